// auto-generated by cutlass_sweep.fmha — config: {"arch": "sm_100", "direction": "fwd", "dtype": "fp16", "head_dim": 64, "mask": "residual", "schedule": "individual", "tile_kv": 64, "tile_q": 256}
#include "cutlass/cutlass.h"
#include "cute/tensor.hpp"
#include "cutlass/device_kernel.h"
#include "cutlass/kernel_hardware_info.h"
#include "77_blackwell_fmha/collective/fmha_fusion.hpp"
#include "77_blackwell_fmha/collective/sm100_fmha_load_tma_warpspecialized.hpp"
#include "77_blackwell_fmha/collective/sm100_fmha_fwd_mainloop_tma_warpspecialized.hpp"
#include "77_blackwell_fmha/collective/sm100_fmha_fwd_epilogue_tma_warpspecialized.hpp"
#include "77_blackwell_fmha/kernel/fmha_tile_scheduler.hpp"
#include "77_blackwell_fmha/kernel/sm100_fmha_fwd_kernel_tma_warpspecialized.hpp"

using namespace cute;
using Element    = cutlass::half_t;
using ElementOut = cutlass::half_t;
using TileShape  = Shape<_256, _64, _64>;

using ProblemShape = cute::tuple<int, int, int, cute::tuple<cute::tuple<int, int>, int>>;
using StrideQ   = cute::tuple<int, _1, cute::tuple<cute::tuple<int, int>, int>>;
using StrideK   = cute::tuple<int, _1, cute::tuple<cute::tuple<_0, int>, int>>;
using StrideV   = StrideK;
using StrideO   = StrideQ;
using StrideLSE = cute::tuple<_1, cute::tuple<cute::tuple<int, int>, int>>;

using TileScheduler = std::conditional_t<
    cute::false_type::value,
    cutlass::fmha::kernel::PersistentTileScheduler,
    cutlass::fmha::kernel::IndividualTileScheduler>;

using Mainloop = cutlass::fmha::collective::Sm100FmhaFwdMainloopTmaWarpspecialized<
    Element, float, float, TileShape, StrideQ, StrideK, StrideV,
    cutlass::fmha::collective::ResidualMask>;

using Kernel = cutlass::fmha::kernel::Sm100FmhaFwdKernelTmaWarpspecialized<
    ProblemShape, Mainloop,
    cutlass::fmha::collective::Sm100FmhaFwdEpilogueTmaWarpspecialized<
        ElementOut, float, typename Mainloop::TileShapePV, StrideO, StrideLSE>,
    TileScheduler>;

auto* _anchor = &cutlass::device_kernel<Kernel>;


// ===== COMPILED SASS (sm_100a) =====

	.target	sm_100a

	.elftype	@"ET_EXEC"


//--------------------- .note.nv.tkinfo           --------------------------
	.section	.note.nv.tkinfo,"",@"SHT_NOTE"
	.sectionflags	@"SHF_NOTE_NV_TKINFO"
	.tkinfo
        /*0018*/ 	.word	0x00000002
        /*0030*/ 	.string	""
        /*0030*/ 	.string	"ptxas"
        /*0030*/ 	.string	"Cuda compilation tools, release 13.0, V13.0.88"
        /*0030*/ 	.string	"Build cuda_13.0.r13.0/compiler.36424714_0"
        /*0030*/ 	.string	"-arch sm_100a -m 64 "



//--------------------- .note.nv.cuinfo           --------------------------
	.section	.note.nv.cuinfo,"",@"SHT_NOTE"
	.sectionflags	@"SHF_NOTE_NV_CUINFO"
        /*0018*/ 	.short	0x0002
        /*001a*/ 	.short	0x0064
        /*001c*/ 	.short	0x0082
	.zero		2


//--------------------- .nv.info                  --------------------------
	.section	.nv.info,"",@"SHT_CUDA_INFO"
	.align	4


	//----- nvinfo : EIATTR_REGCOUNT
	.align		4
        /*0000*/ 	.byte	0x04, 0x2f
        /*0002*/ 	.short	(.L_34 - .L_33)
	.align		4
.L_33:
        /*0004*/ 	.word	index@(_ZN7cutlass13device_kernelINS_4fmha6kernel36Sm100FmhaFwdKernelTmaWarpspecializedIN4cute5tupleIJiiiNS5_IJNS5_IJiiEEEiEEEEEENS1_10collective38Sm100FmhaFwdMainloopTmaWarpspecializedINS_6half_tEffNS5_IJNS4_1CILi256EEENSC_ILi64EEESE_EEENS5_IJiNSC_ILi1EEES7_EEENS5_IJiSG_NS5_IJNS5_IJNSC_ILi0EEEiEEEiEEEEEESL_NS9_12ResidualMaskENS5_IJNSC_ILi2EEESG_SG_EEENSC_ILb0EEEEENS9_38Sm100FmhaFwdEpilogueTmaWarpspecializedISB_fNS5_IJNSC_ILi128EEESE_SE_EEESH_NS5_IJSG_S7_EEESP_EENS2_23IndividualTileSchedulerENS2_41Sm100FmhaCtxKernelWarpspecializedScheduleEEEEEvNT_6ParamsE)
        /*0008*/ 	.word	0x00000080


	//----- nvinfo : EIATTR_FRAME_SIZE
	.align		4
.L_34:
        /*000c*/ 	.byte	0x04, 0x11
        /*000e*/ 	.short	(.L_36 - .L_35)
	.align		4
.L_35:
        /*0010*/ 	.word	index@($__internal_3_$__cuda_sm3x_div_rn_noftz_f32_slowpath)
        /*0014*/ 	.word	0x00000018


	//----- nvinfo : EIATTR_FRAME_SIZE
	.align		4
.L_36:
        /*0018*/ 	.byte	0x04, 0x11
        /*001a*/ 	.short	(.L_38 - .L_37)
	.align		4
.L_37:
        /*001c*/ 	.word	index@($__internal_2_$__cuda_sm10x_tcgen05_guardrail_trap_unallocated_columns_being_dealloced)
        /*0020*/ 	.word	0x00000018


	//----- nvinfo : EIATTR_FRAME_SIZE
	.align		4
.L_38:
        /*0024*/ 	.byte	0x04, 0x11
        /*0026*/ 	.short	(.L_40 - .L_39)
	.align		4
.L_39:
        /*0028*/ 	.word	index@($__internal_1_$__cuda_sm10x_tcgen05_guardrail_trap_phase_invalid_during_alloc)
        /*002c*/ 	.word	0x00000018


	//----- nvinfo : EIATTR_FRAME_SIZE
	.align		4
.L_40:
        /*0030*/ 	.byte	0x04, 0x11
        /*0032*/ 	.short	(.L_42 - .L_41)
	.align		4
.L_41:
        /*0034*/ 	.word	index@($__internal_0_$__cuda_sm10x_tcgen05_guardrail_trap_col_being_dealloced_not_returned_by_alloc)
        /*0038*/ 	.word	0x00000018


	//----- nvinfo : EIATTR_FRAME_SIZE
	.align		4
.L_42:
        /*003c*/ 	.byte	0x04, 0x11
        /*003e*/ 	.short	(.L_44 - .L_43)
	.align		4
.L_43:
        /*0040*/ 	.word	index@(_ZN7cutlass13device_kernelINS_4fmha6kernel36Sm100FmhaFwdKernelTmaWarpspecializedIN4cute5tupleIJiiiNS5_IJNS5_IJiiEEEiEEEEEENS1_10collective38Sm100FmhaFwdMainloopTmaWarpspecializedINS_6half_tEffNS5_IJNS4_1CILi256EEENSC_ILi64EEESE_EEENS5_IJiNSC_ILi1EEES7_EEENS5_IJiSG_NS5_IJNS5_IJNSC_ILi0EEEiEEEiEEEEEESL_NS9_12ResidualMaskENS5_IJNSC_ILi2EEESG_SG_EEENSC_ILb0EEEEENS9_38Sm100FmhaFwdEpilogueTmaWarpspecializedISB_fNS5_IJNSC_ILi128EEESE_SE_EEESH_NS5_IJSG_S7_EEESP_EENS2_23IndividualTileSchedulerENS2_41Sm100FmhaCtxKernelWarpspecializedScheduleEEEEEvNT_6ParamsE)
        /*0044*/ 	.word	0x00000018


	//----- nvinfo : EIATTR_MIN_STACK_SIZE
	.align		4
.L_44:
        /*0048*/ 	.byte	0x04, 0x12
        /*004a*/ 	.short	(.L_46 - .L_45)
	.align		4
.L_45:
        /*004c*/ 	.word	index@(_ZN7cutlass13device_kernelINS_4fmha6kernel36Sm100FmhaFwdKernelTmaWarpspecializedIN4cute5tupleIJiiiNS5_IJNS5_IJiiEEEiEEEEEENS1_10collective38Sm100FmhaFwdMainloopTmaWarpspecializedINS_6half_tEffNS5_IJNS4_1CILi256EEENSC_ILi64EEESE_EEENS5_IJiNSC_ILi1EEES7_EEENS5_IJiSG_NS5_IJNS5_IJNSC_ILi0EEEiEEEiEEEEEESL_NS9_12ResidualMaskENS5_IJNSC_ILi2EEESG_SG_EEENSC_ILb0EEEEENS9_38Sm100FmhaFwdEpilogueTmaWarpspecializedISB_fNS5_IJNSC_ILi128EEESE_SE_EEESH_NS5_IJSG_S7_EEESP_EENS2_23IndividualTileSchedulerENS2_41Sm100FmhaCtxKernelWarpspecializedScheduleEEEEEvNT_6ParamsE)
        /*0050*/ 	.word	0x00000018
.L_46:


//--------------------- .nv.compat                --------------------------
	.section	.nv.compat,"",@"SHT_CUDA_COMPAT_INFO"
	.align	4
        /*0000*/ 	.byte	0x02, 0x09, 0x01, 0x00, 0x02, 0x02, 0x02, 0x00, 0x02, 0x05, 0x05, 0x00, 0x03, 0x07, 0x01, 0x01
        /*0010*/ 	.byte	0x02, 0x03, 0x01, 0x00, 0x02, 0x06, 0x01, 0x00, 0x04, 0x0b, 0x08, 0x00, 0x01, 0x00, 0x00, 0x00
        /*0020*/ 	.byte	0x00, 0x00, 0x00, 0x00


//--------------------- .nv.info._ZN7cutlass13device_kernelINS_4fmha6kernel36Sm100FmhaFwdKernelTmaWarpspecializedIN4cute5tupleIJiiiNS5_IJNS5_IJiiEEEiEEEEEENS1_10collective38Sm100FmhaFwdMainloopTmaWarpspecializedINS_6half_tEffNS5_IJNS4_1CILi256EEENSC_ILi64EEESE_EEENS5_IJiNSC_ILi1EEES7_EEENS5_IJiSG_NS5_IJNS5_IJNSC_ILi0EEEiEEEiEEEEEESL_NS9_12ResidualMaskENS5_IJNSC_ILi2EEESG_SG_EEENSC_ILb0EEEEENS9_38Sm100FmhaFwdEpilogueTmaWarpspecializedISB_fNS5_IJNSC_ILi128EEESE_SE_EEESH_NS5_IJSG_S7_EEESP_EENS2_23IndividualTileSchedulerENS2_41Sm100FmhaCtxKernelWarpspecializedScheduleEEEEEvNT_6ParamsE --------------------------
	.section	.nv.info._ZN7cutlass13device_kernelINS_4fmha6kernel36Sm100FmhaFwdKernelTmaWarpspecializedIN4cute5tupleIJiiiNS5_IJNS5_IJiiEEEiEEEEEENS1_10collective38Sm100FmhaFwdMainloopTmaWarpspecializedINS_6half_tEffNS5_IJNS4_1CILi256EEENSC_ILi64EEESE_EEENS5_IJiNSC_ILi1EEES7_EEENS5_IJiSG_NS5_IJNS5_IJNSC_ILi0EEEiEEEiEEEEEESL_NS9_12ResidualMaskENS5_IJNSC_ILi2EEESG_SG_EEENSC_ILb0EEEEENS9_38Sm100FmhaFwdEpilogueTmaWarpspecializedISB_fNS5_IJNSC_ILi128EEESE_SE_EEESH_NS5_IJSG_S7_EEESP_EENS2_23IndividualTileSchedulerENS2_41Sm100FmhaCtxKernelWarpspecializedScheduleEEEEEvNT_6ParamsE,"",@"SHT_CUDA_INFO"
	.sectionflags	@""
	.align	4


	//----- nvinfo : EIATTR_CUDA_API_VERSION
	.align		4
        /*0000*/ 	.byte	0x04, 0x37
        /*0002*/ 	.short	(.L_48 - .L_47)
.L_47:
        /*0004*/ 	.word	0x00000082


	//----- nvinfo : EIATTR_KPARAM_INFO
	.align		4
.L_48:
        /*0008*/ 	.byte	0x04, 0x17
        /*000a*/ 	.short	(.L_50 - .L_49)
.L_49:
        /*000c*/ 	.word	0x00000000
        /*0010*/ 	.short	0x0000
        /*0012*/ 	.short	0x0000
        /*0014*/ 	.byte	0x00, 0xf0, 0x01, 0x18


	//----- nvinfo : EIATTR_AT_ENTRY_FRAGMENTS
	.align		4
.L_50:
        /*0018*/ 	.byte	0x04, 0x4f
        /*001a*/ 	.short	(.L_52 - .L_51)


	//   ....[0]....
.L_51:
        /*001c*/ 	.word	0x00000006


	//----- nvinfo : EIATTR_RESERVED_SMEM_USED
	.align		4
.L_52:
        /*0020*/ 	.byte	0x01, 0x41
	.zero		2


	//----- nvinfo : EIATTR_SPARSE_MMA_MASK
	.align		4
        /*0024*/ 	.byte	0x03, 0x50
        /*0026*/ 	.short	0x0000


	//----- nvinfo : EIATTR_TCGEN05_1CTA_USED
	.align		4
        /*0028*/ 	.byte	0x01, 0x51
	.zero		2


	//----- nvinfo : EIATTR_MAXREG_COUNT
	.align		4
        /*002c*/ 	.byte	0x03, 0x1b
        /*002e*/ 	.short	0x0080


	//----- nvinfo : EIATTR_NUM_BARRIERS
	.align		4
        /*0030*/ 	.byte	0x02, 0x4c
        /*0032*/ 	.byte	0x01
	.zero		1


	//----- nvinfo : EIATTR_EXTERNS
	.align		4
        /*0034*/ 	.byte	0x04, 0x0f
        /*0036*/ 	.short	(.L_54 - .L_53)


	//   ....[0]....
	.align		4
.L_53:
        /*0038*/ 	.word	index@(vprintf)


	//   ....[1]....
	.align		4
        /*003c*/ 	.word	index@(__assertfail)


	//----- nvinfo : EIATTR_MERCURY_ISA_VERSION
	.align		4
.L_54:
        /*0040*/ 	.byte	0x03, 0x5f
        /*0042*/ 	.short	0x0101


	//----- nvinfo : EIATTR_INT_WARP_WIDE_INSTR_OFFSETS
	.align		4
        /*0044*/ 	.byte	0x04, 0x31
        /*0046*/ 	.short	(.L_56 - .L_55)


	//   ....[0]....
.L_55:
        /*0048*/ 	.word	0x000148a0


	//   ....[1]....
        /*004c*/ 	.word	0x000148e0


	//   ....[2]....
        /*0050*/ 	.word	0x00014910


	//----- nvinfo : EIATTR_COOP_GROUP_MASK_REGIDS
	.align		4
.L_56:
        /*0054*/ 	.byte	0x04, 0x29
        /*0056*/ 	.short	(.L_58 - .L_57)


	//   ....[0]....
.L_57:
        /*0058*/ 	.word	0xffffffff


	//   ....[1]....
        /*005c*/ 	.word	0xffffffff


	//   ....[2]....
        /*0060*/ 	.word	0xffffffff


	//   ....[3]....
        /*0064*/ 	.word	0xffffffff


	//   ....[4]....
        /*0068*/ 	.word	0xffffffff


	//   ....[5]....
        /*006c*/ 	.word	0xffffffff


	//   ....[6]....
        /*0070*/ 	.word	0xffffffff


	//   ....[7]....
        /*0074*/ 	.word	0xffffffff


	//   ....[8]....
        /*0078*/ 	.word	0xffffffff


	//   ....[9]....
        /*007c*/ 	.word	0xffffffff


	//   ....[10]....
        /*0080*/ 	.word	0xffffffff


	//   ....[11]....
        /*0084*/ 	.word	0xffffffff


	//   ....[12]....
        /*0088*/ 	.word	0xffffffff


	//   ....[13]....
        /*008c*/ 	.word	0xffffffff


	//   ....[14]....
        /*0090*/ 	.word	0xffffffff


	//   ....[15]....
        /*0094*/ 	.word	0xffffffff


	//   ....[16]....
        /*0098*/ 	.word	0xffffffff


	//   ....[17]....
        /*009c*/ 	.word	0xffffffff


	//   ....[18]....
        /*00a0*/ 	.word	0xffffffff


	//----- nvinfo : EIATTR_COOP_GROUP_INSTR_OFFSETS
	.align		4
.L_58:
        /*00a4*/ 	.byte	0x04, 0x28
        /*00a6*/ 	.short	(.L_60 - .L_59)


	//   ....[0]....
.L_59:
        /*00a8*/ 	.word	0x00000120


	//   ....[1]....
        /*00ac*/ 	.word	0x000008e0


	//   ....[2]....
        /*00b0*/ 	.word	0x00000b10


	//   ....[3]....
        /*00b4*/ 	.word	0x00000c40


	//   ....[4]....
        /*00b8*/ 	.word	0x00000d80


	//   ....[5]....
        /*00bc*/ 	.word	0x00001040


	//   ....[6]....
        /*00c0*/ 	.word	0x00001230


	//   ....[7]....
        /*00c4*/ 	.word	0x00001340


	//   ....[8]....
        /*00c8*/ 	.word	0x000014a0


	//   ....[9]....
        /*00cc*/ 	.word	0x00001600


	//   ....[10]....
        /*00d0*/ 	.word	0x00001800


	//   ....[11]....
        /*00d4*/ 	.word	0x00001a10


	//   ....[12]....
        /*00d8*/ 	.word	0x00001a40


	//   ....[13]....
        /*00dc*/ 	.word	0x00007e80


	//   ....[14]....
        /*00e0*/ 	.word	0x00008f50


	//   ....[15]....
        /*00e4*/ 	.word	0x0000cce0


	//   ....[16]....
        /*00e8*/ 	.word	0x0000f190


	//   ....[17]....
        /*00ec*/ 	.word	0x000147c0


	//   ....[18]....
        /*00f0*/ 	.word	0x000149e0


	//----- nvinfo : EIATTR_REG_RECONFIG
	.align		4
.L_60:
        /*00f4*/ 	.byte	0x01, 0x54
	.zero		2


	//----- nvinfo : EIATTR_VRC_CTA_INIT_COUNT
	.align		4
        /*00f8*/ 	.byte	0x02, 0x4a
        /*00fa*/ 	.byte	0x80
	.zero		1


	//----- nvinfo : EIATTR_SYSCALL_OFFSETS
	.align		4
        /*00fc*/ 	.byte	0x04, 0x46
        /*00fe*/ 	.short	(.L_62 - .L_61)


	//   ....[0]....
.L_61:
        /*0100*/ 	.word	0x00003ba0


	//   ....[1]....
        /*0104*/ 	.word	0x00003c60


	//   ....[2]....
        /*0108*/ 	.word	0x00003cd0


	//   ....[3]....
        /*010c*/ 	.word	0x00003d40


	//   ....[4]....
        /*0110*/ 	.word	0x00003db0


	//   ....[5]....
        /*0114*/ 	.word	0x00003e50


	//   ....[6]....
        /*0118*/ 	.word	0x00003f10


	//   ....[7]....
        /*011c*/ 	.word	0x00003fb0


	//   ....[8]....
        /*0120*/ 	.word	0x00004050


	//   ....[9]....
        /*0124*/ 	.word	0x000040f0


	//   ....[10]....
        /*0128*/ 	.word	0x00004160


	//   ....[11]....
        /*012c*/ 	.word	0x00004200


	//   ....[12]....
        /*0130*/ 	.word	0x000042a0


	//   ....[13]....
        /*0134*/ 	.word	0x00004310


	//   ....[14]....
        /*0138*/ 	.word	0x000043b0


	//   ....[15]....
        /*013c*/ 	.word	0x00004450


	//   ....[16]....
        /*0140*/ 	.word	0x000044f0


	//   ....[17]....
        /*0144*/ 	.word	0x00004590


	//   ....[18]....
        /*0148*/ 	.word	0x00004600


	//   ....[19]....
        /*014c*/ 	.word	0x000046a0


	//   ....[20]....
        /*0150*/ 	.word	0x00004740


	//   ....[21]....
        /*0154*/ 	.word	0x000047b0


	//   ....[22]....
        /*0158*/ 	.word	0x00004850


	//   ....[23]....
        /*015c*/ 	.word	0x000048f0


	//   ....[24]....
        /*0160*/ 	.word	0x00004990


	//   ....[25]....
        /*0164*/ 	.word	0x00004a30


	//   ....[26]....
        /*0168*/ 	.word	0x00004aa0


	//   ....[27]....
        /*016c*/ 	.word	0x00004b40


	//   ....[28]....
        /*0170*/ 	.word	0x00004be0


	//   ....[29]....
        /*0174*/ 	.word	0x00004c50


	//   ....[30]....
        /*0178*/ 	.word	0x00004cf0


	//   ....[31]....
        /*017c*/ 	.word	0x00004d90


	//   ....[32]....
        /*0180*/ 	.word	0x00004e30


	//   ....[33]....
        /*0184*/ 	.word	0x00004ed0


	//   ....[34]....
        /*0188*/ 	.word	0x00004f70


	//   ....[35]....
        /*018c*/ 	.word	0x00005010


	//   ....[36]....
        /*0190*/ 	.word	0x00005080


	//   ....[37]....
        /*0194*/ 	.word	0x00005120


	//   ....[38]....
        /*0198*/ 	.word	0x000051c0


	//   ....[39]....
        /*019c*/ 	.word	0x00005230


	//   ....[40]....
        /*01a0*/ 	.word	0x000052d0


	//   ....[41]....
        /*01a4*/ 	.word	0x00005370


	//   ....[42]....
        /*01a8*/ 	.word	0x00005410


	//   ....[43]....
        /*01ac*/ 	.word	0x000054b0


	//   ....[44]....
        /*01b0*/ 	.word	0x00005520


	//   ....[45]....
        /*01b4*/ 	.word	0x000055c0


	//   ....[46]....
        /*01b8*/ 	.word	0x00005660


	//   ....[47]....
        /*01bc*/ 	.word	0x000056d0


	//   ....[48]....
        /*01c0*/ 	.word	0x00005760


	//   ....[49]....
        /*01c4*/ 	.word	0x00005800


	//   ....[50]....
        /*01c8*/ 	.word	0x000058a0


	//   ....[51]....
        /*01cc*/ 	.word	0x00005940


	//   ....[52]....
        /*01d0*/ 	.word	0x000059b0


	//   ....[53]....
        /*01d4*/ 	.word	0x00005a40


	//   ....[54]....
        /*01d8*/ 	.word	0x00005ae0


	//   ....[55]....
        /*01dc*/ 	.word	0x00005b50


	//   ....[56]....
        /*01e0*/ 	.word	0x00005bf0


	//   ....[57]....
        /*01e4*/ 	.word	0x00005c90


	//   ....[58]....
        /*01e8*/ 	.word	0x00005d30


	//   ....[59]....
        /*01ec*/ 	.word	0x00005dd0


	//   ....[60]....
        /*01f0*/ 	.word	0x00007fb0


	//   ....[61]....
        /*01f4*/ 	.word	0x00008100


	//   ....[62]....
        /*01f8*/ 	.word	0x000082e0


	//   ....[63]....
        /*01fc*/ 	.word	0x00008430


	//   ....[64]....
        /*0200*/ 	.word	0x00008610


	//   ....[65]....
        /*0204*/ 	.word	0x00008760


	//   ....[66]....
        /*0208*/ 	.word	0x00008940


	//   ....[67]....
        /*020c*/ 	.word	0x00008b20


	//   ....[68]....
        /*0210*/ 	.word	0x00008dd0


	//   ....[69]....
        /*0214*/ 	.word	0x00009080


	//   ....[70]....
        /*0218*/ 	.word	0x000091d0


	//   ....[71]....
        /*021c*/ 	.word	0x000093b0


	//   ....[72]....
        /*0220*/ 	.word	0x00009500


	//   ....[73]....
        /*0224*/ 	.word	0x000096e0


	//   ....[74]....
        /*0228*/ 	.word	0x00009830


	//   ....[75]....
        /*022c*/ 	.word	0x00009a10


	//   ....[76]....
        /*0230*/ 	.word	0x00009bf0


	//   ....[77]....
        /*0234*/ 	.word	0x0000a210


	//   ....[78]....
        /*0238*/ 	.word	0x0000a550


	//   ....[79]....
        /*023c*/ 	.word	0x0000a860


	//   ....[80]....
        /*0240*/ 	.word	0x0000ab70


	//   ....[81]....
        /*0244*/ 	.word	0x0000b460


	//   ....[82]....
        /*0248*/ 	.word	0x0000b7e0


	//   ....[83]....
        /*024c*/ 	.word	0x0000baf0


	//   ....[84]....
        /*0250*/ 	.word	0x0000be00


	//   ....[85]....
        /*0254*/ 	.word	0x0000c110


	//   ....[86]....
        /*0258*/ 	.word	0x0000ce80


	//   ....[87]....
        /*025c*/ 	.word	0x0000cfd0


	//   ....[88]....
        /*0260*/ 	.word	0x0000d360


	//   ....[89]....
        /*0264*/ 	.word	0x0000ea20


	//   ....[90]....
        /*0268*/ 	.word	0x0000f040


	//   ....[91]....
        /*026c*/ 	.word	0x0000f380


	//   ....[92]....
        /*0270*/ 	.word	0x0000f4f0


	//   ....[93]....
        /*0274*/ 	.word	0x00010480


	//   ....[94]....
        /*0278*/ 	.word	0x00011b30


	//   ....[95]....
        /*027c*/ 	.word	0x00012120


	//----- nvinfo : EIATTR_MBARRIER_INSTR_OFFSETS
	.align		4
.L_62:
        /*0280*/ 	.byte	0x04, 0x39
        /*0282*/ 	.short	(.L_64 - .L_63)


	//   ....[0]....
.L_63:
        /*0284*/ 	.word	0x000009c0
        /*0288*/ 	.word	0x000000ff
        /*028c*/ 	.word	0x0000e000
        /*0290*/ 	.short	0x0100
        /*0292*/ 	.byte	0x05
	.zero		1


	//   ....[1]....
        /*0294*/ 	.word	0x000009d0
        /*0298*/ 	.word	0x000000ff
        /*029c*/ 	.word	0x0000e010
        /*02a0*/ 	.short	0x0100
        /*02a2*/ 	.byte	0x05
	.zero		1


	//   ....[2]....
        /*02a4*/ 	.word	0x000009e0
        /*02a8*/ 	.word	0x000000ff
        /*02ac*/ 	.word	0x0000e008
        /*02b0*/ 	.short	0x0100
        /*02b2*/ 	.byte	0x05
	.zero		1


	//   ....[3]....
        /*02b4*/ 	.word	0x000009f0
        /*02b8*/ 	.word	0x000000ff
        /*02bc*/ 	.word	0x0000e018
        /*02c0*/ 	.short	0x0100
        /*02c2*/ 	.byte	0x05
	.zero		1


	//   ....[4]....
        /*02c4*/ 	.word	0x00000bd0
        /*02c8*/ 	.word	0x000000ff
        /*02cc*/ 	.word	0x0000e020
        /*02d0*/ 	.short	0x0100
        /*02d2*/ 	.byte	0x05
	.zero		1


	//   ....[5]....
        /*02d4*/ 	.word	0x00000be0
        /*02d8*/ 	.word	0x000000ff
        /*02dc*/ 	.word	0x0000e038
        /*02e0*/ 	.short	0x0100
        /*02e2*/ 	.byte	0x05
	.zero		1


	//   ....[6]....
        /*02e4*/ 	.word	0x00000bf0
        /*02e8*/ 	.word	0x000000ff
        /*02ec*/ 	.word	0x0000e028
        /*02f0*/ 	.short	0x0100
        /*02f2*/ 	.byte	0x05
	.zero		1


	//   ....[7]....
        /*02f4*/ 	.word	0x00000c00
        /*02f8*/ 	.word	0x000000ff
        /*02fc*/ 	.word	0x0000e040
        /*0300*/ 	.short	0x0100
        /*0302*/ 	.byte	0x05
	.zero		1


	//   ....[8]....
        /*0304*/ 	.word	0x00000c10
        /*0308*/ 	.word	0x000000ff
        /*030c*/ 	.word	0x0000e030
        /*0310*/ 	.short	0x0100
        /*0312*/ 	.byte	0x05
	.zero		1


	//   ....[9]....
        /*0314*/ 	.word	0x00000c20
        /*0318*/ 	.word	0x000000ff
        /*031c*/ 	.word	0x0000e048
        /*0320*/ 	.short	0x0100
        /*0322*/ 	.byte	0x05
	.zero		1


	//   ....[10]....
        /*0324*/ 	.word	0x00000d50
        /*0328*/ 	.word	0x000000ff
        /*032c*/ 	.word	0x0000e050
        /*0330*/ 	.short	0x0100
        /*0332*/ 	.byte	0x06
	.zero		1


	//   ....[11]....
        /*0334*/ 	.word	0x00000d60
        /*0338*/ 	.word	0x000000ff
        /*033c*/ 	.word	0x0000e058
        /*0340*/ 	.short	0x0100
        /*0342*/ 	.byte	0x06
	.zero		1


	//   ....[12]....
        /*0344*/ 	.word	0x00000f10
        /*0348*/ 	.word	0x000000ff
        /*034c*/ 	.word	0x0000e060
        /*0350*/ 	.short	0x0100
        /*0352*/ 	.byte	0x06
	.zero		1


	//   ....[13]....
        /*0354*/ 	.word	0x00000f20
        /*0358*/ 	.word	0x000000ff
        /*035c*/ 	.word	0x0000e068
        /*0360*/ 	.short	0x0100
        /*0362*/ 	.byte	0x06
	.zero		1


	//   ....[14]....
        /*0364*/ 	.word	0x00001100
        /*0368*/ 	.word	0x000000ff
        /*036c*/ 	.word	0x0000e070
        /*0370*/ 	.short	0x0100
        /*0372*/ 	.byte	0x05
	.zero		1


	//   ....[15]....
        /*0374*/ 	.word	0x00001110
        /*0378*/ 	.word	0x000000ff
        /*037c*/ 	.word	0x0000e078
        /*0380*/ 	.short	0x0100
        /*0382*/ 	.byte	0x05
	.zero		1


	//   ....[16]....
        /*0384*/ 	.word	0x00001310
        /*0388*/ 	.word	0x000000ff
        /*038c*/ 	.word	0x0000e080
        /*0390*/ 	.short	0x0100
        /*0392*/ 	.byte	0x05
	.zero		1


	//   ....[17]....
        /*0394*/ 	.word	0x00001320
        /*0398*/ 	.word	0x000000ff
        /*039c*/ 	.word	0x0000e088
        /*03a0*/ 	.short	0x0100
        /*03a2*/ 	.byte	0x05
	.zero		1


	//   ....[18]....
        /*03a4*/ 	.word	0x00001450
        /*03a8*/ 	.word	0x000000ff
        /*03ac*/ 	.word	0x0000e090
        /*03b0*/ 	.short	0x0100
        /*03b2*/ 	.byte	0x08
	.zero		1


	//   ....[19]....
        /*03b4*/ 	.word	0x00001460
        /*03b8*/ 	.word	0x000000ff
        /*03bc*/ 	.word	0x0000e0a0
        /*03c0*/ 	.short	0x0100
        /*03c2*/ 	.byte	0x08
	.zero		1


	//   ....[20]....
        /*03c4*/ 	.word	0x00001470
        /*03c8*/ 	.word	0x000000ff
        /*03cc*/ 	.word	0x0000e098
        /*03d0*/ 	.short	0x0100
        /*03d2*/ 	.byte	0x08
	.zero		1


	//   ....[21]....
        /*03d4*/ 	.word	0x00001480
        /*03d8*/ 	.word	0x000000ff
        /*03dc*/ 	.word	0x0000e0a8
        /*03e0*/ 	.short	0x0100
        /*03e2*/ 	.byte	0x08
	.zero		1


	//   ....[22]....
        /*03e4*/ 	.word	0x000015b0
        /*03e8*/ 	.word	0x000000ff
        /*03ec*/ 	.word	0x0000e0b0
        /*03f0*/ 	.short	0x0100
        /*03f2*/ 	.byte	0x08
	.zero		1


	//   ....[23]....
        /*03f4*/ 	.word	0x000015c0
        /*03f8*/ 	.word	0x000000ff
        /*03fc*/ 	.word	0x0000e0c0
        /*0400*/ 	.short	0x0100
        /*0402*/ 	.byte	0x08
	.zero		1


	//   ....[24]....
        /*0404*/ 	.word	0x000015d0
        /*0408*/ 	.word	0x000000ff
        /*040c*/ 	.word	0x0000e0b8
        /*0410*/ 	.short	0x0100
        /*0412*/ 	.byte	0x08
	.zero		1


	//   ....[25]....
        /*0414*/ 	.word	0x000015e0
        /*0418*/ 	.word	0x000000ff
        /*041c*/ 	.word	0x0000e0c8
        /*0420*/ 	.short	0x0100
        /*0422*/ 	.byte	0x08
	.zero		1


	//   ....[26]....
        /*0424*/ 	.word	0x000016d0
        /*0428*/ 	.word	0x000000ff
        /*042c*/ 	.word	0x0000e0d0
        /*0430*/ 	.short	0x0100
        /*0432*/ 	.byte	0x05
	.zero		1


	//   ....[27]....
        /*0434*/ 	.word	0x000016e0
        /*0438*/ 	.word	0x000000ff
        /*043c*/ 	.word	0x0000e0d8
        /*0440*/ 	.short	0x0100
        /*0442*/ 	.byte	0x05
	.zero		1


	//   ....[28]....
        /*0444*/ 	.word	0x00001b40
        /*0448*/ 	.word	0x000000ff
        /*044c*/ 	.word	0x0000e000
        /*0450*/ 	.short	0x010a
        /*0452*/ 	.byte	0x04
	.zero		1


	//   ....[29]....
        /*0454*/ 	.word	0x00001b80
        /*0458*/ 	.word	0x000000ff
        /*045c*/ 	.word	0x0000e020
        /*0460*/ 	.short	0x010a
        /*0462*/ 	.byte	0x04
	.zero		1


	//   ....[30]....
        /*0464*/ 	.word	0x00001c00
        /*0468*/ 	.word	0x000000ff
        /*046c*/ 	.word	0x0000e058
        /*0470*/ 	.short	0x010a
        /*0472*/ 	.byte	0x04
	.zero		1


	//   ....[31]....
        /*0474*/ 	.word	0x00001e80
        /*0478*/ 	.word	0x000000ff
        /*047c*/ 	.word	0x0000e008
        /*0480*/ 	.short	0x010a
        /*0482*/ 	.byte	0x04
	.zero		1


	//   ....[32]....
        /*0484*/ 	.word	0x00001ee0
        /*0488*/ 	.word	0x000000ff
        /*048c*/ 	.word	0x0000e068
        /*0490*/ 	.short	0x010a
        /*0492*/ 	.byte	0x04
	.zero		1


	//   ....[33]....
        /*0494*/ 	.word	0x00002170
        /*0498*/ 	.word	0x000000ff
        /*049c*/ 	.word	0x0000e028
        /*04a0*/ 	.short	0x010a
        /*04a2*/ 	.byte	0x04
	.zero		1


	//   ....[34]....
        /*04a4*/ 	.word	0x000021b0
        /*04a8*/ 	.word	0x000000ff
        /*04ac*/ 	.word	0x0000e0a0
        /*04b0*/ 	.short	0x010a
        /*04b2*/ 	.byte	0x04
	.zero		1


	//   ....[35]....
        /*04b4*/ 	.word	0x000021f0
        /*04b8*/ 	.word	0x000000ff
        /*04bc*/ 	.word	0x0000e058
        /*04c0*/ 	.short	0x010a
        /*04c2*/ 	.byte	0x04
	.zero		1


	//   ....[36]....
        /*04c4*/ 	.word	0x000025f0
        /*04c8*/ 	.word	0x000000ff
        /*04cc*/ 	.word	0x0000e020
        /*04d0*/ 	.short	0x010a
        /*04d2*/ 	.byte	0x08
	.zero		1


	//   ....[37]....
        /*04d4*/ 	.word	0x000028f0
        /*04d8*/ 	.word	0x000000ff
        /*04dc*/ 	.word	0x0000e0a8
        /*04e0*/ 	.short	0x010a
        /*04e2*/ 	.byte	0x04
	.zero		1


	//   ....[38]....
        /*04e4*/ 	.word	0x00002940
        /*04e8*/ 	.word	0x000000ff
        /*04ec*/ 	.word	0x0000e068
        /*04f0*/ 	.short	0x010a
        /*04f2*/ 	.byte	0x04
	.zero		1


	//   ....[39]....
        /*04f4*/ 	.word	0x00002f90
        /*04f8*/ 	.word	0x000000ff
        /*04fc*/ 	.word	0x0000e020
        /*0500*/ 	.short	0x010a
        /*0502*/ 	.byte	0x08
	.zero		1


	//   ....[40]....
        /*0504*/ 	.word	0x00002fe0
        /*0508*/ 	.word	0x000000ff
        /*050c*/ 	.word	0x0000e0a0
        /*0510*/ 	.short	0x010a
        /*0512*/ 	.byte	0x04
	.zero		1


	//   ....[41]....
        /*0514*/ 	.word	0x00003030
        /*0518*/ 	.word	0x000000ff
        /*051c*/ 	.word	0x0000e058
        /*0520*/ 	.short	0x010a
        /*0522*/ 	.byte	0x04
	.zero		1


	//   ....[42]....
        /*0524*/ 	.word	0x00003490
        /*0528*/ 	.word	0x000000ff
        /*052c*/ 	.word	0x0000e0a8
        /*0530*/ 	.short	0x010a
        /*0532*/ 	.byte	0x04
	.zero		1


	//   ....[43]....
        /*0534*/ 	.word	0x000034e0
        /*0538*/ 	.word	0x000000ff
        /*053c*/ 	.word	0x0000e068
        /*0540*/ 	.short	0x010a
        /*0542*/ 	.byte	0x04
	.zero		1


	//   ....[44]....
        /*0544*/ 	.word	0x000039f0
        /*0548*/ 	.word	0x00000011
        /*054c*/ 	.word	0x0000e0c0
        /*0550*/ 	.short	0x010a
        /*0552*/ 	.byte	0xff
	.zero		1


	//   ....[45]....
        /*0554*/ 	.word	0x00006b20
        /*0558*/ 	.word	0x00000011
        /*055c*/ 	.word	0x0000e0b0
        /*0560*/ 	.short	0x0101
        /*0562*/ 	.byte	0xff
	.zero		1


	//   ....[46]....
        /*0564*/ 	.word	0x000075d0
        /*0568*/ 	.word	0x00000011
        /*056c*/ 	.word	0x0000e0c8
        /*0570*/ 	.short	0x010a
        /*0572*/ 	.byte	0xff
	.zero		1


	//   ....[47]....
        /*0574*/ 	.word	0x000078e0
        /*0578*/ 	.word	0x00000011
        /*057c*/ 	.word	0x0000e0b8
        /*0580*/ 	.short	0x0101
        /*0582*/ 	.byte	0xff
	.zero		1


	//   ....[48]....
        /*0584*/ 	.word	0x000079b0
        /*0588*/ 	.word	0x000000ff
        /*058c*/ 	.word	0x0000e070
        /*0590*/ 	.short	0x010a
        /*0592*/ 	.byte	0x27
	.zero		1


	//   ....[49]....
        /*0594*/ 	.word	0x00007a30
        /*0598*/ 	.word	0x000000ff
        /*059c*/ 	.word	0x00000000
        /*05a0*/ 	.short	0x0101
        /*05a2*/ 	.byte	0x04
	.zero		1


	//   ....[50]....
        /*05a4*/ 	.word	0x00007a60
        /*05a8*/ 	.word	0x000000ff
        /*05ac*/ 	.word	0x0000e080
        /*05b0*/ 	.short	0x010a
        /*05b2*/ 	.byte	0x27
	.zero		1


	//   ....[51]....
        /*05b4*/ 	.word	0x00007d00
        /*05b8*/ 	.word	0x000000ff
        /*05bc*/ 	.word	0x0000e070
        /*05c0*/ 	.short	0x010a
        /*05c2*/ 	.byte	0x27
	.zero		1


	//   ....[52]....
        /*05c4*/ 	.word	0x00007e60
        /*05c8*/ 	.word	0x000000ff
        /*05cc*/ 	.word	0x0000e090
        /*05d0*/ 	.short	0x010a
        /*05d2*/ 	.byte	0x27
	.zero		1


	//   ....[53]....
        /*05d4*/ 	.word	0x00008bd0
        /*05d8*/ 	.word	0x000000ff
        /*05dc*/ 	.word	0x00000000
        /*05e0*/ 	.short	0x0101
        /*05e2*/ 	.byte	0x04
	.zero		1


	//   ....[54]....
        /*05e4*/ 	.word	0x00008c50
        /*05e8*/ 	.word	0x000000ff
        /*05ec*/ 	.word	0x00000000
        /*05f0*/ 	.short	0x0101
        /*05f2*/ 	.byte	0x04
	.zero		1


	//   ....[55]....
        /*05f4*/ 	.word	0x00008cb0
        /*05f8*/ 	.word	0x000000ff
        /*05fc*/ 	.word	0x0000e080
        /*0600*/ 	.short	0x010a
        /*0602*/ 	.byte	0x27
	.zero		1


	//   ....[56]....
        /*0604*/ 	.word	0x00008f30
        /*0608*/ 	.word	0x000000ff
        /*060c*/ 	.word	0x0000e098
        /*0610*/ 	.short	0x010a
        /*0612*/ 	.byte	0x27
	.zero		1


	//   ....[57]....
        /*0614*/ 	.word	0x00009c80
        /*0618*/ 	.word	0x000000ff
        /*061c*/ 	.word	0x00000000
        /*0620*/ 	.short	0x0101
        /*0622*/ 	.byte	0x04
	.zero		1


	//   ....[58]....
        /*0624*/ 	.word	0x00009d20
        /*0628*/ 	.word	0x000000ff
        /*062c*/ 	.word	0x00000000
        /*0630*/ 	.short	0x0101
        /*0632*/ 	.byte	0x05
	.zero		1


	//   ....[59]....
        /*0634*/ 	.word	0x00009dd0
        /*0638*/ 	.word	0x000000ff
        /*063c*/ 	.word	0x00000000
        /*0640*/ 	.short	0x0101
        /*0642*/ 	.byte	0x05
	.zero		1


	//   ....[60]....
        /*0644*/ 	.word	0x00009e20
        /*0648*/ 	.word	0x000000ff
        /*064c*/ 	.word	0x0000e070
        /*0650*/ 	.short	0x010a
        /*0652*/ 	.byte	0x28
	.zero		1


	//   ....[61]....
        /*0654*/ 	.word	0x00009e90
        /*0658*/ 	.word	0x000000ff
        /*065c*/ 	.word	0x00000000
        /*0660*/ 	.short	0x0101
        /*0662*/ 	.byte	0x04
	.zero		1


	//   ....[62]....
        /*0664*/ 	.word	0x00009ef0
        /*0668*/ 	.word	0x000000ff
        /*066c*/ 	.word	0x0000e090
        /*0670*/ 	.short	0x010a
        /*0672*/ 	.byte	0x28
	.zero		1


	//   ....[63]....
        /*0674*/ 	.word	0x00009f70
        /*0678*/ 	.word	0x000000ff
        /*067c*/ 	.word	0x0000e0c0
        /*0680*/ 	.short	0x010a
        /*0682*/ 	.byte	0x28
	.zero		1


	//   ....[64]....
        /*0684*/ 	.word	0x0000b290
        /*0688*/ 	.word	0x000000ff
        /*068c*/ 	.word	0x00000000
        /*0690*/ 	.short	0x0101
        /*0692*/ 	.byte	0x04
	.zero		1


	//   ....[65]....
        /*0694*/ 	.word	0x0000b2c0
        /*0698*/ 	.word	0x000000ff
        /*069c*/ 	.word	0x0000e0b0
        /*06a0*/ 	.short	0x0101
        /*06a2*/ 	.byte	0x28
	.zero		1


	//   ....[66]....
        /*06a4*/ 	.word	0x0000b340
        /*06a8*/ 	.word	0x000000ff
        /*06ac*/ 	.word	0x0000e080
        /*06b0*/ 	.short	0x010a
        /*06b2*/ 	.byte	0x28
	.zero		1


	//   ....[67]....
        /*06b4*/ 	.word	0x0000b4f0
        /*06b8*/ 	.word	0x000000ff
        /*06bc*/ 	.word	0x00000000
        /*06c0*/ 	.short	0x0101
        /*06c2*/ 	.byte	0x27
	.zero		1


	//   ....[68]....
        /*06c4*/ 	.word	0x0000b540
        /*06c8*/ 	.word	0x000000ff
        /*06cc*/ 	.word	0x0000e098
        /*06d0*/ 	.short	0x010a
        /*06d2*/ 	.byte	0x28
	.zero		1


	//   ....[69]....
        /*06d4*/ 	.word	0x0000b5c0
        /*06d8*/ 	.word	0x000000ff
        /*06dc*/ 	.word	0x0000e0c8
        /*06e0*/ 	.short	0x010a
        /*06e2*/ 	.byte	0x28
	.zero		1


	//   ....[70]....
        /*06e4*/ 	.word	0x0000c810
        /*06e8*/ 	.word	0x000000ff
        /*06ec*/ 	.word	0x00000000
        /*06f0*/ 	.short	0x0101
        /*06f2*/ 	.byte	0x04
	.zero		1


	//   ....[71]....
        /*06f4*/ 	.word	0x0000c840
        /*06f8*/ 	.word	0x000000ff
        /*06fc*/ 	.word	0x0000e0b8
        /*0700*/ 	.short	0x0101
        /*0702*/ 	.byte	0x28
	.zero		1


	//   ....[72]....
        /*0704*/ 	.word	0x0000ca90
        /*0708*/ 	.word	0x000000ff
        /*070c*/ 	.word	0x00000000
        /*0710*/ 	.short	0x010a
        /*0712*/ 	.byte	0x38
	.zero		1


	//   ....[73]....
        /*0714*/ 	.word	0x0000cd60
        /*0718*/ 	.word	0x000000ff
        /*071c*/ 	.word	0x00000000
        /*0720*/ 	.short	0x010a
        /*0722*/ 	.byte	0x2a
	.zero		1


	//   ....[74]....
        /*0724*/ 	.word	0x0000d4e0
        /*0728*/ 	.word	0x000000ff
        /*072c*/ 	.word	0x00000000
        /*0730*/ 	.short	0x0101
        /*0732*/ 	.byte	0x04
	.zero		1


	//   ....[75]....
        /*0734*/ 	.word	0x0000d520
        /*0738*/ 	.word	0x00000004
        /*073c*/ 	.word	0x0000e0d0
        /*0740*/ 	.short	0x010a
        /*0742*/ 	.byte	0x25
	.zero		1


	//   ....[76]....
        /*0744*/ 	.word	0x0000dbe0
        /*0748*/ 	.word	0x00000000
        /*074c*/ 	.word	0x0000e0d0
        /*0750*/ 	.short	0x0101
        /*0752*/ 	.byte	0x25
	.zero		1


	//   ....[77]....
        /*0754*/ 	.word	0x0000eb30
        /*0758*/ 	.word	0x000000ff
        /*075c*/ 	.word	0x00000000
        /*0760*/ 	.short	0x0101
        /*0762*/ 	.byte	0x04
	.zero		1


	//   ....[78]....
        /*0764*/ 	.word	0x0000ebd0
        /*0768*/ 	.word	0x000000ff
        /*076c*/ 	.word	0x00000000
        /*0770*/ 	.short	0x010a
        /*0772*/ 	.byte	0x38
	.zero		1


	//   ....[79]....
        /*0774*/ 	.word	0x0000ef20
        /*0778*/ 	.word	0x000000ff
        /*077c*/ 	.word	0x00000000
        /*0780*/ 	.short	0x010a
        /*0782*/ 	.byte	0x2a
	.zero		1


	//   ....[80]....
        /*0784*/ 	.word	0x0000f260
        /*0788*/ 	.word	0x000000ff
        /*078c*/ 	.word	0x00000000
        /*0790*/ 	.short	0x010a
        /*0792*/ 	.byte	0x28
	.zero		1


	//   ....[81]....
        /*0794*/ 	.word	0x00010580
        /*0798*/ 	.word	0x000000ff
        /*079c*/ 	.word	0x00000000
        /*07a0*/ 	.short	0x0101
        /*07a2*/ 	.byte	0x04
	.zero		1


	//   ....[82]....
        /*07a4*/ 	.word	0x000105a0
        /*07a8*/ 	.word	0x00000004
        /*07ac*/ 	.word	0x0000e0d0
        /*07b0*/ 	.short	0x010a
        /*07b2*/ 	.byte	0x25
	.zero		1


	//   ....[83]....
        /*07b4*/ 	.word	0x00011430
        /*07b8*/ 	.word	0x00000000
        /*07bc*/ 	.word	0x0000e0d0
        /*07c0*/ 	.short	0x0101
        /*07c2*/ 	.byte	0x25
	.zero		1


	//   ....[84]....
        /*07c4*/ 	.word	0x00011c10
        /*07c8*/ 	.word	0x000000ff
        /*07cc*/ 	.word	0x00000000
        /*07d0*/ 	.short	0x0101
        /*07d2*/ 	.byte	0x04
	.zero		1


	//   ....[85]....
        /*07d4*/ 	.word	0x00011cb0
        /*07d8*/ 	.word	0x000000ff
        /*07dc*/ 	.word	0x00000000
        /*07e0*/ 	.short	0x010a
        /*07e2*/ 	.byte	0x38
	.zero		1


	//   ....[86]....
        /*07e4*/ 	.word	0x00012000
        /*07e8*/ 	.word	0x000000ff
        /*07ec*/ 	.word	0x00000000
        /*07f0*/ 	.short	0x010a
        /*07f2*/ 	.byte	0x28
	.zero		1


	//   ....[87]....
        /*07f4*/ 	.word	0x000121f0
        /*07f8*/ 	.word	0x000000ff
        /*07fc*/ 	.word	0x00000000
        /*0800*/ 	.short	0x0101
        /*0802*/ 	.byte	0x04
	.zero		1


	//   ....[88]....
        /*0804*/ 	.word	0x00012260
        /*0808*/ 	.word	0x000000ff
        /*080c*/ 	.word	0x00000000
        /*0810*/ 	.short	0x010a
        /*0812*/ 	.byte	0x38
	.zero		1


	//   ....[89]....
        /*0814*/ 	.word	0x00012320
        /*0818*/ 	.word	0x000000ff
        /*081c*/ 	.word	0x00000000
        /*0820*/ 	.short	0x0101
        /*0822*/ 	.byte	0x04
	.zero		1


	//   ....[90]....
        /*0824*/ 	.word	0x00012680
        /*0828*/ 	.word	0x000000ff
        /*082c*/ 	.word	0x0000e010
        /*0830*/ 	.short	0x010a
        /*0832*/ 	.byte	0x08
	.zero		1


	//   ....[91]....
        /*0834*/ 	.word	0x00012830
        /*0838*/ 	.word	0x000000ff
        /*083c*/ 	.word	0x0000e038
        /*0840*/ 	.short	0x010a
        /*0842*/ 	.byte	0x08
	.zero		1


	//   ....[92]....
        /*0844*/ 	.word	0x00012a00
        /*0848*/ 	.word	0x000000ff
        /*084c*/ 	.word	0x0000e018
        /*0850*/ 	.short	0x010a
        /*0852*/ 	.byte	0x08
	.zero		1


	//   ....[93]....
        /*0854*/ 	.word	0x00012bc0
        /*0858*/ 	.word	0x000000ff
        /*085c*/ 	.word	0x0000e040
        /*0860*/ 	.short	0x010a
        /*0862*/ 	.byte	0x08
	.zero		1


	//   ....[94]....
        /*0864*/ 	.word	0x00012f00
        /*0868*/ 	.word	0x000000ff
        /*086c*/ 	.word	0x0000e038
        /*0870*/ 	.short	0x010a
        /*0872*/ 	.byte	0x21
	.zero		1


	//   ....[95]....
        /*0874*/ 	.word	0x000130d0
        /*0878*/ 	.word	0x000000ff
        /*087c*/ 	.word	0x0000e038
        /*0880*/ 	.short	0x010a
        /*0882*/ 	.byte	0x11
	.zero		1


	//   ....[96]....
        /*0884*/ 	.word	0x000132c0
        /*0888*/ 	.word	0x000000ff
        /*088c*/ 	.word	0x0000e038
        /*0890*/ 	.short	0x010a
        /*0892*/ 	.byte	0x19
	.zero		1


	//   ....[97]....
        /*0894*/ 	.word	0x000134a0
        /*0898*/ 	.word	0x000000ff
        /*089c*/ 	.word	0x0000e038
        /*08a0*/ 	.short	0x010a
        /*08a2*/ 	.byte	0x11
	.zero		1


	//   ....[98]....
        /*08a4*/ 	.word	0x00013690
        /*08a8*/ 	.word	0x000000ff
        /*08ac*/ 	.word	0x0000e038
        /*08b0*/ 	.short	0x010a
        /*08b2*/ 	.byte	0x11
	.zero		1


	//   ....[99]....
        /*08b4*/ 	.word	0x00013880
        /*08b8*/ 	.word	0x000000ff
        /*08bc*/ 	.word	0x0000e038
        /*08c0*/ 	.short	0x010a
        /*08c2*/ 	.byte	0x11
	.zero		1


	//   ....[100]....
        /*08c4*/ 	.word	0x00013a70
        /*08c8*/ 	.word	0x000000ff
        /*08cc*/ 	.word	0x0000e038
        /*08d0*/ 	.short	0x010a
        /*08d2*/ 	.byte	0x11
	.zero		1


	//   ....[101]....
        /*08d4*/ 	.word	0x00013c60
        /*08d8*/ 	.word	0x000000ff
        /*08dc*/ 	.word	0x0000e038
        /*08e0*/ 	.short	0x010a
        /*08e2*/ 	.byte	0x11
	.zero		1


	//   ....[102]....
        /*08e4*/ 	.word	0x00013ef0
        /*08e8*/ 	.word	0x000000ff
        /*08ec*/ 	.word	0x0000e038
        /*08f0*/ 	.short	0x010a
        /*08f2*/ 	.byte	0x19
	.zero		1


	//   ....[103]....
        /*08f4*/ 	.word	0x000140d0
        /*08f8*/ 	.word	0x000000ff
        /*08fc*/ 	.word	0x0000e038
        /*0900*/ 	.short	0x010a
        /*0902*/ 	.byte	0x11
	.zero		1


	//   ....[104]....
        /*0904*/ 	.word	0x00014540
        /*0908*/ 	.word	0x000000ff
        /*090c*/ 	.word	0x0000e0b0
        /*0910*/ 	.short	0x010a
        /*0912*/ 	.byte	0x10
	.zero		1


	//   ....[105]....
        /*0914*/ 	.word	0x000145e0
        /*0918*/ 	.word	0x000000ff
        /*091c*/ 	.word	0x0000e0b8
        /*0920*/ 	.short	0x010a
        /*0922*/ 	.byte	0x10
	.zero		1


	//   ....[106]....
        /*0924*/ 	.word	0x00014700
        /*0928*/ 	.word	0x000000ff
        /*092c*/ 	.word	0x00000000
        /*0930*/ 	.short	0x0101
        /*0932*/ 	.byte	0x05
	.zero		1


	//   ....[107]....
        /*0934*/ 	.word	0x00014780
        /*0938*/ 	.word	0x000000ff
        /*093c*/ 	.word	0x00000000
        /*0940*/ 	.short	0x0101
        /*0942*/ 	.byte	0x05
	.zero		1


	//   ....[108]....
        /*0944*/ 	.word	0x00014a10
        /*0948*/ 	.word	0x00000000
        /*094c*/ 	.word	0x0000e000
        /*0950*/ 	.short	0x010a
        /*0952*/ 	.byte	0xff
	.zero		1


	//   ....[109]....
        /*0954*/ 	.word	0x00014a70
        /*0958*/ 	.word	0x00000000
        /*095c*/ 	.word	0x0000e020
        /*0960*/ 	.short	0x010a
        /*0962*/ 	.byte	0xff
	.zero		1


	//   ....[110]....
        /*0964*/ 	.word	0x00014ad0
        /*0968*/ 	.word	0x00000005
        /*096c*/ 	.word	0x0000e058
        /*0970*/ 	.short	0x010a
        /*0972*/ 	.byte	0xff
	.zero		1


	//   ....[111]....
        /*0974*/ 	.word	0x00014b30
        /*0978*/ 	.word	0x00000000
        /*097c*/ 	.word	0x0000e008
        /*0980*/ 	.short	0x010a
        /*0982*/ 	.byte	0xff
	.zero		1


	//   ....[112]....
        /*0984*/ 	.word	0x00014b90
        /*0988*/ 	.word	0x00000005
        /*098c*/ 	.word	0x0000e068
        /*0990*/ 	.short	0x010a
        /*0992*/ 	.byte	0xff
	.zero		1


	//   ....[113]....
        /*0994*/ 	.word	0x00014bf0
        /*0998*/ 	.word	0x00000000
        /*099c*/ 	.word	0x0000e028
        /*09a0*/ 	.short	0x010a
        /*09a2*/ 	.byte	0xff
	.zero		1


	//   ....[114]....
        /*09a4*/ 	.word	0x00014c50
        /*09a8*/ 	.word	0x00000005
        /*09ac*/ 	.word	0x0000e0a0
        /*09b0*/ 	.short	0x010a
        /*09b2*/ 	.byte	0xff
	.zero		1


	//   ....[115]....
        /*09b4*/ 	.word	0x00014cb0
        /*09b8*/ 	.word	0x00000000
        /*09bc*/ 	.word	0x0000e058
        /*09c0*/ 	.short	0x010a
        /*09c2*/ 	.byte	0xff
	.zero		1


	//   ....[116]....
        /*09c4*/ 	.word	0x00014d10
        /*09c8*/ 	.word	0x00000000
        /*09cc*/ 	.word	0x0000e020
        /*09d0*/ 	.short	0x010a
        /*09d2*/ 	.byte	0xff
	.zero		1


	//   ....[117]....
        /*09d4*/ 	.word	0x00014d70
        /*09d8*/ 	.word	0x00000000
        /*09dc*/ 	.word	0x0000e0a8
        /*09e0*/ 	.short	0x010a
        /*09e2*/ 	.byte	0xff
	.zero		1


	//   ....[118]....
        /*09e4*/ 	.word	0x00014dd0
        /*09e8*/ 	.word	0x00000000
        /*09ec*/ 	.word	0x0000e068
        /*09f0*/ 	.short	0x010a
        /*09f2*/ 	.byte	0xff
	.zero		1


	//   ....[119]....
        /*09f4*/ 	.word	0x00014e30
        /*09f8*/ 	.word	0x00000000
        /*09fc*/ 	.word	0x0000e020
        /*0a00*/ 	.short	0x010a
        /*0a02*/ 	.byte	0xff
	.zero		1


	//   ....[120]....
        /*0a04*/ 	.word	0x00014e90
        /*0a08*/ 	.word	0x00000000
        /*0a0c*/ 	.word	0x0000e0a0
        /*0a10*/ 	.short	0x010a
        /*0a12*/ 	.byte	0xff
	.zero		1


	//   ....[121]....
        /*0a14*/ 	.word	0x00014ef0
        /*0a18*/ 	.word	0x00000000
        /*0a1c*/ 	.word	0x0000e058
        /*0a20*/ 	.short	0x010a
        /*0a22*/ 	.byte	0xff
	.zero		1


	//   ....[122]....
        /*0a24*/ 	.word	0x00014f50
        /*0a28*/ 	.word	0x00000000
        /*0a2c*/ 	.word	0x0000e0a8
        /*0a30*/ 	.short	0x010a
        /*0a32*/ 	.byte	0xff
	.zero		1


	//   ....[123]....
        /*0a34*/ 	.word	0x00014fb0
        /*0a38*/ 	.word	0x00000000
        /*0a3c*/ 	.word	0x0000e068
        /*0a40*/ 	.short	0x010a
        /*0a42*/ 	.byte	0xff
	.zero		1


	//   ....[124]....
        /*0a44*/ 	.word	0x00015000
        /*0a48*/ 	.word	0x00000011
        /*0a4c*/ 	.word	0x0000e0c0
        /*0a50*/ 	.short	0x010a
        /*0a52*/ 	.byte	0xff
	.zero		1


	//   ....[125]....
        /*0a54*/ 	.word	0x00015050
        /*0a58*/ 	.word	0x00000011
        /*0a5c*/ 	.word	0x0000e0c8
        /*0a60*/ 	.short	0x010a
        /*0a62*/ 	.byte	0xff
	.zero		1


	//   ....[126]....
        /*0a64*/ 	.word	0x000150b0
        /*0a68*/ 	.word	0x00000000
        /*0a6c*/ 	.word	0x0000e070
        /*0a70*/ 	.short	0x010a
        /*0a72*/ 	.byte	0xff
	.zero		1


	//   ....[127]....
        /*0a74*/ 	.word	0x00015110
        /*0a78*/ 	.word	0x00000000
        /*0a7c*/ 	.word	0x0000e080
        /*0a80*/ 	.short	0x010a
        /*0a82*/ 	.byte	0xff
	.zero		1


	//   ....[128]....
        /*0a84*/ 	.word	0x00015170
        /*0a88*/ 	.word	0x00000000
        /*0a8c*/ 	.word	0x0000e070
        /*0a90*/ 	.short	0x010a
        /*0a92*/ 	.byte	0xff
	.zero		1


	//   ....[129]....
        /*0a94*/ 	.word	0x000151d0
        /*0a98*/ 	.word	0x00000000
        /*0a9c*/ 	.word	0x0000e090
        /*0aa0*/ 	.short	0x010a
        /*0aa2*/ 	.byte	0xff
	.zero		1


	//   ....[130]....
        /*0aa4*/ 	.word	0x00015230
        /*0aa8*/ 	.word	0x00000000
        /*0aac*/ 	.word	0x0000e080
        /*0ab0*/ 	.short	0x010a
        /*0ab2*/ 	.byte	0xff
	.zero		1


	//   ....[131]....
        /*0ab4*/ 	.word	0x00015290
        /*0ab8*/ 	.word	0x00000000
        /*0abc*/ 	.word	0x0000e098
        /*0ac0*/ 	.short	0x010a
        /*0ac2*/ 	.byte	0xff
	.zero		1


	//   ....[132]....
        /*0ac4*/ 	.word	0x000152f0
        /*0ac8*/ 	.word	0x00000000
        /*0acc*/ 	.word	0x0000e070
        /*0ad0*/ 	.short	0x010a
        /*0ad2*/ 	.byte	0xff
	.zero		1


	//   ....[133]....
        /*0ad4*/ 	.word	0x00015350
        /*0ad8*/ 	.word	0x00000000
        /*0adc*/ 	.word	0x0000e090
        /*0ae0*/ 	.short	0x010a
        /*0ae2*/ 	.byte	0xff
	.zero		1


	//   ....[134]....
        /*0ae4*/ 	.word	0x000153b0
        /*0ae8*/ 	.word	0x00000000
        /*0aec*/ 	.word	0x0000e0c0
        /*0af0*/ 	.short	0x010a
        /*0af2*/ 	.byte	0xff
	.zero		1


	//   ....[135]....
        /*0af4*/ 	.word	0x00015410
        /*0af8*/ 	.word	0x00000000
        /*0afc*/ 	.word	0x0000e080
        /*0b00*/ 	.short	0x010a
        /*0b02*/ 	.byte	0xff
	.zero		1


	//   ....[136]....
        /*0b04*/ 	.word	0x00015470
        /*0b08*/ 	.word	0x00000000
        /*0b0c*/ 	.word	0x0000e098
        /*0b10*/ 	.short	0x010a
        /*0b12*/ 	.byte	0xff
	.zero		1


	//   ....[137]....
        /*0b14*/ 	.word	0x000154d0
        /*0b18*/ 	.word	0x00000000
        /*0b1c*/ 	.word	0x0000e0c8
        /*0b20*/ 	.short	0x010a
        /*0b22*/ 	.byte	0xff
	.zero		1


	//   ....[138]....
        /*0b24*/ 	.word	0x00015530
        /*0b28*/ 	.word	0x00000000
        /*0b2c*/ 	.word	0x00000000
        /*0b30*/ 	.short	0x010a
        /*0b32*/ 	.byte	0xff
	.zero		1


	//   ....[139]....
        /*0b34*/ 	.word	0x00015590
        /*0b38*/ 	.word	0x00000000
        /*0b3c*/ 	.word	0x00000000
        /*0b40*/ 	.short	0x010a
        /*0b42*/ 	.byte	0xff
	.zero		1


	//   ....[140]....
        /*0b44*/ 	.word	0x000155f0
        /*0b48*/ 	.word	0x00000004
        /*0b4c*/ 	.word	0x0000e0d0
        /*0b50*/ 	.short	0x010a
        /*0b52*/ 	.byte	0xff
	.zero		1


	//   ....[141]....
        /*0b54*/ 	.word	0x00015650
        /*0b58*/ 	.word	0x00000003
        /*0b5c*/ 	.word	0x00000000
        /*0b60*/ 	.short	0x010a
        /*0b62*/ 	.byte	0xff
	.zero		1


	//   ....[142]....
        /*0b64*/ 	.word	0x000156b0
        /*0b68*/ 	.word	0x00000000
        /*0b6c*/ 	.word	0x00000000
        /*0b70*/ 	.short	0x010a
        /*0b72*/ 	.byte	0xff
	.zero		1


	//   ....[143]....
        /*0b74*/ 	.word	0x00015710
        /*0b78*/ 	.word	0x00000000
        /*0b7c*/ 	.word	0x00000000
        /*0b80*/ 	.short	0x010a
        /*0b82*/ 	.byte	0xff
	.zero		1


	//   ....[144]....
        /*0b84*/ 	.word	0x00015770
        /*0b88*/ 	.word	0x00000004
        /*0b8c*/ 	.word	0x0000e0d0
        /*0b90*/ 	.short	0x010a
        /*0b92*/ 	.byte	0xff
	.zero		1


	//   ....[145]....
        /*0b94*/ 	.word	0x000157d0
        /*0b98*/ 	.word	0x00000003
        /*0b9c*/ 	.word	0x00000000
        /*0ba0*/ 	.short	0x010a
        /*0ba2*/ 	.byte	0xff
	.zero		1


	//   ....[146]....
        /*0ba4*/ 	.word	0x00015830
        /*0ba8*/ 	.word	0x00000003
        /*0bac*/ 	.word	0x00000000
        /*0bb0*/ 	.short	0x010a
        /*0bb2*/ 	.byte	0xff
	.zero		1


	//   ....[147]....
        /*0bb4*/ 	.word	0x00015890
        /*0bb8*/ 	.word	0x00000000
        /*0bbc*/ 	.word	0x00000000
        /*0bc0*/ 	.short	0x010a
        /*0bc2*/ 	.byte	0xff
	.zero		1


	//   ....[148]....
        /*0bc4*/ 	.word	0x000158f0
        /*0bc8*/ 	.word	0x00000000
        /*0bcc*/ 	.word	0x0000e010
        /*0bd0*/ 	.short	0x010a
        /*0bd2*/ 	.byte	0xff
	.zero		1


	//   ....[149]....
        /*0bd4*/ 	.word	0x00015950
        /*0bd8*/ 	.word	0x00000000
        /*0bdc*/ 	.word	0x0000e038
        /*0be0*/ 	.short	0x010a
        /*0be2*/ 	.byte	0xff
	.zero		1


	//   ....[150]....
        /*0be4*/ 	.word	0x000159b0
        /*0be8*/ 	.word	0x00000000
        /*0bec*/ 	.word	0x0000e018
        /*0bf0*/ 	.short	0x010a
        /*0bf2*/ 	.byte	0xff
	.zero		1


	//   ....[151]....
        /*0bf4*/ 	.word	0x00015a10
        /*0bf8*/ 	.word	0x00000000
        /*0bfc*/ 	.word	0x0000e040
        /*0c00*/ 	.short	0x010a
        /*0c02*/ 	.byte	0xff
	.zero		1


	//   ....[152]....
        /*0c04*/ 	.word	0x00015a70
        /*0c08*/ 	.word	0x00000000
        /*0c0c*/ 	.word	0x0000e038
        /*0c10*/ 	.short	0x010a
        /*0c12*/ 	.byte	0xff
	.zero		1


	//   ....[153]....
        /*0c14*/ 	.word	0x00015ad0
        /*0c18*/ 	.word	0x00000000
        /*0c1c*/ 	.word	0x0000e038
        /*0c20*/ 	.short	0x010a
        /*0c22*/ 	.byte	0xff
	.zero		1


	//   ....[154]....
        /*0c24*/ 	.word	0x00015b30
        /*0c28*/ 	.word	0x00000000
        /*0c2c*/ 	.word	0x0000e038
        /*0c30*/ 	.short	0x010a
        /*0c32*/ 	.byte	0xff
	.zero		1


	//   ....[155]....
        /*0c34*/ 	.word	0x00015b90
        /*0c38*/ 	.word	0x00000000
        /*0c3c*/ 	.word	0x0000e038
        /*0c40*/ 	.short	0x010a
        /*0c42*/ 	.byte	0xff
	.zero		1


	//   ....[156]....
        /*0c44*/ 	.word	0x00015bf0
        /*0c48*/ 	.word	0x00000000
        /*0c4c*/ 	.word	0x0000e038
        /*0c50*/ 	.short	0x010a
        /*0c52*/ 	.byte	0xff
	.zero		1


	//   ....[157]....
        /*0c54*/ 	.word	0x00015c50
        /*0c58*/ 	.word	0x00000000
        /*0c5c*/ 	.word	0x0000e038
        /*0c60*/ 	.short	0x010a
        /*0c62*/ 	.byte	0xff
	.zero		1


	//   ....[158]....
        /*0c64*/ 	.word	0x00015cb0
        /*0c68*/ 	.word	0x00000000
        /*0c6c*/ 	.word	0x0000e038
        /*0c70*/ 	.short	0x010a
        /*0c72*/ 	.byte	0xff
	.zero		1


	//   ....[159]....
        /*0c74*/ 	.word	0x00015d10
        /*0c78*/ 	.word	0x00000000
        /*0c7c*/ 	.word	0x0000e038
        /*0c80*/ 	.short	0x010a
        /*0c82*/ 	.byte	0xff
	.zero		1


	//   ....[160]....
        /*0c84*/ 	.word	0x00015d70
        /*0c88*/ 	.word	0x00000000
        /*0c8c*/ 	.word	0x0000e038
        /*0c90*/ 	.short	0x010a
        /*0c92*/ 	.byte	0xff
	.zero		1


	//   ....[161]....
        /*0c94*/ 	.word	0x00015dd0
        /*0c98*/ 	.word	0x00000000
        /*0c9c*/ 	.word	0x0000e038
        /*0ca0*/ 	.short	0x010a
        /*0ca2*/ 	.byte	0xff
	.zero		1


	//   ....[162]....
        /*0ca4*/ 	.word	0x00015e30
        /*0ca8*/ 	.word	0x00000000
        /*0cac*/ 	.word	0x0000e0b0
        /*0cb0*/ 	.short	0x010a
        /*0cb2*/ 	.byte	0xff
	.zero		1


	//   ....[163]....
        /*0cb4*/ 	.word	0x00015e90
        /*0cb8*/ 	.word	0x00000000
        /*0cbc*/ 	.word	0x0000e0b8
        /*0cc0*/ 	.short	0x010a
        /*0cc2*/ 	.byte	0xff
	.zero		1


	//----- nvinfo : EIATTR_NUM_MBARRIERS
	.align		4
.L_64:
        /*0cc4*/ 	.byte	0x03, 0x38
        /*0cc6*/ 	.short	0x001c


	//----- nvinfo : EIATTR_EXIT_INSTR_OFFSETS
	.align		4
        /*0cc8*/ 	.byte	0x04, 0x1c
        /*0cca*/ 	.short	(.L_66 - .L_65)


	//   ....[0]....
.L_65:
        /*0ccc*/ 	.word	0x000017d0


	//   ....[1]....
        /*0cd0*/ 	.word	0x00001a50


	//   ....[2]....
        /*0cd4*/ 	.word	0x00003850


	//   ....[3]....
        /*0cd8*/ 	.word	0x00003890


	//   ....[4]....
        /*0cdc*/ 	.word	0x00003910


	//   ....[5]....
        /*0ce0*/ 	.word	0x000078f0


	//   ....[6]....
        /*0ce4*/ 	.word	0x0000c850


	//   ....[7]....
        /*0ce8*/ 	.word	0x0000c8f0


	//   ....[8]....
        /*0cec*/ 	.word	0x00012330


	//   ....[9]....
        /*0cf0*/ 	.word	0x000123c0


	//   ....[10]....
        /*0cf4*/ 	.word	0x00012460


	//   ....[11]....
        /*0cf8*/ 	.word	0x00012d30


	//   ....[12]....
        /*0cfc*/ 	.word	0x00013e80


	//   ....[13]....
        /*0d00*/ 	.word	0x000142c0


	//   ....[14]....
        /*0d04*/ 	.word	0x00014330


	//   ....[15]....
        /*0d08*/ 	.word	0x000149f0


	//----- nvinfo : EIATTR_INDIRECT_BRANCH_TARGETS
	.align		4
.L_66:
        /*0d0c*/ 	.byte	0x04, 0x34
        /*0d0e*/ 	.short	(.L_68 - .L_67)


	//   ....[0]....
.L_67:
        /*0d10*/ 	.word	.L_x_461@srel
        /*0d14*/ 	.short	0x0
        /*0d16*/ 	.short	0x0
        /*0d18*/ 	.word	0x3
        /*0d1c*/ 	.word	.L_x_462@srel
        /*0d20*/ 	.word	.L_x_463@srel
        /*0d24*/ 	.word	.L_x_464@srel


	//----- nvinfo : EIATTR_MAX_THREADS
	.align		4
.L_68:
        /*0d28*/ 	.byte	0x04, 0x05
        /*0d2a*/ 	.short	(.L_70 - .L_69)
.L_69:
        /*0d2c*/ 	.word	0x00000200
        /*0d30*/ 	.word	0x00000001
        /*0d34*/ 	.word	0x00000001


	//----- nvinfo : EIATTR_CRS_STACK_SIZE
	.align		4
.L_70:
        /*0d38*/ 	.byte	0x04, 0x1e
        /*0d3a*/ 	.short	(.L_72 - .L_71)
.L_71:
        /*0d3c*/ 	.word	0x00000000


	//----- nvinfo : EIATTR_CBANK_PARAM_SIZE
	.align		4
.L_72:
        /*0d40*/ 	.byte	0x03, 0x19
        /*0d42*/ 	.short	0x0600


	//----- nvinfo : EIATTR_PARAM_CBANK
	.align		4
        /*0d44*/ 	.byte	0x04, 0x0a
        /*0d46*/ 	.short	(.L_74 - .L_73)
	.align		4
.L_73:
        /*0d48*/ 	.word	index@(.nv.constant0._ZN7cutlass13device_kernelINS_4fmha6kernel36Sm100FmhaFwdKernelTmaWarpspecializedIN4cute5tupleIJiiiNS5_IJNS5_IJiiEEEiEEEEEENS1_10collective38Sm100FmhaFwdMainloopTmaWarpspecializedINS_6half_tEffNS5_IJNS4_1CILi256EEENSC_ILi64EEESE_EEENS5_IJiNSC_ILi1EEES7_EEENS5_IJiSG_NS5_IJNS5_IJNSC_ILi0EEEiEEEiEEEEEESL_NS9_12ResidualMaskENS5_IJNSC_ILi2EEESG_SG_EEENSC_ILb0EEEEENS9_38Sm100FmhaFwdEpilogueTmaWarpspecializedISB_fNS5_IJNSC_ILi128EEESE_SE_EEESH_NS5_IJSG_S7_EEESP_EENS2_23IndividualTileSchedulerENS2_41Sm100FmhaCtxKernelWarpspecializedScheduleEEEEEvNT_6ParamsE)
        /*0d4c*/ 	.short	0x0380
        /*0d4e*/ 	.short	0x0600


	//----- nvinfo : EIATTR_SW_WAR
	.align		4
.L_74:
        /*0d50*/ 	.byte	0x04, 0x36
        /*0d52*/ 	.short	(.L_76 - .L_75)
.L_75:
        /*0d54*/ 	.word	0x00000008
.L_76:


//--------------------- .nv.callgraph             --------------------------
	.section	.nv.callgraph,"",@"SHT_CUDA_CALLGRAPH"
	.align	4
	.sectionentsize	8
	.align		4
        /*0000*/ 	.word	0x00000000
	.align		4
        /*0004*/ 	.word	0xffffffff
	.align		4
        /*0008*/ 	.word	index@(_ZN7cutlass13device_kernelINS_4fmha6kernel36Sm100FmhaFwdKernelTmaWarpspecializedIN4cute5tupleIJiiiNS5_IJNS5_IJiiEEEiEEEEEENS1_10collective38Sm100FmhaFwdMainloopTmaWarpspecializedINS_6half_tEffNS5_IJNS4_1CILi256EEENSC_ILi64EEESE_EEENS5_IJiNSC_ILi1EEES7_EEENS5_IJiSG_NS5_IJNS5_IJNSC_ILi0EEEiEEEiEEEEEESL_NS9_12ResidualMaskENS5_IJNSC_ILi2EEESG_SG_EEENSC_ILb0EEEEENS9_38Sm100FmhaFwdEpilogueTmaWarpspecializedISB_fNS5_IJNSC_ILi128EEESE_SE_EEESH_NS5_IJSG_S7_EEESP_EENS2_23IndividualTileSchedulerENS2_41Sm100FmhaCtxKernelWarpspecializedScheduleEEEEEvNT_6ParamsE)
	.align		4
        /*000c*/ 	.word	index@(__assertfail)
	.align		4
        /*0010*/ 	.word	index@(_ZN7cutlass13device_kernelINS_4fmha6kernel36Sm100FmhaFwdKernelTmaWarpspecializedIN4cute5tupleIJiiiNS5_IJNS5_IJiiEEEiEEEEEENS1_10collective38Sm100FmhaFwdMainloopTmaWarpspecializedINS_6half_tEffNS5_IJNS4_1CILi256EEENSC_ILi64EEESE_EEENS5_IJiNSC_ILi1EEES7_EEENS5_IJiSG_NS5_IJNS5_IJNSC_ILi0EEEiEEEiEEEEEESL_NS9_12ResidualMaskENS5_IJNSC_ILi2EEESG_SG_EEENSC_ILb0EEEEENS9_38Sm100FmhaFwdEpilogueTmaWarpspecializedISB_fNS5_IJNSC_ILi128EEESE_SE_EEESH_NS5_IJSG_S7_EEESP_EENS2_23IndividualTileSchedulerENS2_41Sm100FmhaCtxKernelWarpspecializedScheduleEEEEEvNT_6ParamsE)
	.align		4
        /*0014*/ 	.word	index@(vprintf)
	.align		4
        /*0018*/ 	.word	0x00000000
	.align		4
        /*001c*/ 	.word	0xfffffffe
	.align		4
        /*0020*/ 	.word	0x00000000
	.align		4
        /*0024*/ 	.word	0xfffffffd
	.align		4
        /*0028*/ 	.word	0x00000000
	.align		4
        /*002c*/ 	.word	0xfffffffc


//--------------------- .nv.constant4             --------------------------
	.section	.nv.constant4,"a",@progbits
	.align	8
	.align		8
.nv.constant4:
        /*0000*/ 	.dword	vprintf
	.align		8
        /*0008*/ 	.dword	__assertfail
	.align		8
        /*0010*/ 	.dword	__unnamed_1
	.align		8
        /*0018*/ 	.dword	__unnamed_2
	.align		8
        /*0020*/ 	.dword	__unnamed_3
	.align		8
        /*0028*/ 	.dword	__unnamed_4
	.align		8
        /*0030*/ 	.dword	__unnamed_5
	.align		8
        /*0038*/ 	.dword	__unnamed_6
	.align		8
        /*0040*/ 	.dword	__unnamed_7
	.align		8
        /*0048*/ 	.dword	_ZN39_INTERNAL_81d5abf1_4_k_cu_9a1e9f66_36294cuda3std3__45__cpo5beginE
	.align		8
        /*0050*/ 	.dword	_ZN39_INTERNAL_81d5abf1_4_k_cu_9a1e9f66_36294cuda3std3__45__cpo3endE
	.align		8
        /*0058*/ 	.dword	_ZN39_INTERNAL_81d5abf1_4_k_cu_9a1e9f66_36294cuda3std3__45__cpo6cbeginE
	.align		8
        /*0060*/ 	.dword	_ZN39_INTERNAL_81d5abf1_4_k_cu_9a1e9f66_36294cuda3std3__45__cpo4cendE
	.align		8
        /*0068*/ 	.dword	_ZN39_INTERNAL_81d5abf1_4_k_cu_9a1e9f66_36294cuda3std3__441_GLOBAL__N__81d5abf1_4_k_cu_9a1e9f66_36296ignoreE
	.align		8
        /*0070*/ 	.dword	_ZN39_INTERNAL_81d5abf1_4_k_cu_9a1e9f66_36294cuda3std3__419piecewise_constructE
	.align		8
        /*0078*/ 	.dword	_ZN39_INTERNAL_81d5abf1_4_k_cu_9a1e9f66_36294cuda3std3__48in_placeE
	.align		8
        /*0080*/ 	.dword	_ZN39_INTERNAL_81d5abf1_4_k_cu_9a1e9f66_36294cuda3std6ranges3__45__cpo4swapE
	.align		8
        /*0088*/ 	.dword	_ZN39_INTERNAL_81d5abf1_4_k_cu_9a1e9f66_36294cuda3std6ranges3__45__cpo9iter_moveE
	.align		8
        /*0090*/ 	.dword	_ZN39_INTERNAL_81d5abf1_4_k_cu_9a1e9f66_36294cute7productE
	.align		8
        /*0098*/ 	.dword	_ZN39_INTERNAL_81d5abf1_4_k_cu_9a1e9f66_36294cute1_E
	.align		8
        /*00a0*/ 	.dword	$str$22
	.align		8
        /*00a8*/ 	.dword	$str$23
	.align		8
        /*00b0*/ 	.dword	$str$26
	.align		8
        /*00b8*/ 	.dword	$str$27
	.align		8
        /*00c0*/ 	.dword	$str$28
	.align		8
        /*00c8*/ 	.dword	$str$29
	.align		8
        /*00d0*/ 	.dword	$str$30
	.align		8
        /*00d8*/ 	.dword	$str$31
	.align		8
        /*00e0*/ 	.dword	$str$32
	.align		8
        /*00e8*/ 	.dword	$str$33
	.align		8
        /*00f0*/ 	.dword	$str$34
	.align		8
        /*00f8*/ 	.dword	$str$35
	.align		8
        /*0100*/ 	.dword	$str$36
	.align		8
        /*0108*/ 	.dword	$str$37


//--------------------- .nv.constant2._ZN7cutlass13device_kernelINS_4fmha6kernel36Sm100FmhaFwdKernelTmaWarpspecializedIN4cute5tupleIJiiiNS5_IJNS5_IJiiEEEiEEEEEENS1_10collective38Sm100FmhaFwdMainloopTmaWarpspecializedINS_6half_tEffNS5_IJNS4_1CILi256EEENSC_ILi64EEESE_EEENS5_IJiNSC_ILi1EEES7_EEENS5_IJiSG_NS5_IJNS5_IJNSC_ILi0EEEiEEEiEEEEEESL_NS9_12ResidualMaskENS5_IJNSC_ILi2EEESG_SG_EEENSC_ILb0EEEEENS9_38Sm100FmhaFwdEpilogueTmaWarpspecializedISB_fNS5_IJNSC_ILi128EEESE_SE_EEESH_NS5_IJSG_S7_EEESP_EENS2_23IndividualTileSchedulerENS2_41Sm100FmhaCtxKernelWarpspecializedScheduleEEEEEvNT_6ParamsE --------------------------
	.section	.nv.constant2._ZN7cutlass13device_kernelINS_4fmha6kernel36Sm100FmhaFwdKernelTmaWarpspecializedIN4cute5tupleIJiiiNS5_IJNS5_IJiiEEEiEEEEEENS1_10collective38Sm100FmhaFwdMainloopTmaWarpspecializedINS_6half_tEffNS5_IJNS4_1CILi256EEENSC_ILi64EEESE_EEENS5_IJiNSC_ILi1EEES7_EEENS5_IJiSG_NS5_IJNS5_IJNSC_ILi0EEEiEEEiEEEEEESL_NS9_12ResidualMaskENS5_IJNSC_ILi2EEESG_SG_EEENSC_ILb0EEEEENS9_38Sm100FmhaFwdEpilogueTmaWarpspecializedISB_fNS5_IJNSC_ILi128EEESE_SE_EEESH_NS5_IJSG_S7_EEESP_EENS2_23IndividualTileSchedulerENS2_41Sm100FmhaCtxKernelWarpspecializedScheduleEEEEEvNT_6ParamsE,"a",@progbits
	.sectionflags	@""
	.align	4
.nv.constant2._ZN7cutlass13device_kernelINS_4fmha6kernel36Sm100FmhaFwdKernelTmaWarpspecializedIN4cute5tupleIJiiiNS5_IJNS5_IJiiEEEiEEEEEENS1_10collective38Sm100FmhaFwdMainloopTmaWarpspecializedINS_6half_tEffNS5_IJNS4_1CILi256EEENSC_ILi64EEESE_EEENS5_IJiNSC_ILi1EEES7_EEENS5_IJiSG_NS5_IJNS5_IJNSC_ILi0EEEiEEEiEEEEEESL_NS9_12ResidualMaskENS5_IJNSC_ILi2EEESG_SG_EEENSC_ILb0EEEEENS9_38Sm100FmhaFwdEpilogueTmaWarpspecializedISB_fNS5_IJNSC_ILi128EEESE_SE_EEESH_NS5_IJSG_S7_EEESP_EENS2_23IndividualTileSchedulerENS2_41Sm100FmhaCtxKernelWarpspecializedScheduleEEEEEvNT_6ParamsE:
        /*0000*/ 	.byte	0xd0, 0x23, 0x01, 0x00, 0xd0, 0x42, 0x01, 0x00, 0xa0, 0x23, 0x01, 0x00


//--------------------- .text._ZN7cutlass13device_kernelINS_4fmha6kernel36Sm100FmhaFwdKernelTmaWarpspecializedIN4cute5tupleIJiiiNS5_IJNS5_IJiiEEEiEEEEEENS1_10collective38Sm100FmhaFwdMainloopTmaWarpspecializedINS_6half_tEffNS5_IJNS4_1CILi256EEENSC_ILi64EEESE_EEENS5_IJiNSC_ILi1EEES7_EEENS5_IJiSG_NS5_IJNS5_IJNSC_ILi0EEEiEEEiEEEEEESL_NS9_12ResidualMaskENS5_IJNSC_ILi2EEESG_SG_EEENSC_ILb0EEEEENS9_38Sm100FmhaFwdEpilogueTmaWarpspecializedISB_fNS5_IJNSC_ILi128EEESE_SE_EEESH_NS5_IJSG_S7_EEESP_EENS2_23IndividualTileSchedulerENS2_41Sm100FmhaCtxKernelWarpspecializedScheduleEEEEEvNT_6ParamsE --------------------------
	.section	.text._ZN7cutlass13device_kernelINS_4fmha6kernel36Sm100FmhaFwdKernelTmaWarpspecializedIN4cute5tupleIJiiiNS5_IJNS5_IJiiEEEiEEEEEENS1_10collective38Sm100FmhaFwdMainloopTmaWarpspecializedINS_6half_tEffNS5_IJNS4_1CILi256EEENSC_ILi64EEESE_EEENS5_IJiNSC_ILi1EEES7_EEENS5_IJiSG_NS5_IJNS5_IJNSC_ILi0EEEiEEEiEEEEEESL_NS9_12ResidualMaskENS5_IJNSC_ILi2EEESG_SG_EEENSC_ILb0EEEEENS9_38Sm100FmhaFwdEpilogueTmaWarpspecializedISB_fNS5_IJNSC_ILi128EEESE_SE_EEESH_NS5_IJSG_S7_EEESP_EENS2_23IndividualTileSchedulerENS2_41Sm100FmhaCtxKernelWarpspecializedScheduleEEEEEvNT_6ParamsE,"ax",@progbits
	.align	128
.text._ZN7cutlass13device_kernelINS_4fmha6kernel36Sm100FmhaFwdKernelTmaWarpspecializedIN4cute5tupleIJiiiNS5_IJNS5_IJiiEEEiEEEEEENS1_10collective38Sm100FmhaFwdMainloopTmaWarpspecializedINS_6half_tEffNS5_IJNS4_1CILi256EEENSC_ILi64EEESE_EEENS5_IJiNSC_ILi1EEES7_EEENS5_IJiSG_NS5_IJNS5_IJNSC_ILi0EEEiEEEiEEEEEESL_NS9_12ResidualMaskENS5_IJNSC_ILi2EEESG_SG_EEENSC_ILb0EEEEENS9_38Sm100FmhaFwdEpilogueTmaWarpspecializedISB_fNS5_IJNSC_ILi128EEESE_SE_EEESH_NS5_IJSG_S7_EEESP_EENS2_23IndividualTileSchedulerENS2_41Sm100FmhaCtxKernelWarpspecializedScheduleEEEEEvNT_6ParamsE:
        .type           _ZN7cutlass13device_kernelINS_4fmha6kernel36Sm100FmhaFwdKernelTmaWarpspecializedIN4cute5tupleIJiiiNS5_IJNS5_IJiiEEEiEEEEEENS1_10collective38Sm100FmhaFwdMainloopTmaWarpspecializedINS_6half_tEffNS5_IJNS4_1CILi256EEENSC_ILi64EEESE_EEENS5_IJiNSC_ILi1EEES7_EEENS5_IJiSG_NS5_IJNS5_IJNSC_ILi0EEEiEEEiEEEEEESL_NS9_12ResidualMaskENS5_IJNSC_ILi2EEESG_SG_EEENSC_ILb0EEEEENS9_38Sm100FmhaFwdEpilogueTmaWarpspecializedISB_fNS5_IJNSC_ILi128EEESE_SE_EEESH_NS5_IJSG_S7_EEESP_EENS2_23IndividualTileSchedulerENS2_41Sm100FmhaCtxKernelWarpspecializedScheduleEEEEEvNT_6ParamsE,@function
        .size           _ZN7cutlass13device_kernelINS_4fmha6kernel36Sm100FmhaFwdKernelTmaWarpspecializedIN4cute5tupleIJiiiNS5_IJNS5_IJiiEEEiEEEEEENS1_10collective38Sm100FmhaFwdMainloopTmaWarpspecializedINS_6half_tEffNS5_IJNS4_1CILi256EEENSC_ILi64EEESE_EEENS5_IJiNSC_ILi1EEES7_EEENS5_IJiSG_NS5_IJNS5_IJNSC_ILi0EEEiEEEiEEEEEESL_NS9_12ResidualMaskENS5_IJNSC_ILi2EEESG_SG_EEENSC_ILb0EEEEENS9_38Sm100FmhaFwdEpilogueTmaWarpspecializedISB_fNS5_IJNSC_ILi128EEESE_SE_EEESH_NS5_IJSG_S7_EEESP_EENS2_23IndividualTileSchedulerENS2_41Sm100FmhaCtxKernelWarpspecializedScheduleEEEEEvNT_6ParamsE,(.L_x_465 - _ZN7cutlass13device_kernelINS_4fmha6kernel36Sm100FmhaFwdKernelTmaWarpspecializedIN4cute5tupleIJiiiNS5_IJNS5_IJiiEEEiEEEEEENS1_10collective38Sm100FmhaFwdMainloopTmaWarpspecializedINS_6half_tEffNS5_IJNS4_1CILi256EEENSC_ILi64EEESE_EEENS5_IJiNSC_ILi1EEES7_EEENS5_IJiSG_NS5_IJNS5_IJNSC_ILi0EEEiEEEiEEEEEESL_NS9_12ResidualMaskENS5_IJNSC_ILi2EEESG_SG_EEENSC_ILb0EEEEENS9_38Sm100FmhaFwdEpilogueTmaWarpspecializedISB_fNS5_IJNSC_ILi128EEESE_SE_EEESH_NS5_IJSG_S7_EEESP_EENS2_23IndividualTileSchedulerENS2_41Sm100FmhaCtxKernelWarpspecializedScheduleEEEEEvNT_6ParamsE)
        .other          _ZN7cutlass13device_kernelINS_4fmha6kernel36Sm100FmhaFwdKernelTmaWarpspecializedIN4cute5tupleIJiiiNS5_IJNS5_IJiiEEEiEEEEEENS1_10collective38Sm100FmhaFwdMainloopTmaWarpspecializedINS_6half_tEffNS5_IJNS4_1CILi256EEENSC_ILi64EEESE_EEENS5_IJiNSC_ILi1EEES7_EEENS5_IJiSG_NS5_IJNS5_IJNSC_ILi0EEEiEEEiEEEEEESL_NS9_12ResidualMaskENS5_IJNSC_ILi2EEESG_SG_EEENSC_ILb0EEEEENS9_38Sm100FmhaFwdEpilogueTmaWarpspecializedISB_fNS5_IJNSC_ILi128EEESE_SE_EEESH_NS5_IJSG_S7_EEESP_EENS2_23IndividualTileSchedulerENS2_41Sm100FmhaCtxKernelWarpspecializedScheduleEEEEEvNT_6ParamsE,@"STO_CUDA_ENTRY STV_DEFAULT"
_ZN7cutlass13device_kernelINS_4fmha6kernel36Sm100FmhaFwdKernelTmaWarpspecializedIN4cute5tupleIJiiiNS5_IJNS5_IJiiEEEiEEEEEENS1_10collective38Sm100FmhaFwdMainloopTmaWarpspecializedINS_6half_tEffNS5_IJNS4_1CILi256EEENSC_ILi64EEESE_EEENS5_IJiNSC_ILi1EEES7_EEENS5_IJiSG_NS5_IJNS5_IJNSC_ILi0EEEiEEEiEEEEEESL_NS9_12ResidualMaskENS5_IJNSC_ILi2EEESG_SG_EEENSC_ILb0EEEEENS9_38Sm100FmhaFwdEpilogueTmaWarpspecializedISB_fNS5_IJNSC_ILi128EEESE_SE_EEESH_NS5_IJSG_S7_EEESP_EENS2_23IndividualTileSchedulerENS2_41Sm100FmhaCtxKernelWarpspecializedScheduleEEEEEvNT_6ParamsE:
[----:B------:R-:W1:Y:S02]  /*0000*/  LDC R1, c[0x0][0x37c] ;  /* 0x0000df00ff017b82 */ /* 0x000e640000000800 */
[----:B-1----:R-:W-:-:S04]  /*0010*/  IADD3 R1, PT, PT, R1, -0x18, RZ ;  /* 0xffffffe801017810 */ /* 0x002fc80007ffe0ff */
[----:B------:R-:W-:Y:S01]  /*0020*/  R2UR UR40, R1 ;  /* 0x00000000012872ca */ /* 0x000fe200000e0000 */
[----:B------:R-:W1:Y:S01]  /*0030*/  S2R R16, SR_TID.X ;  /* 0x0000000000107919 */ /* 0x000e620000002100 */
[----:B------:R-:W2:Y:S01]  /*0040*/  LDCU UR4, c[0x0][0x2f8] ;  /* 0x00005f00ff0477ac */ /* 0x000ea20008000800 */
[----:B------:R-:W3:Y:S01]  /*0050*/  LDCU UR39, c[0x0][0x2fc] ;  /* 0x00005f80ff2777ac */ /* 0x000ee20008000800 */
[----:B------:R-:W-:Y:S02]  /*0060*/  UPLOP3.LUT UP3, UPT, UPT, UPT, UPT, 0x40, 0x4 ;  /* 0x000000000004789c */ /* 0x000fe40003f6e870 */
[----:B------:R-:W-:Y:S02]  /*0070*/  UPLOP3.LUT UP1, UPT, UPT, UPT, UPT, 0x80, 0x8 ;  /* 0x000000000008789c */ /* 0x000fe40003f2f070 */
[----:B------:R-:W-:Y:S02]  /*0080*/  UPLOP3.LUT UP0, UPT, UPT, UPT, UPT, 0x40, 0x4 ;  /* 0x000000000004789c */ /* 0x000fe40003f0e870 */
[----:B------:R-:W-:-:S02]  /*0090*/  UPLOP3.LUT UP6, UPT, UPT, UPT, UPT, 0x40, 0x4 ;  /* 0x000000000004789c */ /* 0x000fc40003fce870 */
[----:B------:R-:W-:Y:S02]  /*00a0*/  UPLOP3.LUT UP5, UPT, UPT, UPT, UPT, 0x40, 0x4 ;  /* 0x000000000004789c */ /* 0x000fe40003fae870 */
[----:B--2---:R-:W-:Y:S02]  /*00b0*/  UIADD3 UR40, UP2, UPT, UR40, UR4, URZ ;  /* 0x0000000428287290 */ /* 0x004fe4000ff5e0ff */
[----:B------:R-:W-:Y:S02]  /*00c0*/  UP2UR UR38, UPR, URZ, 0x8 ;  /* 0x00000008ff267883 */ /* 0x000fe40008000000 */
[----:B---3--:R-:W-:Y:S02]  /*00d0*/  UIADD3.X UR39, UPT, UPT, URZ, UR39, URZ, UP2, !UPT ;  /* 0x00000027ff277290 */ /* 0x008fe400097fe4ff */
[----:B------:R-:W-:Y:S02]  /*00e0*/  UPLOP3.LUT UP2, UPT, UPT, UPT, UPT, 0x80, 0x8 ;  /* 0x000000000008789c */ /* 0x000fe40003f4f070 */
[----:B------:R-:W-:-:S02]  /*00f0*/  UPLOP3.LUT UP4, UPT, UPT, UPT, UPT, 0x40, 0x4 ;  /* 0x000000000004789c */ /* 0x000fc40003f8e870 */
[----:B------:R-:W-:Y:S01]  /*0100*/  UP2UR UR59, UPR, URZ, 0x4 ;  /* 0x00000004ff3b7883 */ /* 0x000fe20008000000 */
[----:B-1----:R-:W-:-:S05]  /*0110*/  SHF.R.U32.HI R62, RZ, 0x5, R16 ;  /* 0x00000005ff3e7819 */ /* 0x002fca0000011610 */
[----:B------:R-:W1:Y:S02]  /*0120*/  SHFL.IDX PT, R0, R62, RZ, 0x1f ;  /* 0x00001fff3e007589 */ /* 0x000e6400000e0000 */
[----:B-1----:R-:W-:-:S04]  /*0130*/  SHF.R.S32.HI R3, RZ, 0x1f, R0 ;  /* 0x0000001fff037819 */ /* 0x002fc80000011400 */
[----:B------:R-:W-:-:S04]  /*0140*/  LEA.HI R2, R3, R0, RZ, 0x2 ;  /* 0x0000000003027211 */ /* 0x000fc800078f10ff */
[----:B------:R-:W-:-:S04]  /*0150*/  SHF.R.S32.HI R2, RZ, 0x2, R2 ;  /* 0x00000002ff027819 */ /* 0x000fc80000011402 */
[----:B------:R-:W-:-:S13]  /*0160*/  ISETP.NE.AND P0, PT, R2, RZ, PT ;  /* 0x000000ff0200720c */ /* 0x000fda0003f05270 */
[----:B------:R-:W-:Y:S05]  /*0170*/  @!P0 BRA `(.L_x_0) ;  /* 0x0000000400248947 */ /* 0x000fea0003800000 */
[----:B------:R-:W-:-:S13]  /*0180*/  ISETP.NE.AND P0, PT, R2, 0x2, PT ;  /* 0x000000020200780c */ /* 0x000fda0003f05270 */
[----:B------:R-:W-:Y:S05]  /*0190*/  @!P0 BRA `(.L_x_1) ;  /* 0x0000000000f48947 */ /* 0x000fea0003800000 */
[----:B------:R-:W-:-:S13]  /*01a0*/  ISETP.NE.AND P0, PT, R2, 0x1, PT ;  /* 0x000000010200780c */ /* 0x000fda0003f05270 */
[----:B------:R-:W-:Y:S05]  /*01b0*/  @P0 BRA `(.L_x_2) ;  /* 0x00000000002c0947 */ /* 0x000fea0003800000 */
[----:B------:R-:W-:Y:S01]  /*01c0*/  HFMA2 R2, -RZ, RZ, 0, 5.9604644775390625e-08 ;  /* 0x00000001ff027431 */ /* 0x000fe200000001ff */
[----:B------:R-:W-:Y:S02]  /*01d0*/  UPLOP3.LUT UP3, UPT, UPT, UPT, UPT, 0x40, 0x4 ;  /* 0x000000000004789c */ /* 0x000fe40003f6e870 */
[----:B------:R-:W-:Y:S02]  /*01e0*/  UPLOP3.LUT UP2, UPT, UPT, UPT, UPT, 0x40, 0x4 ;  /* 0x000000000004789c */ /* 0x000fe40003f4e870 */
[----:B------:R-:W-:Y:S02]  /*01f0*/  UPLOP3.LUT UP1, UPT, UPT, UPT, UPT, 0x80, 0x8 ;  /* 0x000000000008789c */ /* 0x000fe40003f2f070 */
[----:B------:R-:W-:Y:S02]  /*0200*/  UPLOP3.LUT UP0, UPT, UPT, UPT, UPT, 0x40, 0x4 ;  /* 0x000000000004789c */ /* 0x000fe40003f0e870 */
[----:B------:R-:W-:Y:S02]  /*0210*/  UPLOP3.LUT UP6, UPT, UPT, UPT, UPT, 0x40, 0x4 ;  /* 0x000000000004789c */ /* 0x000fe40003fce870 */
[----:B------:R-:W-:-:S02]  /*0220*/  UPLOP3.LUT UP5, UPT, UPT, UPT, UPT, 0x40, 0x4 ;  /* 0x000000000004789c */ /* 0x000fc40003fae870 */
[----:B------:R-:W-:Y:S02]  /*0230*/  UPLOP3.LUT UP4, UPT, UPT, UPT, UPT, 0x80, 0x8 ;  /* 0x000000000008789c */ /* 0x000fe40003f8f070 */
[----:B------:R-:W-:Y:S02]  /*0240*/  UP2UR UR38, UPR, URZ, 0x8 ;  /* 0x00000008ff267883 */ /* 0x000fe40008000000 */
[----:B------:R-:W-:Y:S01]  /*0250*/  UP2UR UR59, UPR, URZ, 0x4 ;  /* 0x00000004ff3b7883 */ /* 0x000fe20008000000 */
[----:B------:R-:W-:Y:S11]  /*0260*/  BRA `(.L_x_0) ;  /* 0x0000000000e87947 */ /* 0x000ff60003800000 */
.L_x_2:
[----:B------:R-:W-:Y:S01]  /*0270*/  ISETP.NE.AND P0, PT, R0, 0xc, PT ;  /* 0x0000000c0000780c */ /* 0x000fe20003f05270 */
[----:B------:R-:W-:Y:S01]  /*0280*/  UPLOP3.LUT UP2, UPT, UPT, UPT, UPT, 0x40, 0x4 ;  /* 0x000000000004789c */ /* 0x000fe20003f4e870 */
[----:B------:R-:W-:Y:S01]  /*0290*/  HFMA2 R2, -RZ, RZ, 0, 1.78813934326171875e-07 ;  /* 0x00000003ff027431 */ /* 0x000fe200000001ff */
[----:B------:R-:W-:Y:S02]  /*02a0*/  UPLOP3.LUT UP1, UPT, UPT, UPT, UPT, 0x80, 0x8 ;  /* 0x000000000008789c */ /* 0x000fe40003f2f070 */
[----:B------:R-:W-:Y:S02]  /*02b0*/  UP2UR UR38, UPR, URZ, 0x4 ;  /* 0x00000004ff267883 */ /* 0x000fe40008000000 */
[----:B------:R-:W-:Y:S02]  /*02c0*/  UPLOP3.LUT UP2, UPT, UPT, UPT, UPT, 0x40, 0x4 ;  /* 0x000000000004789c */ /* 0x000fe40003f4e870 */
[----:B------:R-:W-:Y:S02]  /*02d0*/  UPLOP3.LUT UP0, UPT, UPT, UPT, UPT, 0x40, 0x4 ;  /* 0x000000000004789c */ /* 0x000fe40003f0e870 */
[----:B------:R-:W-:-:S02]  /*02e0*/  UPLOP3.LUT UP6, UPT, UPT, UPT, UPT, 0x40, 0x4 ;  /* 0x000000000004789c */ /* 0x000fc40003fce870 */
[----:B------:R-:W-:Y:S02]  /*02f0*/  UPLOP3.LUT UP5, UPT, UPT, UPT, UPT, 0x80, 0x8 ;  /* 0x000000000008789c */ /* 0x000fe40003faf070 */
[----:B------:R-:W-:Y:S02]  /*0300*/  UPLOP3.LUT UP4, UPT, UPT, UPT, UPT, 0x40, 0x4 ;  /* 0x000000000004789c */ /* 0x000fe40003f8e870 */
[----:B------:R-:W-:Y:S01]  /*0310*/  UP2UR UR59, UPR, URZ, 0x4 ;  /* 0x00000004ff3b7883 */ /* 0x000fe20008000000 */
[----:B------:R-:W-:Y:S11]  /*0320*/  @!P0 BRA `(.L_x_0) ;  /* 0x0000000000b88947 */ /* 0x000ff60003800000 */
[----:B------:R-:W-:-:S13]  /*0330*/  ISETP.NE.AND P0, PT, R0, 0xe, PT ;  /* 0x0000000e0000780c */ /* 0x000fda0003f05270 */
[----:B------:R-:W-:Y:S05]  /*0340*/  @!P0 BRA `(.L_x_3) ;  /* 0x00000000005c8947 */ /* 0x000fea0003800000 */
[----:B------:R-:W-:-:S13]  /*0350*/  ISETP.NE.AND P0, PT, R0, 0xd, PT ;  /* 0x0000000d0000780c */ /* 0x000fda0003f05270 */
[----:B------:R-:W-:Y:S05]  /*0360*/  @P0 BRA `(.L_x_4) ;  /* 0x00000000002c0947 */ /* 0x000fea0003800000 */
[----:B------:R-:W-:Y:S01]  /*0370*/  HFMA2 R2, -RZ, RZ, 0, 2.384185791015625e-07 ;  /* 0x00000004ff027431 */ /* 0x000fe200000001ff */
        /* <DEDUP_REMOVED lines=10> */
.L_x_4:
[----:B------:R-:W-:Y:S01]  /*0420*/  HFMA2 R2, -RZ, RZ, 0, 3.5762786865234375e-07 ;  /* 0x00000006ff027431 */ /* 0x000fe200000001ff */
[----:B------:R-:W-:Y:S02]  /*0430*/  UPLOP3.LUT UP3, UPT, UPT, UPT, UPT, 0x40, 0x4 ;  /* 0x000000000004789c */ /* 0x000fe40003f6e870 */
[----:B------:R-:W-:Y:S02]  /*0440*/  UPLOP3.LUT UP2, UPT, UPT, UPT, UPT, 0x40, 0x4 ;  /* 0x000000000004789c */ /* 0x000fe40003f4e870 */
[----:B------:R-:W-:Y:S02]  /*0450*/  UPLOP3.LUT UP0, UPT, UPT, UPT, UPT, 0x40, 0x4 ;  /* 0x000000000004789c */ /* 0x000fe40003f0e870 */
[----:B------:R-:W-:Y:S02]  /*0460*/  UPLOP3.LUT UP6, UPT, UPT, UPT, UPT, 0x40, 0x4 ;  /* 0x000000000004789c */ /* 0x000fe40003fce870 */
[----:B------:R-:W-:Y:S02]  /*0470*/  UPLOP3.LUT UP5, UPT, UPT, UPT, UPT, 0x40, 0x4 ;  /* 0x000000000004789c */ /* 0x000fe40003fae870 */
[----:B------:R-:W-:-:S02]  /*0480*/  UPLOP3.LUT UP4, UPT, UPT, UPT, UPT, 0x40, 0x4 ;  /* 0x000000000004789c */ /* 0x000fc40003f8e870 */
[----:B------:R-:W-:Y:S02]  /*0490*/  UP2UR UR38, UPR, URZ, 0x8 ;  /* 0x00000008ff267883 */ /* 0x000fe40008000000 */
[----:B------:R-:W-:Y:S01]  /*04a0*/  UP2UR UR59, UPR, URZ, 0x4 ;  /* 0x00000004ff3b7883 */ /* 0x000fe20008000000 */
[----:B------:R-:W-:Y:S11]  /*04b0*/  BRA `(.L_x_0) ;  /* 0x0000000000547947 */ /* 0x000ff60003800000 */
.L_x_3:
[----:B------:R-:W-:Y:S01]  /*04c0*/  HFMA2 R2, -RZ, RZ, 0, 2.98023223876953125e-07 ;  /* 0x00000005ff027431 */ /* 0x000fe200000001ff */
        /* <DEDUP_REMOVED lines=10> */
.L_x_1:
[----:B------:R-:W-:Y:S01]  /*0570*/  HFMA2 R2, -RZ, RZ, 0, 1.1920928955078125e-07 ;  /* 0x00000002ff027431 */ /* 0x000fe200000001ff */
        /* <DEDUP_REMOVED lines=8> */
[----:B------:R-:W-:-:S12]  /*0600*/  UP2UR UR59, UPR, URZ, 0x4 ;  /* 0x00000004ff3b7883 */ /* 0x000fd80008000000 */
.L_x_0:
[----:B------:R-:W-:Y:S01]  /*0610*/  ELECT P0, URZ, PT ;  /* 0x0000000000ff782f */ /* 0x000fe20003800000 */
[----:B------:R-:W-:Y:S03]  /*0620*/  BSSY.RECONVERGENT B0, `(.L_x_5) ;  /* 0x000000f000007945 */ /* 0x000fe60003800200 */
[----:B------:R-:W-:Y:S02]  /*0630*/  PLOP3.LUT P2, PT, P0, PT, UP0, 0x5d, 0xd5 ;  /* 0x0000000000d5781c */ /* 0x000fe4000074eb0d */
[----:B------:R-:W-:-:S11]  /*0640*/  PLOP3.LUT P1, PT, P0, PT, UP6, 0x5d, 0xd5 ;  /* 0x0000000000d5781c */ /* 0x000fd6000072eb6d */
[----:B------:R-:W-:Y:S05]  /*0650*/  @P2 BRA `(.L_x_6) ;  /* 0x00000000002c2947 */ /* 0x000fea0003800000 */
[----:B------:R-:W1:Y:S02]  /*0660*/  LDCU.64 UR4, c[0x0][0x348] ;  /* 0x00006900ff0477ac */ /* 0x000e640008000a00 */
[----:B-1----:R-:W-:-:S04]  /*0670*/  UIADD3 UR8, UP0, UPT, UR4, 0x80, URZ ;  /* 0x0000008004087890 */ /* 0x002fc8000ff1e0ff */
[----:B------:R-:W-:Y:S02]  /*0680*/  UIADD3.X UR9, UPT, UPT, URZ, UR5, URZ, UP0, !UPT ;  /* 0x00000005ff097290 */ /* 0x000fe400087fe4ff */
[----:B------:R-:W-:-:S04]  /*0690*/  UIADD3 UR6, UP0, UPT, UR4, 0x180, URZ ;  /* 0x0000018004067890 */ /* 0x000fc8000ff1e0ff */
[----:B------:R-:W-:Y:S02]  /*06a0*/  UIADD3.X UR7, UPT, UPT, URZ, UR5, URZ, UP0, !UPT ;  /* 0x00000005ff077290 */ /* 0x000fe400087fe4ff */
[----:B------:R-:W-:Y:S01]  /*06b0*/  UIADD3 UR4, UP0, UPT, UR4, 0x280, URZ ;  /* 0x0000028004047890 */ /* 0x000fe2000ff1e0ff */
[----:B------:R1:W-:Y:S03]  /*06c0*/  UTMACCTL.PF [UR8] ;  /* 0x00000000080079b9 */ /* 0x0003e60008040000 */
[----:B------:R-:W-:-:S03]  /*06d0*/  UIADD3.X UR5, UPT, UPT, URZ, UR5, URZ, UP0, !UPT ;  /* 0x00000005ff057290 */ /* 0x000fc600087fe4ff */
[----:B------:R1:W-:Y:S06]  /*06e0*/  UTMACCTL.PF [UR6] ;  /* 0x00000000060079b9 */ /* 0x0003ec0008040000 */
[----:B------:R1:W-:Y:S02]  /*06f0*/  UTMACCTL.PF [UR4] ;  /* 0x00000000040079b9 */ /* 0x0003e40008040000 */
[----:B-1----:R-:W-:Y:S01]  /*0700*/  NOP ;  /* 0x0000000000007918 */ /* 0x002fe20000000000 */
.L_x_6:
[----:B------:R-:W-:Y:S05]  /*0710*/  BSYNC.RECONVERGENT B0 ;  /* 0x0000000000007941 */ /* 0x000fea0003800200 */
.L_x_5:
[----:B------:R-:W-:Y:S04]  /*0720*/  BSSY.RECONVERGENT B0, `(.L_x_7) ;  /* 0x000001b000007945 */ /* 0x000fe80003800200 */
[----:B------:R-:W-:Y:S05]  /*0730*/  @P1 BRA `(.L_x_8) ;  /* 0x0000000000241947 */ /* 0x000fea0003800000 */
[----:B------:R-:W1:Y:S01]  /*0740*/  LDCU.64 UR4, c[0x0][0x348] ;  /* 0x00006900ff0477ac */ /* 0x000e620008000a00 */
[----:B------:R-:W-:Y:S02]  /*0750*/  PLOP3.LUT P6, PT, PT, PT, PT, 0x80, 0x8 ;  /* 0x000000000008781c */ /* 0x000fe40003fcf070 */
[----:B------:R-:W-:Y:S02]  /*0760*/  PLOP3.LUT P5, PT, PT, PT, PT, 0x8, 0x80 ;  /* 0x000000000080781c */ /* 0x000fe40003fae170 */
[----:B------:R-:W-:Y:S02]  /*0770*/  PLOP3.LUT P4, PT, PT, PT, PT, 0x80, 0x8 ;  /* 0x000000000008781c */ /* 0x000fe40003f8f070 */
[----:B------:R-:W-:Y:S01]  /*0780*/  PLOP3.LUT P3, PT, PT, PT, PT, 0x80, 0x8 ;  /* 0x000000000008781c */ /* 0x000fe20003f6f070 */
[----:B-1----:R-:W-:-:S04]  /*0790*/  UIADD3 UR4, UP0, UPT, UR4, 0x400, URZ ;  /* 0x0000040004047890 */ /* 0x002fc8000ff1e0ff */
[----:B------:R-:W-:-:S09]  /*07a0*/  UIADD3.X UR5, UPT, UPT, URZ, UR5, URZ, UP0, !UPT ;  /* 0x00000005ff057290 */ /* 0x000fd200087fe4ff */
[----:B------:R1:W-:Y:S02]  /*07b0*/  UTMACCTL.PF [UR4] ;  /* 0x00000000040079b9 */ /* 0x0003e40008040000 */
[----:B-1----:R-:W-:Y:S05]  /*07c0*/  BRA `(.L_x_9) ;  /* 0x0000000000407947 */ /* 0x002fea0003800000 */
.L_x_8:
[----:B------:R-:W-:-:S13]  /*07d0*/  ISETP.NE.AND P1, PT, R2, 0x3, PT ;  /* 0x000000030200780c */ /* 0x000fda0003f25270 */
[----:B------:R-:W-:Y:S05]  /*07e0*/  @!P1 BRA `(.L_x_10) ;  /* 0x0000000000289947 */ /* 0x000fea0003800000 */
[----:B------:R-:W-:Y:S02]  /*07f0*/  ISETP.NE.AND P1, PT, R2, 0x4, PT ;  /* 0x000000040200780c */ /* 0x000fe40003f25270 */
[----:B------:R-:W-:Y:S02]  /*0800*/  PLOP3.LUT P4, PT, PT, PT, PT, 0x80, 0x8 ;  /* 0x000000000008781c */ /* 0x000fe40003f8f070 */
[----:B------:R-:W-:Y:S02]  /*0810*/  PLOP3.LUT P5, PT, PT, PT, PT, 0x8, 0x80 ;  /* 0x000000000080781c */ /* 0x000fe40003fae170 */
[----:B------:R-:W-:Y:S02]  /*0820*/  PLOP3.LUT P6, PT, PT, PT, PT, 0x80, 0x8 ;  /* 0x000000000008781c */ /* 0x000fe40003fcf070 */
[----:B------:R-:W-:-:S05]  /*0830*/  PLOP3.LUT P3, PT, PT, PT, PT, 0x80, 0x8 ;  /* 0x000000000008781c */ /* 0x000fca0003f6f070 */
[----:B------:R-:W-:Y:S08]  /*0840*/  @P1 BRA `(.L_x_9) ;  /* 0x0000000000201947 */ /* 0x000ff00003800000 */
[----:B------:R-:W-:Y:S02]  /*0850*/  PLOP3.LUT P5, PT, PT, PT, PT, 0x8, 0x80 ;  /* 0x000000000080781c */ /* 0x000fe40003fae170 */
[----:B------:R-:W-:Y:S02]  /*0860*/  PLOP3.LUT P6, PT, PT, PT, PT, 0x8, 0x80 ;  /* 0x000000000080781c */ /* 0x000fe40003fce170 */
[----:B------:R-:W-:Y:S01]  /*0870*/  PLOP3.LUT P3, PT, PT, PT, PT, 0x8, 0x80 ;  /* 0x000000000080781c */ /* 0x000fe20003f6e170 */
[----:B------:R-:W-:-:S12]  /*0880*/  BRA `(.L_x_9) ;  /* 0x0000000000107947 */ /* 0x000fd80003800000 */
.L_x_10:
[----:B------:R-:W-:Y:S02]  /*0890*/  PLOP3.LUT P6, PT, PT, PT, PT, 0x8, 0x80 ;  /* 0x000000000080781c */ /* 0x000fe40003fce170 */
[----:B------:R-:W-:Y:S02]  /*08a0*/  PLOP3.LUT P5, PT, PT, PT, PT, 0x80, 0x8 ;  /* 0x000000000008781c */ /* 0x000fe40003faf070 */
[----:B------:R-:W-:Y:S02]  /*08b0*/  PLOP3.LUT P4, PT, PT, PT, PT, 0x8, 0x80 ;  /* 0x000000000080781c */ /* 0x000fe40003f8e170 */
[----:B------:R-:W-:-:S13]  /*08c0*/  PLOP3.LUT P3, PT, PT, PT, PT, 0x80, 0x8 ;  /* 0x000000000008781c */ /* 0x000fda0003f6f070 */
.L_x_9:
[----:B------:R-:W-:Y:S05]  /*08d0*/  BSYNC.RECONVERGENT B0 ;  /* 0x0000000000007941 */ /* 0x000fea0003800200 */
.L_x_7:
[----:B------:R-:W1:Y:S01]  /*08e0*/  SHFL.IDX PT, R0, R62, RZ, 0x1f ;  /* 0x00001fff3e007589 */ /* 0x000e6200000e0000 */
[----:B------:R-:W-:Y:S02]  /*08f0*/  ISETP.NE.AND P1, PT, R2, 0x3, PT ;  /* 0x000000030200780c */ /* 0x000fe40003f25270 */
[----:B------:R-:W-:Y:S02]  /*0900*/  PLOP3.LUT P0, PT, P0, PT, UP1, 0xae, 0xea ;  /* 0x0000000000ea781c */ /* 0x000fe4000070f51e */
[----:B-1----:R-:W-:-:S13]  /*0910*/  ISETP.NE.AND P2, PT, R0, RZ, PT ;  /* 0x000000ff0000720c */ /* 0x002fda0003f45270 */
[----:B------:R-:W-:Y:S05]  /*0920*/  @P2 BRA `(.L_x_11) ;  /* 0x0000000000382947 */ /* 0x000fea0003800000 */
[----:B------:R-:W1:Y:S01]  /*0930*/  S2UR UR5, SR_CgaCtaId ;  /* 0x00000000000579c3 */ /* 0x000e620000008800 */
[----:B------:R-:W-:Y:S01]  /*0940*/  UMOV UR6, 0x400 ;  /* 0x0000040000067882 */ /* 0x000fe20000000000 */
[----:B------:R-:W-:Y:S01]  /*0950*/  UMOV UR4, 0x1 ;  /* 0x0000000100047882 */ /* 0x000fe20000000000 */
[----:B------:R-:W-:Y:S01]  /*0960*/  ELECT P2, URZ, PT ;  /* 0x0000000000ff782f */ /* 0x000fe20003840000 */
[----:B-1----:R-:W-:Y:S02]  /*0970*/  ULEA UR5, UR5, UR6, 0x18 ;  /* 0x0000000605057291 */ /* 0x002fe4000f8ec0ff */
[----:B------:R-:W-:-:S04]  /*0980*/  UIADD3 UR6, UPT, UPT, -UR4, 0x100000, URZ ;  /* 0x0010000004067890 */ /* 0x000fc8000fffe1ff */
[----:B------:R-:W-:Y:S02]  /*0990*/  USHF.L.U32 UR7, UR6, 0xb, URZ ;  /* 0x0000000b06077899 */ /* 0x000fe400080006ff */
[----:B------:R-:W-:Y:S01]  /*09a0*/  USHF.L.U32 UR6, UR6, 0x1, URZ ;  /* 0x0000000106067899 */ /* 0x000fe200080006ff */
[----:B------:R-:W1:Y:S11]  /*09b0*/  FENCE.VIEW.ASYNC.S ;  /* 0x00000000000073c6 */ /* 0x000e760000000000 */
[----:B-1----:R1:W2:Y:S01]  /*09c0*/  SYNCS.EXCH.64 URZ, [UR5+0xe000], UR6 ;  /* 0x00e0000605ff75b2 */ /* 0x0022a20008000100 */
[----:B------:R1:W3:Y:S01]  /*09d0*/  SYNCS.EXCH.64 URZ, [UR5+0xe010], UR6 ;  /* 0x00e0100605ff75b2 */ /* 0x0002e20008000100 */
[----:B------:R1:W4:Y:S01]  /*09e0*/  SYNCS.EXCH.64 URZ, [UR5+0xe008], UR6 ;  /* 0x00e0080605ff75b2 */ /* 0x0003220008000100 */
[----:B------:R1:W5:Y:S01]  /*09f0*/  SYNCS.EXCH.64 URZ, [UR5+0xe018], UR6 ;  /* 0x00e0180605ff75b2 */ /* 0x0003620008000100 */
[----:B------:R-:W-:Y:S01]  /*0a00*/  NOP ;  /* 0x0000000000007918 */ /* 0x000fe20000000000 */
.L_x_11:
[----:B------:R-:W-:Y:S01]  /*0a10*/  NOP ;  /* 0x0000000000007918 */ /* 0x000fe20000000000 */
[----:B------:R-:W-:Y:S05]  /*0a20*/  @!P1 BRA `(.L_x_12) ;  /* 0x0000000000289947 */ /* 0x000fea0003800000 */
[----:B------:R-:W-:Y:S01]  /*0a30*/  ISETP.NE.AND P1, PT, R2, 0x4, PT ;  /* 0x000000040200780c */ /* 0x000fe20003f25270 */
[----:B------:R-:W-:Y:S02]  /*0a40*/  UPLOP3.LUT UP3, UPT, UPT, UPT, UPT, 0x80, 0x8 ;  /* 0x000000000008789c */ /* 0x000fe40003f6f070 */
[----:B------:R-:W-:Y:S02]  /*0a50*/  UPLOP3.LUT UP2, UPT, UPT, UPT, UPT, 0x40, 0x4 ;  /* 0x000000000004789c */ /* 0x000fe40003f4e870 */
[----:B------:R-:W-:Y:S02]  /*0a60*/  UPLOP3.LUT UP1, UPT, UPT, UPT, UPT, 0x80, 0x8 ;  /* 0x000000000008789c */ /* 0x000fe40003f2f070 */
[----:B------:R-:W-:-:S06]  /*0a70*/  UPLOP3.LUT UP0, UPT, UPT, UPT, UPT, 0x80, 0x8 ;  /* 0x000000000008789c */ /* 0x000fcc0003f0f070 */
[----:B------:R-:W-:Y:S05]  /*0a80*/  @P1 BRA `(.L_x_13) ;  /* 0x0000000000201947 */ /* 0x000fea0003800000 */
[----:B------:R-:W-:Y:S02]  /*0a90*/  UPLOP3.LUT UP2, UPT, UPT, UPT, UPT, 0x40, 0x4 ;  /* 0x000000000004789c */ /* 0x000fe40003f4e870 */
[----:B------:R-:W-:Y:S02]  /*0aa0*/  UPLOP3.LUT UP3, UPT, UPT, UPT, UPT, 0x40, 0x4 ;  /* 0x000000000004789c */ /* 0x000fe40003f6e870 */
[----:B------:R-:W-:Y:S01]  /*0ab0*/  UPLOP3.LUT UP0, UPT, UPT, UPT, UPT, 0x40, 0x4 ;  /* 0x000000000004789c */ /* 0x000fe20003f0e870 */
[----:B------:R-:W-:Y:S05]  /*0ac0*/  BRA `(.L_x_13) ;  /* 0x0000000000107947 */ /* 0x000fea0003800000 */
.L_x_12:
[----:B------:R-:W-:Y:S02]  /*0ad0*/  UPLOP3.LUT UP3, UPT, UPT, UPT, UPT, 0x40, 0x4 ;  /* 0x000000000004789c */ /* 0x000fe40003f6e870 */
[----:B------:R-:W-:Y:S02]  /*0ae0*/  UPLOP3.LUT UP2, UPT, UPT, UPT, UPT, 0x80, 0x8 ;  /* 0x000000000008789c */ /* 0x000fe40003f4f070 */
[----:B------:R-:W-:Y:S02]  /*0af0*/  UPLOP3.LUT UP1, UPT, UPT, UPT, UPT, 0x40, 0x4 ;  /* 0x000000000004789c */ /* 0x000fe40003f2e870 */
[----:B------:R-:W-:Y:S02]  /*0b00*/  UPLOP3.LUT UP0, UPT, UPT, UPT, UPT, 0x80, 0x8 ;  /* 0x000000000008789c */ /* 0x000fe40003f0f070 */
.L_x_13:
[----:B------:R-:W1:Y:S02]  /*0b10*/  SHFL.IDX PT, R0, R62, RZ, 0x1f ;  /* 0x00001fff3e007589 */ /* 0x000e6400000e0000 */
        /* <DEDUP_REMOVED lines=11> */
[----:B-1----:R1:W1:Y:S01]  /*0bd0*/  SYNCS.EXCH.64 URZ, [UR5+0xe020], UR6 ;  /* 0x00e0200605ff75b2 */ /* 0x0022620008000100 */
[----:B------:R1:W1:Y:S01]  /*0be0*/  SYNCS.EXCH.64 URZ, [UR5+0xe038], UR6 ;  /* 0x00e0380605ff75b2 */ /* 0x0002620008000100 */
[----:B------:R1:W1:Y:S01]  /*0bf0*/  SYNCS.EXCH.64 URZ, [UR5+0xe028], UR6 ;  /* 0x00e0280605ff75b2 */ /* 0x0002620008000100 */
[----:B------:R1:W1:Y:S01]  /*0c00*/  SYNCS.EXCH.64 URZ, [UR5+0xe040], UR6 ;  /* 0x00e0400605ff75b2 */ /* 0x0002620008000100 */
[----:B------:R1:W1:Y:S01]  /*0c10*/  SYNCS.EXCH.64 URZ, [UR5+0xe030], UR6 ;  /* 0x00e0300605ff75b2 */ /* 0x0002620008000100 */
[----:B------:R1:W1:Y:S01]  /*0c20*/  SYNCS.EXCH.64 URZ, [UR5+0xe048], UR6 ;  /* 0x00e0480605ff75b2 */ /* 0x0002620008000100 */
[----:B------:R-:W-:Y:S01]  /*0c30*/  NOP ;  /* 0x0000000000007918 */ /* 0x000fe20000000000 */
.L_x_14:
[----:B------:R-:W2:Y:S01]  /*0c40*/  SHFL.IDX PT, R0, R62, RZ, 0x1f ;  /* 0x00001fff3e007589 */ /* 0x000ea200000e0000 */
[----:B------:R-:W-:Y:S01]  /*0c50*/  NOP ;  /* 0x0000000000007918 */ /* 0x000fe20000000000 */
[----:B--2---:R-:W-:-:S13]  /*0c60*/  ISETP.NE.AND P1, PT, R0, RZ, PT ;  /* 0x000000ff0000720c */ /* 0x004fda0003f25270 */
[----:B------:R-:W-:Y:S05]  /*0c70*/  @P1 BRA `(.L_x_15) ;  /* 0x0000000000401947 */ /* 0x000fea0003800000 */
[----:B-1----:R-:W1:Y:S01]  /*0c80*/  S2UR UR6, SR_CgaCtaId ;  /* 0x00000000000679c3 */ /* 0x002e620000008800 */
[----:B------:R-:W-:Y:S01]  /*0c90*/  UMOV UR7, 0x400 ;  /* 0x0000040000077882 */ /* 0x000fe20000000000 */
[----:B------:R-:W-:Y:S01]  /*0ca0*/  UMOV UR5, 0x1 ;  /* 0x0000000100057882 */ /* 0x000fe20000000000 */
[----:B------:R-:W-:Y:S01]  /*0cb0*/  UMOV UR4, 0x80 ;  /* 0x0000008000047882 */ /* 0x000fe20000000000 */
[----:B------:R-:W-:-:S04]  /*0cc0*/  UIADD3 UR8, UPT, UPT, -UR5, 0x100000, URZ ;  /* 0x0010000005087890 */ /* 0x000fc8000fffe1ff */
[----:B------:R-:W-:Y:S02]  /*0cd0*/  USHF.L.U32 UR9, UR8, 0xb, URZ ;  /* 0x0000000b08097899 */ /* 0x000fe400080006ff */
[----:B------:R-:W-:Y:S02]  /*0ce0*/  USHF.L.U32 UR8, UR8, 0x1, URZ ;  /* 0x0000000108087899 */ /* 0x000fe400080006ff */
[----:B------:R-:W-:-:S04]  /*0cf0*/  UIADD3 UR4, UPT, UPT, -UR4, 0x100000, URZ ;  /* 0x0010000004047890 */ /* 0x000fc8000fffe1ff */
[----:B------:R-:W-:Y:S02]  /*0d00*/  USHF.L.U32 UR5, UR4, 0xb, URZ ;  /* 0x0000000b04057899 */ /* 0x000fe400080006ff */
[----:B------:R-:W-:Y:S01]  /*0d10*/  USHF.L.U32 UR4, UR4, 0x1, URZ ;  /* 0x0000000104047899 */ /* 0x000fe200080006ff */
[----:B------:R-:W-:Y:S01]  /*0d20*/  ELECT P1, URZ, PT ;  /* 0x0000000000ff782f */ /* 0x000fe20003820000 */
[----:B-1----:R-:W-:Y:S01]  /*0d30*/  ULEA UR6, UR6, UR7, 0x18 ;  /* 0x0000000706067291 */ /* 0x002fe2000f8ec0ff */
[----:B------:R-:W1:Y:S11]  /*0d40*/  FENCE.VIEW.ASYNC.S ;  /* 0x00000000000073c6 */ /* 0x000e760000000000 */
[----:B-1----:R2:W1:Y:S01]  /*0d50*/  SYNCS.EXCH.64 URZ, [UR6+0xe050], UR8 ;  /* 0x00e0500806ff75b2 */ /* 0x0024620008000100 */
[----:B------:R2:W1:Y:S02]  /*0d60*/  SYNCS.EXCH.64 URZ, [UR6+0xe058], UR4 ;  /* 0x00e0580406ff75b2 */ /* 0x0004640008000100 */
[----:B--2---:R-:W-:Y:S01]  /*0d70*/  NOP ;  /* 0x0000000000007918 */ /* 0x004fe20000000000 */
.L_x_15:
[----:B------:R-:W2:Y:S01]  /*0d80*/  SHFL.IDX PT, R0, R62, RZ, 0x1f ;  /* 0x00001fff3e007589 */ /* 0x000ea200000e0000 */
[----:B------:R-:W-:Y:S01]  /*0d90*/  UP2UR UR4, UPR, URZ, 0x1 ;  /* 0x00000001ff047883 */ /* 0x000fe20008000000 */
[----:B------:R-:W-:Y:S01]  /*0da0*/  ISETP.NE.AND P2, PT, R2, 0x2, PT ;  /* 0x000000020200780c */ /* 0x000fe20003f45270 */
[----:B------:R-:W-:Y:S01]  /*0db0*/  UISETP.NE.AND UP0, UPT, UR59, URZ, UPT ;  /* 0x000000ff3b00728c */ /* 0x000fe2000bf05270 */
[----:B------:R-:W-:Y:S01]  /*0dc0*/  NOP ;  /* 0x0000000000007918 */ /* 0x000fe20000000000 */
[----:B------:R-:W-:Y:S02]  /*0dd0*/  USEL UR48, URZ, 0x2, !UP4 ;  /* 0x00000002ff307887 */ /* 0x000fe4000e000000 */
[----:B------:R-:W-:Y:S02]  /*0de0*/  USEL UR49, URZ, 0x2, !UP0 ;  /* 0x00000002ff317887 */ /* 0x000fe4000c000000 */
[----:B------:R-:W-:Y:S02]  /*0df0*/  UISETP.NE.AND UP0, UPT, UR4, URZ, UPT ;  /* 0x000000ff0400728c */ /* 0x000fe4000bf05270 */
[----:B------:R-:W-:-:S02]  /*0e00*/  USEL UR49, UR49, 0x1, !UP5 ;  /* 0x0000000131317887 */ /* 0x000fc4000e800000 */
[----:B------:R-:W-:Y:S01]  /*0e10*/  USEL UR48, UR48, 0x1, !UP5 ;  /* 0x0000000130307887 */ /* 0x000fe2000e800000 */
        /* <DEDUP_REMOVED lines=18> */
.L_x_16:
[----:B------:R-:W-:Y:S01]  /*0f40*/  NOP ;  /* 0x0000000000007918 */ /* 0x000fe20000000000 */
[----:B------:R-:W-:Y:S05]  /*0f50*/  @!P2 BRA `(.L_x_17) ;  /* 0x000000000024a947 */ /* 0x000fea0003800000 */
[----:B------:R-:W-:Y:S01]  /*0f60*/  ISETP.NE.AND P1, PT, R2, RZ, PT ;  /* 0x000000ff0200720c */ /* 0x000fe20003f25270 */
[----:B------:R-:W-:Y:S02]  /*0f70*/  UP2UR UR4, UPR, URZ, 0x1 ;  /* 0x00000001ff047883 */ /* 0x000fe40008000000 */
[----:B------:R-:W-:Y:S01]  /*0f80*/  UPLOP3.LUT UP0, UPT, UPT, UPT, UPT, 0x80, 0x8 ;  /* 0x000000000008789c */ /* 0x000fe20003f0f070 */
[----:B-1----:R-:W-:-:S03]  /*0f90*/  UMOV UR7, URZ ;  /* 0x000000ff00077c82 */ /* 0x002fc60008000000 */
[----:B------:R-:W-:Y:S02]  /*0fa0*/  UP2UR UR37, UPR, URZ, 0x1 ;  /* 0x00000001ff257883 */ /* 0x000fe40008000000 */
[----:B------:R-:W-:-:S04]  /*0fb0*/  UISETP.NE.AND UP0, UPT, UR4, URZ, UPT ;  /* 0x000000ff0400728c */ /* 0x000fc8000bf05270 */
[----:B------:R-:W-:Y:S07]  /*0fc0*/  @P1 BRA `(.L_x_18) ;  /* 0x00000000001c1947 */ /* 0x000fee0003800000 */
[----:B------:R-:W-:Y:S01]  /*0fd0*/  UMOV UR7, 0x1 ;  /* 0x0000000100077882 */ /* 0x000fe20000000000 */
[----:B------:R-:W-:Y:S05]  /*0fe0*/  BRA `(.L_x_18) ;  /* 0x0000000000147947 */ /* 0x000fea0003800000 */
.L_x_17:
[----:B------:R-:W-:Y:S02]  /*0ff0*/  UP2UR UR4, UPR, URZ, 0x1 ;  /* 0x00000001ff047883 */ /* 0x000fe40008000000 */
[----:B------:R-:W-:Y:S01]  /*1000*/  UPLOP3.LUT UP0, UPT, UPT, UPT, UPT, 0x40, 0x4 ;  /* 0x000000000004789c */ /* 0x000fe20003f0e870 */
[----:B-1----:R-:W-:-:S03]  /*1010*/  UMOV UR7, 0x2 ;  /* 0x0000000200077882 */ /* 0x002fc60000000000 */
[----:B------:R-:W-:Y:S02]  /*1020*/  UP2UR UR37, UPR, URZ, 0x1 ;  /* 0x00000001ff257883 */ /* 0x000fe40008000000 */
[----:B------:R-:W-:Y:S02]  /*1030*/  UISETP.NE.AND UP0, UPT, UR4, URZ, UPT ;  /* 0x000000ff0400728c */ /* 0x000fe4000bf05270 */
.L_x_18:
[----:B------:R-:W1:Y:S02]  /*1040*/  SHFL.IDX PT, R0, R62, RZ, 0x1f ;  /* 0x00001fff3e007589 */ /* 0x000e6400000e0000 */
[----:B-1----:R-:W-:-:S13]  /*1050*/  ISETP.NE.AND P1, PT, R0, RZ, PT ;  /* 0x000000ff0000720c */ /* 0x002fda0003f25270 */
[----:B------:R-:W-:Y:S05]  /*1060*/  @P1 BRA `(.L_x_19) ;  /* 0x0000000000301947 */ /* 0x000fea0003800000 */
[----:B------:R-:W1:Y:S01]  /*1070*/  S2UR UR5, SR_CgaCtaId ;  /* 0x00000000000579c3 */ /* 0x000e620000008800 */
[----:B------:R-:W-:Y:S01]  /*1080*/  UMOV UR6, 0x400 ;  /* 0x0000040000067882 */ /* 0x000fe20000000000 */
[----:B------:R-:W-:Y:S01]  /*1090*/  UMOV UR4, 0x80 ;  /* 0x0000008000047882 */ /* 0x000fe20000000000 */
[----:B------:R-:W-:Y:S01]  /*10a0*/  ELECT P1, URZ, PT ;  /* 0x0000000000ff782f */ /* 0x000fe20003820000 */
[----:B------:R-:W-:-:S04]  /*10b0*/  UIADD3 UR8, UPT, UPT, -UR4, 0x100000, URZ ;  /* 0x0010000004087890 */ /* 0x000fc8000fffe1ff */
[----:B------:R-:W-:Y:S02]  /*10c0*/  USHF.L.U32 UR9, UR8, 0xb, URZ ;  /* 0x0000000b08097899 */ /* 0x000fe400080006ff */
[----:B------:R-:W-:Y:S02]  /*10d0*/  USHF.L.U32 UR8, UR8, 0x1, URZ ;  /* 0x0000000108087899 */ /* 0x000fe400080006ff */
[----:B-1----:R-:W-:Y:S01]  /*10e0*/  ULEA UR5, UR5, UR6, 0x18 ;  /* 0x0000000605057291 */ /* 0x002fe2000f8ec0ff */
[----:B------:R-:W1:Y:S11]  /*10f0*/  FENCE.VIEW.ASYNC.S ;  /* 0x00000000000073c6 */ /* 0x000e760000000000 */
[----:B-1----:R1:W2:Y:S01]  /*1100*/  SYNCS.EXCH.64 URZ, [UR5+0xe070], UR8 ;  /* 0x00e0700805ff75b2 */ /* 0x0022a20008000100 */
[----:B------:R1:W1:Y:S01]  /*1110*/  SYNCS.EXCH.64 URZ, [UR5+0xe078], UR8 ;  /* 0x00e0780805ff75b2 */ /* 0x0002620008000100 */
[----:B------:R-:W-:Y:S01]  /*1120*/  NOP ;  /* 0x0000000000007918 */ /* 0x000fe20000000000 */
.L_x_19:
[----:B------:R-:W-:Y:S01]  /*1130*/  NOP ;  /* 0x0000000000007918 */ /* 0x000fe20000000000 */
[----:B------:R-:W-:Y:S05]  /*1140*/  @!P2 BRA `(.L_x_20) ;  /* 0x000000000024a947 */ /* 0x000fea0003800000 */
[----:B------:R-:W-:Y:S01]  /*1150*/  ISETP.NE.AND P1, PT, R2, 0x1, PT ;  /* 0x000000010200780c */ /* 0x000fe20003f25270 */
[----:B------:R-:W-:Y:S02]  /*1160*/  UP2UR UR4, UPR, URZ, 0x1 ;  /* 0x00000001ff047883 */ /* 0x000fe40008000000 */
[----:B------:R-:W-:Y:S01]  /*1170*/  UPLOP3.LUT UP0, UPT, UPT, UPT, UPT, 0x80, 0x8 ;  /* 0x000000000008789c */ /* 0x000fe20003f0f070 */
[----:B------:R-:W-:-:S03]  /*1180*/  UMOV UR6, URZ ;  /* 0x000000ff00067c82 */ /* 0x000fc60008000000 */
[----:B------:R-:W-:Y:S02]  /*1190*/  UP2UR UR36, UPR, URZ, 0x1 ;  /* 0x00000001ff247883 */ /* 0x000fe40008000000 */
[----:B------:R-:W-:-:S04]  /*11a0*/  UISETP.NE.AND UP0, UPT, UR4, URZ, UPT ;  /* 0x000000ff0400728c */ /* 0x000fc8000bf05270 */
[----:B------:R-:W-:Y:S07]  /*11b0*/  @P1 BRA `(.L_x_21) ;  /* 0x00000000001c1947 */ /* 0x000fee0003800000 */
[----:B------:R-:W-:Y:S01]  /*11c0*/  UMOV UR6, 0x1 ;  /* 0x0000000100067882 */ /* 0x000fe20000000000 */
[----:B------:R-:W-:Y:S05]  /*11d0*/  BRA `(.L_x_21) ;  /* 0x0000000000147947 */ /* 0x000fea0003800000 */
.L_x_20:
[----:B------:R-:W-:Y:S02]  /*11e0*/  UP2UR UR4, UPR, URZ, 0x1 ;  /* 0x00000001ff047883 */ /* 0x000fe40008000000 */
[----:B------:R-:W-:Y:S01]  /*11f0*/  UPLOP3.LUT UP0, UPT, UPT, UPT, UPT, 0x40, 0x4 ;  /* 0x000000000004789c */ /* 0x000fe20003f0e870 */
[----:B------:R-:W-:-:S03]  /*1200*/  UMOV UR6, 0x2 ;  /* 0x0000000200067882 */ /* 0x000fc60000000000 */
[----:B------:R-:W-:Y:S02]  /*1210*/  UP2UR UR36, UPR, URZ, 0x1 ;  /* 0x00000001ff247883 */ /* 0x000fe40008000000 */
[----:B------:R-:W-:Y:S02]  /*1220*/  UISETP.NE.AND UP0, UPT, UR4, URZ, UPT ;  /* 0x000000ff0400728c */ /* 0x000fe4000bf05270 */
.L_x_21:
[----:B------:R-:W3:Y:S01]  /*1230*/  SHFL.IDX PT, R0, R62, RZ, 0x1f ;  /* 0x00001fff3e007589 */ /* 0x000ee200000e0000 */
[----:B------:R-:W-:Y:S02]  /*1240*/  USEL UR46, URZ, 0x1, !UP4 ;  /* 0x00000001ff2e7887 */ /* 0x000fe4000e000000 */
[----:B------:R-:W-:Y:S01]  /*1250*/  USEL UR58, URZ, 0x1, UP4 ;  /* 0x00000001ff3a7887 */ /* 0x000fe2000a000000 */
[----:B---3--:R-:W-:-:S13]  /*1260*/  ISETP.NE.AND P1, PT, R0, RZ, PT ;  /* 0x000000ff0000720c */ /* 0x008fda0003f25270 */
[----:B------:R-:W-:Y:S05]  /*1270*/  @P1 BRA `(.L_x_22) ;  /* 0x0000000000301947 */ /* 0x000fea0003800000 */
[----:B-1----:R-:W1:Y:S01]  /*1280*/  S2UR UR5, SR_CgaCtaId ;  /* 0x00000000000579c3 */ /* 0x002e620000008800 */
        /* <DEDUP_REMOVED lines=9> */
[----:B------:R3:W1:Y:S02]  /*1320*/  SYNCS.EXCH.64 URZ, [UR5+0xe088], UR8 ;  /* 0x00e0880805ff75b2 */ /* 0x0006640008000100 */
[----:B---3--:R-:W-:Y:S01]  /*1330*/  NOP ;  /* 0x0000000000007918 */ /* 0x008fe20000000000 */
.L_x_22:
[----:B------:R-:W3:Y:S01]  /*1340*/  SHFL.IDX PT, R0, R62, RZ, 0x1f ;  /* 0x00001fff3e007589 */ /* 0x000ee200000e0000 */
[----:B------:R-:W-:Y:S01]  /*1350*/  NOP ;  /* 0x0000000000007918 */ /* 0x000fe20000000000 */
[----:B---3--:R-:W-:-:S13]  /*1360*/  ISETP.NE.AND P1, PT, R0, RZ, PT ;  /* 0x000000ff0000720c */ /* 0x008fda0003f25270 */
        /* <DEDUP_REMOVED lines=15> */
[----:B------:R3:W1:Y:S01]  /*1460*/  SYNCS.EXCH.64 URZ, [UR8+0xe0a0], UR4 ;  /* 0x00e0a00408ff75b2 */ /* 0x0006620008000100 */
[----:B------:R3:W1:Y:S01]  /*1470*/  SYNCS.EXCH.64 URZ, [UR8+0xe098], UR10 ;  /* 0x00e0980a08ff75b2 */ /* 0x0006620008000100 */
[----:B------:R3:W1:Y:S02]  /*1480*/  SYNCS.EXCH.64 URZ, [UR8+0xe0a8], UR4 ;  /* 0x00e0a80408ff75b2 */ /* 0x0006640008000100 */
[----:B---3--:R-:W-:Y:S01]  /*1490*/  NOP ;  /* 0x0000000000007918 */ /* 0x008fe20000000000 */
.L_x_23:
        /* <DEDUP_REMOVED lines=22> */
.L_x_24:
[----:B------:R-:W3:Y:S01]  /*1600*/  SHFL.IDX PT, R0, R62, RZ, 0x1f ;  /* 0x00001fff3e007589 */ /* 0x000ee200000e0000 */
[----:B------:R-:W-:Y:S01]  /*1610*/  NOP ;  /* 0x0000000000007918 */ /* 0x000fe20000000000 */
        /* <DEDUP_REMOVED lines=14> */
.L_x_25:
[----:B------:R-:W-:Y:S01]  /*1700*/  ISETP.GT.AND P1, PT, R2, 0x3, PT ;  /* 0x000000030200780c */ /* 0x000fe20003f24270 */
[----:B------:R-:W-:Y:S01]  /*1710*/  NOP ;  /* 0x0000000000007918 */ /* 0x000fe20000000000 */
[----:B-12-45:R-:W-:Y:S11]  /*1720*/  BAR.SYNC.DEFER_BLOCKING 0x0 ;  /* 0x0000000000007b1d */ /* 0x036ff60000010000 */
[----:B------:R-:W-:Y:S05]  /*1730*/  @P1 BRA `(.L_x_26) ;  /* 0x0000010c00001947 */ /* 0x000fea0003800000 */
[----:B------:R-:W-:-:S13]  /*1740*/  ISETP.GE.U32.AND P0, PT, R2, 0x2, PT ;  /* 0x000000020200780c */ /* 0x000fda0003f06070 */
[----:B------:R-:W-:Y:S05]  /*1750*/  @!P0 BRA `(.L_x_27) ;  /* 0x000000b000408947 */ /* 0x000fea0003800000 */
[----:B------:R-:W-:Y:S05]  /*1760*/  @!P2 BRA `(.L_x_28) ;  /* 0x00000020004ca947 */ /* 0x000fea0003800000 */
[----:B------:R-:W-:-:S08]  /*1770*/  NOP ;  /* 0x0000000000007918 */ /* 0x000fd00000000000 */
[----:B------:R-:W1:-:S00]  /*1780*/  USETMAXREG.DEALLOC.CTAPOOL 0x20 ;  /* 0x00000020000079c8 */ /* 0x000e4000080e0500 */
[----:B------:R-:W2:Y:S08]  /*1790*/  S2UR UR4, SR_CTAID.X ;  /* 0x00000000000479c3 */ /* 0x000eb00000002500 */
[----:B-1----:R-:W1:Y:S01]  /*17a0*/  LDC R0, c[0x0][0x380] ;  /* 0x0000e000ff007b82 */ /* 0x002e620000000800 */
[----:B--2---:R-:W-:-:S06]  /*17b0*/  USHF.L.U32 UR4, UR4, 0x8, URZ ;  /* 0x0000000804047899 */ /* 0x004fcc00080006ff */
[----:B-1----:R-:W-:-:S13]  /*17c0*/  ISETP.LE.U32.AND P0, PT, R0, UR4, PT ;  /* 0x0000000400007c0c */ /* 0x002fda000bf03070 */
[----:B------:R-:W-:Y:S05]  /*17d0*/  @P0 EXIT ;  /* 0x000000000000094d */ /* 0x000fea0003800000 */
[----:B------:R-:W1:Y:S01]  /*17e0*/  S2UR UR4, SR_CgaCtaId ;  /* 0x00000000000479c3 */ /* 0x000e620000008800 */
[----:B------:R-:W-:Y:S01]  /*17f0*/  UMOV UR6, 0x40 ;  /* 0x0000004000067882 */ /* 0x000fe20000000000 */
[----:B------:R-:W-:Y:S01]  /*1800*/  NOP ;  /* 0x0000000000007918 */ /* 0x000fe20000000000 */
[----:B------:R-:W-:Y:S01]  /*1810*/  UMOV UR5, 0x400 ;  /* 0x0000040000057882 */ /* 0x000fe20000000000 */
[----:B-1----:R-:W-:Y:S02]  /*1820*/  ULEA UR6, UR4, UR6, 0x18 ;  /* 0x0000000604067291 */ /* 0x002fe4000f8ec0ff */
[----:B------:R-:W-:-:S07]  /*1830*/  ULEA UR4, UR4, UR5, 0x18 ;  /* 0x0000000504047291 */ /* 0x000fce000f8ec0ff */
[----:B------:R-:W1:Y:S02]  /*1840*/  LDS.U8 R0, [UR6+0x1c] ;  /* 0x00001c06ff007984 */ /* 0x000e640008000000 */
[----:B-1----:R-:W-:-:S13]  /*1850*/  ISETP.NE.AND P0, PT, R0, RZ, PT ;  /* 0x000000ff0000720c */ /* 0x002fda0003f05270 */
[----:B------:R-:W-:Y:S05]  /*1860*/  @P0 BRA `(.L_x_29) ;  /* 0x0000000000580947 */ /* 0x000fea0003800000 */
[----:B------:R-:W-:-:S13]  /*1870*/  ELECT P0, URZ, PT ;  /* 0x0000000000ff782f */ /* 0x000fda0003800000 */
[----:B------:R-:W-:Y:S05]  /*1880*/  @!P0 BRA `(.L_x_30) ;  /* 0x0000000000608947 */ /* 0x000fea0003800000 */
[----:B------:R-:W-:-:S05]  /*1890*/  UMOV UR5, 0x10 ;  /* 0x0000001000057882 */ /* 0x000fca0000000000 */
[----:B------:R-:W-:Y:S04]  /*18a0*/  DEPBAR.LE SB1, 0x36 ;  /* 0x00009d800000791a */ /* 0x000fe80000000000 */
[----:B------:R-:W1:Y:S02]  /*18b0*/  UTCATOMSWS.FIND_AND_SET.ALIGN UP0, UR5, UR5 ;  /* 0x00000005000575e3 */ /* 0x000e640008000800 */
[----:B-1----:R-:W-:Y:S01]  /*18c0*/  MOV R3, UR5 ;  /* 0x0000000500037c02 */ /* 0x002fe20008000f00 */
[----:B------:R-:W-:Y:S06]  /*18d0*/  BRA.U UP0, `(.L_x_31) ;  /* 0x0000000100187547 */ /* 0x000fec000b800000 */
.L_x_32:
[----:B------:R-:W-:Y:S05]  /*18e0*/  NANOSLEEP 0x64 ;  /* 0x000000640000795d */ /* 0x000fea0003800000 */
[----:B------:R-:W-:-:S05]  /*18f0*/  UMOV UR5, 0x10 ;  /* 0x0000001000057882 */ /* 0x000fca0000000000 */
[----:B------:R-:W-:Y:S04]  /*1900*/  DEPBAR.LE SB1, 0x36 ;  /* 0x00009d800000791a */ /* 0x000fe80000000000 */
[----:B------:R-:W1:Y:S02]  /*1910*/  UTCATOMSWS.FIND_AND_SET.ALIGN UP0, UR5, UR5 ;  /* 0x00000005000575e3 */ /* 0x000e640008000800 */
[----:B-1----:R-:W-:Y:S01]  /*1920*/  MOV R3, UR5 ;  /* 0x0000000500037c02 */ /* 0x002fe20008000f00 */
[----:B------:R-:W-:Y:S05]  /*1930*/  BRA.U !UP0, `(.L_x_32) ;  /* 0xfffffffd08e87547 */ /* 0x000fea000b83ffff */
.L_x_31:
[----:B------:R-:W-:-:S05]  /*1940*/  IMAD.MOV.U32 R0, RZ, RZ, 0xffff ;  /* 0x0000ffffff007424 */ /* 0x000fca00078e00ff */
[----:B------:R-:W-:Y:S01]  /*1950*/  SHF.L.U32 R2, R0, R3, RZ ;  /* 0x0000000300027219 */ /* 0x000fe200000006ff */
[----:B------:R-:W-:-:S04]  /*1960*/  HFMA2 R0, -RZ, RZ, 0, 5.9604644775390625e-08 ;  /* 0x00000001ff007431 */ /* 0x000fc800000001ff */
[----:B------:R1:W-:Y:S01]  /*1970*/  ATOMS.OR RZ, [UR6+0x14], R2 ;  /* 0x00001402ffff798c */ /* 0x0003e2000b000006 */
[----:B------:R-:W-:Y:S01]  /*1980*/  SHF.L.U32 R0, R0, R3, RZ ;  /* 0x0000000300007219 */ /* 0x000fe200000006ff */
[----:B------:R-:W-:-:S04]  /*1990*/  IMAD.SHL.U32 R3, R3, 0x20, RZ ;  /* 0x0000002003037824 */ /* 0x000fc800078e00ff */
[----:B------:R1:W-:Y:S04]  /*19a0*/  ATOMS.OR RZ, [UR6+0x18], R0 ;  /* 0x00001800ffff798c */ /* 0x0003e8000b000006 */
[----:B------:R1:W-:Y:S01]  /*19b0*/  STS [UR4+0xe0e0], R3 ;  /* 0x00e0e003ff007988 */ /* 0x0003e20008000804 */
[----:B------:R-:W-:Y:S05]  /*19c0*/  BRA `(.L_x_30) ;  /* 0x0000000000107947 */ /* 0x000fea0003800000 */
.L_x_29:
[----:B------:R-:W-:Y:S02]  /*19d0*/  MOV R0, 0xffffffff ;  /* 0xffffffff00007802 */ /* 0x000fe40000000f00 */
[----:B------:R-:W-:-:S03]  /*19e0*/  MOV R2, 0x1a10 ;  /* 0x00001a1000027802 */ /* 0x000fc60000000f00 */
[----:B------:R1:W-:Y:S04]  /*19f0*/  STS [UR4+0xe0e0], R0 ;  /* 0x00e0e000ff007988 */ /* 0x0003e80008000804 */
[----:B-1----:R-:W-:Y:S05]  /*1a00*/  CALL.REL.NOINC `($__internal_1_$__cuda_sm10x_tcgen05_guardrail_trap_phase_invalid_during_alloc) ;  /* 0x0000014400407944 */ /* 0x002fea0003c00000 */
.L_x_30:
[----:B------:R-:W-:Y:S05]  /*1a10*/  WARPSYNC.ALL ;  /* 0x0000000000007948 */ /* 0x000fea0003800000 */
[----:B------:R-:W2:Y:S02]  /*1a20*/  LDCU UR9, c[0x0][0x384] ;  /* 0x00007080ff0977ac */ /* 0x000ea40008000800 */
[----:B--2---:R-:W-:Y:S01]  /*1a30*/  ISETP.NE.AND P0, PT, RZ, UR9, PT ;  /* 0x00000009ff007c0c */ /* 0x004fe2000bf05270 */
[----:B------:R-:W-:-:S12]  /*1a40*/  NOP ;  /* 0x0000000000007918 */ /* 0x000fd80000000000 */
[----:B------:R-:W-:Y:S05]  /*1a50*/  @!P0 EXIT ;  /* 0x000000000000894d */ /* 0x000fea0003800000 */
[----:B------:R-:W-:Y:S01]  /*1a60*/  UIADD3 UR5, UPT, UPT, UR4, 0x8000, URZ ;  /* 0x0000800004057890 */ /* 0x000fe2000fffe0ff */
[----:B------:R-:W-:Y:S01]  /*1a70*/  BSSY.RECONVERGENT B0, `(.L_x_33) ;  /* 0x000000b000007945 */ /* 0x000fe20003800200 */
[----:B------:R-:W-:Y:S02]  /*1a80*/  USHF.R.U32.HI UR20, URZ, 0x4, UR4 ;  /* 0x00000004ff147899 */ /* 0x000fe40008011604 */
[----:B------:R-:W-:Y:S02]  /*1a90*/  USHF.R.U32.HI UR5, URZ, 0x4, UR5 ;  /* 0x00000004ff057899 */ /* 0x000fe40008011605 */
[----:B------:R-:W-:Y:S02]  /*1aa0*/  ULOP3.LUT UR20, UR20, 0x3fff, URZ, 0xc0, !UPT ;  /* 0x00003fff14147892 */ /* 0x000fe4000f8ec0ff */
[----:B------:R-:W-:Y:S02]  /*1ab0*/  ULOP3.LUT UR5, UR5, 0x3fff, URZ, 0xc0, !UPT ;  /* 0x00003fff05057892 */ /* 0x000fe4000f8ec0ff */
[----:B------:R-:W-:-:S02]  /*1ac0*/  ULOP3.LUT UR20, UR20, 0x10000, URZ, 0xfc, !UPT ;  /* 0x0001000014147892 */ /* 0x000fc4000f8efcff */
[----:B------:R-:W-:Y:S01]  /*1ad0*/  ULOP3.LUT UR6, UR5, 0x10000, URZ, 0xfc, !UPT ;  /* 0x0001000005067892 */ /* 0x000fe2000f8efcff */
[----:B------:R-:W-:Y:S01]  /*1ae0*/  UMOV UR21, 0x40004040 ;  /* 0x4000404000157882 */ /* 0x000fe20000000000 */
[----:B------:R-:W-:Y:S01]  /*1af0*/  UMOV UR7, 0x40004040 ;  /* 0x4000404000077882 */ /* 0x000fe20000000000 */
[----:B------:R-:W-:Y:S06]  /*1b00*/  @!P4 BRA `(.L_x_34) ;  /* 0x000000000004c947 */ /* 0x000fec0003800000 */
[----:B------:R-:W-:Y:S05]  /*1b10*/  BPT.TRAP 0x1 ;  /* 0x000000040000795c */ /* 0x000fea0000300000 */
.L_x_34:
[----:B------:R-:W-:Y:S05]  /*1b20*/  BSYNC.RECONVERGENT B0 ;  /* 0x0000000000007941 */ /* 0x000fea0003800200 */
.L_x_33:
[----:B-1----:R-:W-:-:S04]  /*1b30*/  SHF.L.U32 R3, RZ, 0x1f, RZ ;  /* 0x0000001fff037819 */ /* 0x002fc800000006ff */
[----:B------:R-:W1:Y:S02]  /*1b40*/  SYNCS.PHASECHK.TRANS64.TRYWAIT P0, [UR4+0xe000], R3 ;  /* 0x00e00003ff0075a7 */ /* 0x000e640008001104 */
[----:B-1----:R-:W-:Y:S05]  /*1b50*/  @!P0 BRA `(.L_x_35) ;  /* 0x0000012c00a88947 */ /* 0x002fea0003800000 */
.L_x_362:
[----:B------:R-:W-:Y:S05]  /*1b60*/  BRA.U !UP1, `(.L_x_36) ;  /* 0x0000000109047547 */ /* 0x000fea000b800000 */
[----:B------:R-:W-:Y:S05]  /*1b70*/  BPT.TRAP 0x1 ;  /* 0x000000040000795c */ /* 0x000fea0000300000 */
.L_x_36:
[----:B------:R-:W2:Y:S01]  /*1b80*/  SYNCS.PHASECHK.TRANS64.TRYWAIT P0, [UR4+0xe020], R3 ;  /* 0x00e02003ff0075a7 */ /* 0x000ea20008001104 */
[----:B------:R-:W-:Y:S01]  /*1b90*/  ULOP3.LUT UR49, UR49, 0x1, URZ, 0xc0, !UPT ;  /* 0x0000000131317892 */ /* 0x000fe2000f8ec0ff */
[----:B--2---:R-:W-:Y:S11]  /*1ba0*/  @!P0 BRA `(.L_x_37) ;  /* 0x0000012c00ac8947 */ /* 0x004ff60003800000 */
.L_x_364:
[----:B------:R-:W-:-:S09]  /*1bb0*/  UISETP.NE.U32.AND UP0, UPT, UR49, 0x1, UPT ;  /* 0x000000013100788c */ /* 0x000fd2000bf05070 */
[----:B------:R-:W-:Y:S05]  /*1bc0*/  BRA.U !UP0, `(.L_x_38) ;  /* 0x0000000108047547 */ /* 0x000fea000b800000 */
[----:B------:R-:W-:Y:S05]  /*1bd0*/  BPT.TRAP 0x1 ;  /* 0x000000040000795c */ /* 0x000fea0000300000 */
.L_x_38:
[----:B------:R-:W-:-:S05]  /*1be0*/  HFMA2 R2, -RZ, RZ, 0, 5.9604644775390625e-08 ;  /* 0x00000001ff027431 */ /* 0x000fca00000001ff */
[----:B------:R-:W-:-:S04]  /*1bf0*/  SHF.L.U32 R2, R2, 0x1f, RZ ;  /* 0x0000001f02027819 */ /* 0x000fc800000006ff */
[----:B------:R-:W2:Y:S02]  /*1c00*/  SYNCS.PHASECHK.TRANS64.TRYWAIT P0, [UR4+0xe058], R2 ;  /* 0x00e05802ff0075a7 */ /* 0x000ea40008001104 */
[----:B--2---:R-:W-:Y:S05]  /*1c10*/  @!P0 BRA `(.L_x_39) ;  /* 0x0000012c00a88947 */ /* 0x004fea0003800000 */
.L_x_366:
[----:B-1----:R-:W-:Y:S01]  /*1c20*/  IMAD.MOV.U32 R0, RZ, RZ, RZ ;  /* 0x000000ffff007224 */ /* 0x002fe200078e00ff */
[----:B------:R-:W-:Y:S02]  /*1c30*/  UIADD3 UR26, UPT, UPT, UR6, 0x2, URZ ;  /* 0x00000002061a7890 */ /* 0x000fe4000fffe0ff */
[----:B------:R-:W-:Y:S02]  /*1c40*/  UIADD3 UR34, UPT, UPT, UR20, 0x2, URZ ;  /* 0x0000000214227890 */ /* 0x000fe4000fffe0ff */
[C---:B------:R-:W-:Y:S01]  /*1c50*/  R2UR UR12, R0.reuse ;  /* 0x00000000000c72ca */ /* 0x040fe200000e0000 */
[----:B------:R-:W-:Y:S01]  /*1c60*/  UIADD3 UR22, UPT, UPT, UR6, 0x4, URZ ;  /* 0x0000000406167890 */ /* 0x000fe2000fffe0ff */
[C---:B------:R-:W-:Y:S01]  /*1c70*/  R2UR UR11, R0.reuse ;  /* 0x00000000000b72ca */ /* 0x040fe200000e0000 */
[----:B------:R-:W-:Y:S01]  /*1c80*/  UIADD3 UR32, UPT, UPT, UR20, 0x4, URZ ;  /* 0x0000000414207890 */ /* 0x000fe2000fffe0ff */
[C---:B------:R-:W-:Y:S01]  /*1c90*/  R2UR UR10, R0.reuse ;  /* 0x00000000000a72ca */ /* 0x040fe200000e0000 */
[----:B------:R-:W-:Y:S01]  /*1ca0*/  UIADD3 UR16, UPT, UPT, UR6, 0x6, URZ ;  /* 0x0000000606107890 */ /* 0x000fe2000fffe0ff */
[----:B------:R-:W-:Y:S01]  /*1cb0*/  R2UR UR8, R0 ;  /* 0x00000000000872ca */ /* 0x000fe200000e0000 */
[----:B------:R-:W-:Y:S01]  /*1cc0*/  UIADD3 UR30, UPT, UPT, UR20, 0x6, URZ ;  /* 0x00000006141e7890 */ /* 0x000fe2000fffe0ff */
[----:B------:R-:W-:Y:S01]  /*1cd0*/  UMOV UR28, 0x0 ;  /* 0x00000000001c7882 */ /* 0x000fe20000000000 */
        /* <DEDUP_REMOVED lines=9> */
[----:B------:R1:W-:Y:S01]  /*1d70*/  UTCHMMA gdesc[UR20], gdesc[UR6], tmem[UR12], tmem[UR28], idesc[UR29], !UPT ;  /* 0x00ff1c06140075ea */ /* 0x0003e2000f80000c */
[----:B------:R-:W-:Y:S01]  /*1d80*/  UMOV UR17, 0x40004040 ;  /* 0x4000404000117882 */ /* 0x000fe20000000000 */
[----:B------:R-:W-:Y:S01]  /*1d90*/  UMOV UR14, 0x0 ;  /* 0x00000000000e7882 */ /* 0x000fe20000000000 */
[----:B------:R-:W-:Y:S01]  /*1da0*/  UMOV UR15, 0x8100010 ;  /* 0x08100010000f7882 */ /* 0x000fe20000000000 */
[----:B------:R-:W-:Y:S01]  /*1db0*/  UMOV UR31, 0x40004040 ;  /* 0x40004040001f7882 */ /* 0x000fe20000000000 */
[----:B------:R1:W-:Y:S01]  /*1dc0*/  UTCHMMA gdesc[UR34], gdesc[UR26], tmem[UR11], tmem[UR24], idesc[UR25], UPT ;  /* 0x00ff181a220075ea */ /* 0x0003e2000b80000b */
[----:B------:R1:W-:Y:S01]  /*1dd0*/  UTCHMMA gdesc[UR32], gdesc[UR22], tmem[UR10], tmem[UR18], idesc[UR19], UPT ;  /* 0x00ff1216200075ea */ /* 0x0003e2000b80000a */
[----:B------:R1:W-:Y:S01]  /*1de0*/  UTCHMMA gdesc[UR30], gdesc[UR16], tmem[UR8], tmem[UR14], idesc[UR15], UPT ;  /* 0x00ff0e101e0075ea */ /* 0x0003e2000b800008 */
[----:B------:R-:W-:-:S09]  /*1df0*/  UISETP.NE.AND UP4, UPT, UR49, URZ, UPT ;  /* 0x000000ff3100728c */ /* 0x000fd2000bf85270 */
[----:B------:R-:W-:Y:S05]  /*1e00*/  BRA.U UP4, `(.L_x_40) ;  /* 0x0000000104047547 */ /* 0x000fea000b800000 */
[----:B-1----:R-:W-:Y:S05]  /*1e10*/  BPT.TRAP 0x1 ;  /* 0x000000040000795c */ /* 0x002fea0000300000 */
.L_x_40:
[----:B-1----:R-:W-:Y:S01]  /*1e20*/  UIADD3 UR8, UPT, UPT, UR4, 0xe050, URZ ;  /* 0x0000e05004087890 */ /* 0x002fe2000fffe0ff */
[----:B------:R-:W-:Y:S08]  /*1e30*/  BSSY.RECONVERGENT B0, `(.L_x_41) ;  /* 0x0000004000007945 */ /* 0x000ff00003800200 */
[----:B------:R1:W-:Y:S01]  /*1e40*/  UTCBAR [UR8], URZ ;  /* 0x000000ff080073e9 */ /* 0x0003e200080000ff */
[----:B------:R-:W-:Y:S05]  /*1e50*/  @!P4 BRA `(.L_x_42) ;  /* 0x000000000004c947 */ /* 0x000fea0003800000 */
[----:B-1----:R-:W-:Y:S05]  /*1e60*/  BPT.TRAP 0x1 ;  /* 0x000000040000795c */ /* 0x002fea0000300000 */
.L_x_42:
[----:B-1----:R-:W-:Y:S05]  /*1e70*/  BSYNC.RECONVERGENT B0 ;  /* 0x0000000000007941 */ /* 0x002fea0003800200 */
.L_x_41:
[----:B------:R-:W1:Y:S01]  /*1e80*/  SYNCS.PHASECHK.TRANS64.TRYWAIT P0, [UR4+0xe008], R3 ;  /* 0x00e00803ff0075a7 */ /* 0x000e620008001104 */
[----:B------:R-:W-:Y:S01]  /*1e90*/  ULOP3.LUT UR48, UR48, 0x1, URZ, 0xc0, !UPT ;  /* 0x0000000130307892 */ /* 0x000fe2000f8ec0ff */
[----:B-1----:R-:W-:Y:S11]  /*1ea0*/  @!P0 BRA `(.L_x_43) ;  /* 0x0000012c001c8947 */ /* 0x002ff60003800000 */
.L_x_368:
[----:B------:R-:W-:-:S09]  /*1eb0*/  UISETP.NE.U32.AND UP0, UPT, UR48, 0x1, UPT ;  /* 0x000000013000788c */ /* 0x000fd2000bf05070 */
[----:B------:R-:W-:Y:S05]  /*1ec0*/  BRA.U !UP0, `(.L_x_44) ;  /* 0x0000000108047547 */ /* 0x000fea000b800000 */
[----:B------:R-:W-:Y:S05]  /*1ed0*/  BPT.TRAP 0x1 ;  /* 0x000000040000795c */ /* 0x000fea0000300000 */
.L_x_44:
[----:B------:R-:W3:Y:S02]  /*1ee0*/  SYNCS.PHASECHK.TRANS64.TRYWAIT P0, [UR4+0xe068], R2 ;  /* 0x00e06802ff0075a7 */ /* 0x000ee40008001104 */
[----:B---3--:R-:W-:Y:S05]  /*1ef0*/  @!P0 BRA `(.L_x_45) ;  /* 0x0000012c00208947 */ /* 0x008fea0003800000 */
.L_x_370:
[----:B-1----:R-:W-:Y:S01]  /*1f00*/  IMAD.MOV.U32 R0, RZ, RZ, 0x80 ;  /* 0x00000080ff007424 */ /* 0x002fe200078e00ff */
[----:B------:R-:W-:Y:S02]  /*1f10*/  UIADD3 UR36, UPT, UPT, UR20, 0x400, URZ ;  /* 0x0000040014247890 */ /* 0x000fe4000fffe0ff */
[----:B------:R-:W-:Y:S02]  /*1f20*/  UIADD3 UR34, UPT, UPT, UR20, 0x402, URZ ;  /* 0x0000040214227890 */ /* 0x000fe4000fffe0ff */
[C---:B------:R-:W-:Y:S01]  /*1f30*/  R2UR UR12, R0.reuse ;  /* 0x00000000000c72ca */ /* 0x040fe200000e0000 */
[----:B------:R-:W-:Y:S01]  /*1f40*/  UIADD3 UR32, UPT, UPT, UR20, 0x404, URZ ;  /* 0x0000040414207890 */ /* 0x000fe2000fffe0ff */
[C---:B------:R-:W-:Y:S01]  /*1f50*/  R2UR UR11, R0.reuse ;  /* 0x00000000000b72ca */ /* 0x040fe200000e0000 */
[----:B------:R-:W-:Y:S01]  /*1f60*/  UIADD3 UR30, UPT, UPT, UR20, 0x406, URZ ;  /* 0x00000406141e7890 */ /* 0x000fe2000fffe0ff */
[C---:B------:R-:W-:Y:S01]  /*1f70*/  R2UR UR10, R0.reuse ;  /* 0x00000000000a72ca */ /* 0x040fe200000e0000 */
[----:B------:R-:W-:Y:S01]  /*1f80*/  UMOV UR28, 0x0 ;  /* 0x00000000001c7882 */ /* 0x000fe20000000000 */
[----:B------:R-:W-:Y:S01]  /*1f90*/  R2UR UR8, R0 ;  /* 0x00000000000872ca */ /* 0x000fe200000e0000 */
        /* <DEDUP_REMOVED lines=21> */
.L_x_46:
[----:B-1----:R-:W-:-:S09]  /*20f0*/  UIADD3 UR8, UPT, UPT, UR4, 0xe060, URZ ;  /* 0x0000e06004087890 */ /* 0x002fd2000fffe0ff */
[----:B------:R1:W-:Y:S01]  /*2100*/  UTCBAR [UR8], URZ ;  /* 0x000000ff080073e9 */ /* 0x0003e200080000ff */
[----:B------:R-:W-:Y:S05]  /*2110*/  BRA.U !UP1, `(.L_x_47) ;  /* 0x0000000109047547 */ /* 0x000fea000b800000 */
[----:B-1----:R-:W-:Y:S05]  /*2120*/  BPT.TRAP 0x1 ;  /* 0x000000040000795c */ /* 0x002fea0000300000 */
.L_x_47:
[----:B-1----:R-:W-:-:S09]  /*2130*/  UIADD3 UR8, UPT, UPT, UR4, 0xe038, URZ ;  /* 0x0000e03804087890 */ /* 0x002fd2000fffe0ff */
[----:B------:R1:W-:Y:S01]  /*2140*/  UTCBAR [UR8], URZ ;  /* 0x000000ff080073e9 */ /* 0x0003e200080000ff */
[----:B------:R-:W-:Y:S05]  /*2150*/  BRA.U !UP1, `(.L_x_48) ;  /* 0x0000000109047547 */ /* 0x000fea000b800000 */
[----:B-1----:R-:W-:Y:S05]  /*2160*/  BPT.TRAP 0x1 ;  /* 0x000000040000795c */ /* 0x002fea0000300000 */
.L_x_48:
[----:B------:R-:W3:Y:S02]  /*2170*/  SYNCS.PHASECHK.TRANS64.TRYWAIT P0, [UR4+0xe028], R3 ;  /* 0x00e02803ff0075a7 */ /* 0x000ee40008001104 */
[----:B---3--:R-:W-:Y:S05]  /*2180*/  @!P0 BRA `(.L_x_49) ;  /* 0x0000012800948947 */ /* 0x008fea0003800000 */
.L_x_372:
[----:B------:R-:W-:Y:S05]  /*2190*/  BRA.U UP5, `(.L_x_50) ;  /* 0x0000000105047547 */ /* 0x000fea000b800000 */
[----:B-1----:R-:W-:Y:S05]  /*21a0*/  BPT.TRAP 0x1 ;  /* 0x000000040000795c */ /* 0x002fea0000300000 */
.L_x_50:
[----:B------:R-:W4:Y:S02]  /*21b0*/  SYNCS.PHASECHK.TRANS64.TRYWAIT P0, [UR4+0xe0a0], R2 ;  /* 0x00e0a002ff0075a7 */ /* 0x000f240008001104 */
[----:B----4-:R-:W-:Y:S05]  /*21c0*/  @!P0 BRA `(.L_x_51) ;  /* 0x00000128009c8947 */ /* 0x010fea0003800000 */
.L_x_374:
[----:B------:R-:W-:Y:S05]  /*21d0*/  BRA.U UP4, `(.L_x_52) ;  /* 0x0000000104047547 */ /* 0x000fea000b800000 */
[----:B-1----:R-:W-:Y:S05]  /*21e0*/  BPT.TRAP 0x1 ;  /* 0x000000040000795c */ /* 0x002fea0000300000 */
.L_x_52:
[----:B------:R-:W4:Y:S02]  /*21f0*/  SYNCS.PHASECHK.TRANS64.TRYWAIT P0, [UR4+0xe058], R3 ;  /* 0x00e05803ff0075a7 */ /* 0x000f240008001104 */
[----:B----4-:R-:W-:Y:S05]  /*2200*/  @!P0 BRA `(.L_x_53) ;  /* 0x0000012800a48947 */ /* 0x010fea0003800000 */
.L_x_376:
[----:B---3--:R-:W-:Y:S01]  /*2210*/  IMAD.MOV.U32 R0, RZ, RZ, 0x20 ;  /* 0x00000020ff007424 */ /* 0x008fe200078e00ff */
[----:B------:R-:W-:Y:S02]  /*2220*/  UIADD3 UR34, UPT, UPT, UR5, 0x200, URZ ;  /* 0x0000020005227890 */ /* 0x000fe4000fffe0ff */
[----:B------:R-:W-:Y:S02]  /*2230*/  UIADD3 UR32, UPT, UPT, UR5, 0x280, URZ ;  /* 0x0000028005207890 */ /* 0x000fe4000fffe0ff */
[----:B------:R-:W-:Y:S01]  /*2240*/  R2UR UR15, R0 ;  /* 0x00000000000f72ca */ /* 0x000fe200000e0000 */
[----:B------:R-:W-:Y:S01]  /*2250*/  IMAD.MOV.U32 R0, RZ, RZ, 0x100 ;  /* 0x00000100ff007424 */ /* 0x000fe200078e00ff */
[----:B------:R-:W-:Y:S02]  /*2260*/  UIADD3 UR30, UPT, UPT, UR5, 0x300, URZ ;  /* 0x00000300051e7890 */ /* 0x000fe4000fffe0ff */
[----:B------:R-:W-:Y:S02]  /*2270*/  UIADD3 UR28, UPT, UPT, UR5, 0x380, URZ ;  /* 0x00000380051c7890 */ /* 0x000fe4000fffe0ff */
[----:B------:R-:W-:Y:S01]  /*2280*/  R2UR UR16, R0 ;  /* 0x00000000001072ca */ /* 0x000fe200000e0000 */
[----:B------:R-:W-:Y:S01]  /*2290*/  IMAD.MOV.U32 R0, RZ, RZ, 0x28 ;  /* 0x00000028ff007424 */ /* 0x000fe200078e00ff */
[----:B------:R-:W-:Y:S01]  /*22a0*/  UMOV UR26, 0x0 ;  /* 0x00000000001a7882 */ /* 0x000fe20000000000 */
[----:B------:R-:W-:Y:S01]  /*22b0*/  UMOV UR27, 0x8110010 ;  /* 0x08110010001b7882 */ /* 0x000fe20000000000 */
[----:B------:R-:W-:Y:S01]  /*22c0*/  UMOV UR35, 0x40004040 ;  /* 0x4000404000237882 */ /* 0x000fe20000000000 */
[----:B------:R-:W-:Y:S01]  /*22d0*/  UMOV UR24, 0x0 ;  /* 0x0000000000187882 */ /* 0x000fe20000000000 */
        /* <DEDUP_REMOVED lines=9> */
[----:B------:R3:W-:Y:S01]  /*2370*/  UTCHMMA tmem[UR15], gdesc[UR34], tmem[UR16], tmem[UR26], idesc[UR27], !UPT ;  /* 0x00ff1a220f0079ea */ /* 0x0007e2000f800010 */
[----:B------:R-:W-:Y:S01]  /*2380*/  UMOV UR18, 0x0 ;  /* 0x0000000000127882 */ /* 0x000fe20000000000 */
[----:B------:R-:W-:Y:S01]  /*2390*/  UMOV UR19, 0x8110010 ;  /* 0x0811001000137882 */ /* 0x000fe20000000000 */
[----:B------:R-:W-:Y:S01]  /*23a0*/  R2UR UR11, R0 ;  /* 0x00000000000b72ca */ /* 0x000fe200000e0000 */
[----:B------:R-:W-:Y:S01]  /*23b0*/  IMAD.MOV.U32 R0, RZ, RZ, 0x100 ;  /* 0x00000100ff007424 */ /* 0x000fe200078e00ff */
[----:B------:R-:W-:-:S04]  /*23c0*/  UMOV UR29, 0x40004040 ;  /* 0x40004040001d7882 */ /* 0x000fc80000000000 */
[----:B------:R-:W-:Y:S01]  /*23d0*/  R2UR UR12, R0 ;  /* 0x00000000000c72ca */ /* 0x000fe200000e0000 */
[----:B------:R-:W-:Y:S01]  /*23e0*/  IMAD.MOV.U32 R0, RZ, RZ, 0x38 ;  /* 0x00000038ff007424 */ /* 0x000fe200078e00ff */
[----:B------:R3:W-:Y:S04]  /*23f0*/  UTCHMMA tmem[UR13], gdesc[UR32], tmem[UR14], tmem[UR24], idesc[UR25], UPT ;  /* 0x00ff18200d0079ea */ /* 0x0007e8000b80000e */
[----:B-1----:R-:W-:Y:S01]  /*2400*/  R2UR UR8, R0 ;  /* 0x00000000000872ca */ /* 0x002fe200000e0000 */
[----:B------:R-:W-:-:S05]  /*2410*/  IMAD.MOV.U32 R0, RZ, RZ, 0x100 ;  /* 0x00000100ff007424 */ /* 0x000fca00078e00ff */
[----:B------:R-:W-:Y:S01]  /*2420*/  R2UR UR10, R0 ;  /* 0x00000000000a72ca */ /* 0x000fe200000e0000 */
[----:B------:R3:W-:-:S12]  /*2430*/  UTCHMMA tmem[UR11], gdesc[UR30], tmem[UR12], tmem[UR22], idesc[UR23], UPT ;  /* 0x00ff161e0b0079ea */ /* 0x0007d8000b80000c */
[----:B------:R3:W-:Y:S01]  /*2440*/  UTCHMMA tmem[UR8], gdesc[UR28], tmem[UR10], tmem[UR18], idesc[UR19], UPT ;  /* 0x00ff121c080079ea */ /* 0x0007e2000b80000a */
[----:B------:R-:W-:Y:S05]  /*2450*/  BRA.U UP5, `(.L_x_54) ;  /* 0x0000000105047547 */ /* 0x000fea000b800000 */
[----:B---3--:R-:W-:Y:S05]  /*2460*/  BPT.TRAP 0x1 ;  /* 0x000000040000795c */ /* 0x008fea0000300000 */
.L_x_54:
[----:B---3--:R-:W-:Y:S01]  /*2470*/  UIADD3 UR10, UPT, UPT, UR4, 0xe090, URZ ;  /* 0x0000e090040a7890 */ /* 0x008fe2000fffe0ff */
[----:B------:R-:W-:Y:S01]  /*2480*/  HFMA2 R6, -RZ, RZ, 0, 5.9604644775390625e-08 ;  /* 0x00000001ff067431 */ /* 0x000fe200000001ff */
[----:B------:R-:W-:Y:S01]  /*2490*/  UISETP.GE.AND UP0, UPT, UR9, 0x41, UPT ;  /* 0x000000410900788c */ /* 0x000fe2000bf06270 */
[----:B--2---:R-:W-:Y:S01]  /*24a0*/  MOV R5, RZ ;  /* 0x000000ff00057202 */ /* 0x004fe20000000f00 */
[----:B------:R-:W-:Y:S01]  /*24b0*/  UMOV UR19, URZ ;  /* 0x000000ff00137c82 */ /* 0x000fe20008000000 */
[----:B------:R-:W-:Y:S01]  /*24c0*/  UMOV UR8, 0x200 ;  /* 0x0000020000087882 */ /* 0x000fe20000000000 */
[----:B------:R-:W-:-:S03]  /*24d0*/  UMOV UR18, 0x1 ;  /* 0x0000000100127882 */ /* 0x000fc60000000000 */
[----:B------:R1:W-:Y:S02]  /*24e0*/  UTCBAR [UR10], URZ ;  /* 0x000000ff0a0073e9 */ /* 0x0003e400080000ff */
[----:B------:R-:W-:Y:S05]  /*24f0*/  BRA.U !UP0, `(.L_x_55) ;  /* 0x0000000d08a87547 */ /* 0x000fea000b800000 */
[----:B------:R-:W-:Y:S01]  /*2500*/  UIADD3 UR9, UPT, UPT, UR9, 0x3f, URZ ;  /* 0x0000003f09097890 */ /* 0x000fe2000fffe0ff */
[----:B------:R-:W-:Y:S01]  /*2510*/  CS2R R4, SRZ ;  /* 0x0000000000047805 */ /* 0x000fe2000001ff00 */
[----:B------:R-:W-:Y:S01]  /*2520*/  IMAD.MOV.U32 R6, RZ, RZ, 0x1 ;  /* 0x00000001ff067424 */ /* 0x000fe200078e00ff */
[----:B------:R-:W-:Y:S01]  /*2530*/  MOV R2, RZ ;  /* 0x000000ff00027202 */ /* 0x000fe20000000f00 */
[----:B------:R-:W-:Y:S01]  /*2540*/  USHF.R.S32.HI UR17, URZ, 0x1f, UR9 ;  /* 0x0000001fff117899 */ /* 0x000fe20008011409 */
[----:B------:R-:W-:Y:S01]  /*2550*/  UMOV UR36, 0x2 ;  /* 0x0000000200247882 */ /* 0x000fe20000000000 */
[----:B------:R-:W-:Y:S02]  /*2560*/  UMOV UR18, 0x1 ;  /* 0x0000000100127882 */ /* 0x000fe40000000000 */
[----:B------:R-:W-:Y:S01]  /*2570*/  ULEA.HI UR17, UR17, UR9, URZ, 0x6 ;  /* 0x0000000911117291 */ /* 0x000fe2000f8f30ff */
[----:B------:R-:W-:Y:S01]  /*2580*/  UMOV UR19, URZ ;  /* 0x000000ff00137c82 */ /* 0x000fe20008000000 */
[----:B------:R-:W-:-:S02]  /*2590*/  UMOV UR22, 0x1 ;  /* 0x0000000100167882 */ /* 0x000fc40000000000 */
[----:B------:R-:W-:-:S12]  /*25a0*/  USHF.R.S32.HI UR17, URZ, 0x6, UR17 ;  /* 0x00000006ff117899 */ /* 0x000fd80008011411 */
.L_x_74:
[----:B--2---:R-:W-:Y:S05]  /*25b0*/  BRA.U !UP1, `(.L_x_56) ;  /* 0x0000000109047547 */ /* 0x004fea000b800000 */
[----:B-1----:R-:W-:Y:S05]  /*25c0*/  BPT.TRAP 0x1 ;  /* 0x000000040000795c */ /* 0x002fea0000300000 */
.L_x_56:
[----:B------:R-:W-:Y:S01]  /*25d0*/  ULEA UR8, UR36, UR4, 0x3 ;  /* 0x0000000424087291 */ /* 0x000fe2000f8e18ff */
[----:B------:R-:W-:Y:S08]  /*25e0*/  SHF.L.U32 R3, R2, 0x1f, RZ ;  /* 0x0000001f02037819 */ /* 0x000ff000000006ff */
[----:B------:R-:W2:Y:S02]  /*25f0*/  SYNCS.PHASECHK.TRANS64.TRYWAIT P0, [UR8+0xe020], R3 ;  /* 0x00e02003ff0075a7 */ /* 0x000ea40008001108 */
[----:B--2---:R-:W-:Y:S05]  /*2600*/  @!P0 BRA `(.L_x_57) ;  /* 0x0000012400bc8947 */ /* 0x004fea0003800000 */
.L_x_378:
[----:B------:R-:W-:Y:S01]  /*2610*/  UIADD3 UR16, UPT, UPT, UR36, 0x1, URZ ;  /* 0x0000000124107890 */ /* 0x000fe2000fffe0ff */
[----:B--2---:R-:W-:Y:S01]  /*2620*/  IMAD.MOV.U32 R0, RZ, RZ, RZ ;  /* 0x000000ffff007224 */ /* 0x004fe200078e00ff */
[----:B------:R-:W-:Y:S02]  /*2630*/  ULEA UR36, UR36, UR6, 0x9 ;  /* 0x0000000624247291 */ /* 0x000fe4000f8e48ff */
[----:B------:R-:W-:Y:S02]  /*2640*/  UIADD3 UR40, UPT, UPT, UR20, 0x2, URZ ;  /* 0x0000000214287890 */ /* 0x000fe4000fffe0ff */
[----:B------:R-:W-:Y:S01]  /*2650*/  UIADD3 UR34, UPT, UPT, UR36, 0x2, URZ ;  /* 0x0000000224227890 */ /* 0x000fe2000fffe0ff */
[C---:B------:R-:W-:Y:S01]  /*2660*/  R2UR UR11, R0.reuse ;  /* 0x00000000000b72ca */ /* 0x040fe200000e0000 */
[----:B------:R-:W-:Y:S01]  /*2670*/  UIADD3 UR32, UPT, UPT, UR36, 0x4, URZ ;  /* 0x0000000424207890 */ /* 0x000fe2000fffe0ff */
[C---:B-1----:R-:W-:Y:S01]  /*2680*/  R2UR UR10, R0.reuse ;  /* 0x00000000000a72ca */ /* 0x042fe200000e0000 */
[----:B------:R-:W-:Y:S01]  /*2690*/  UIADD3 UR28, UPT, UPT, UR20, 0x4, URZ ;  /* 0x00000004141c7890 */ /* 0x000fe2000fffe0ff */
[C---:B------:R-:W-:Y:S01]  /*26a0*/  R2UR UR9, R0.reuse ;  /* 0x00000000000972ca */ /* 0x040fe200000e0000 */
[----:B------:R-:W-:Y:S01]  /*26b0*/  UIADD3 UR30, UPT, UPT, UR36, 0x6, URZ ;  /* 0x00000006241e7890 */ /* 0x000fe2000fffe0ff */
[----:B------:R-:W-:Y:S01]  /*26c0*/  R2UR UR8, R0 ;  /* 0x00000000000872ca */ /* 0x000fe200000e0000 */
[----:B------:R-:W-:Y:S02]  /*26d0*/  UIADD3 UR24, UPT, UPT, UR20, 0x6, URZ ;  /* 0x0000000614187890 */ /* 0x000fe4000fffe0ff */
[----:B------:R-:W-:Y:S02]  /*26e0*/  UISETP.NE.AND UP4, UPT, UR49, URZ, UPT ;  /* 0x000000ff3100728c */ /* 0x000fe4000bf85270 */
[----:B------:R-:W-:Y:S01]  /*26f0*/  UISETP.NE.AND UP0, UPT, UR16, 0x3, UPT ;  /* 0x000000031000788c */ /* 0x000fe2000bf05270 */
[----:B------:R-:W-:Y:S01]  /*2700*/  UMOV UR37, 0x40004040 ;  /* 0x4000404000257882 */ /* 0x000fe20000000000 */
[----:B------:R-:W-:Y:S02]  /*2710*/  UMOV UR42, 0x0 ;  /* 0x00000000002a7882 */ /* 0x000fe40000000000 */
[----:B------:R-:W-:Y:S02]  /*2720*/  USEL UR12, URZ, 0x1, UP0 ;  /* 0x00000001ff0c7887 */ /* 0x000fe40008000000 */
[----:B------:R-:W-:Y:S01]  /*2730*/  USEL UR16, UR16, URZ, UP0 ;  /* 0x000000ff10107287 */ /* 0x000fe20008000000 */
        /* <DEDUP_REMOVED lines=8> */
[----:B------:R-:W-:Y:S01]  /*27c0*/  UMOV UR29, 0x40004040 ;  /* 0x40004040001d7882 */ /* 0x000fe20000000000 */
[----:B------:R-:W-:Y:S01]  /*27d0*/  UMOV UR26, 0x0 ;  /* 0x00000000001a7882 */ /* 0x000fe20000000000 */
[----:B------:R-:W-:Y:S01]  /*27e0*/  UMOV UR27, 0x8100010 ;  /* 0x08100010001b7882 */ /* 0x000fe20000000000 */
[----:B------:R-:W-:Y:S01]  /*27f0*/  UMOV UR31, 0x40004040 ;  /* 0x40004040001f7882 */ /* 0x000fe20000000000 */
[----:B------:R1:W-:Y:S01]  /*2800*/  UTCHMMA gdesc[UR28], gdesc[UR32], tmem[UR9], tmem[UR26], idesc[UR27], UPT ;  /* 0x00ff1a201c0075ea */ /* 0x0003e2000b800009 */
[----:B------:R-:W-:Y:S01]  /*2810*/  UMOV UR25, 0x40004040 ;  /* 0x4000404000197882 */ /* 0x000fe20000000000 */
[----:B------:R-:W-:Y:S01]  /*2820*/  UMOV UR14, 0x0 ;  /* 0x00000000000e7882 */ /* 0x000fe20000000000 */
[----:B------:R-:W-:Y:S01]  /*2830*/  LOP3.LUT R2, R2, UR12, RZ, 0x3c, !PT ;  /* 0x0000000c02027c12 */ /* 0x000fe2000f8e3cff */
[----:B------:R-:W-:Y:S02]  /*2840*/  UMOV UR15, 0x8100010 ;  /* 0x08100010000f7882 */ /* 0x000fe40000000000 */
[----:B------:R1:W-:Y:S01]  /*2850*/  UTCHMMA gdesc[UR24], gdesc[UR30], tmem[UR8], tmem[UR14], idesc[UR15], UPT ;  /* 0x00ff0e1e180075ea */ /* 0x0003e2000b800008 */
[----:B------:R-:W-:Y:S05]  /*2860*/  BRA.U UP4, `(.L_x_58) ;  /* 0x0000000104047547 */ /* 0x000fea000b800000 */
[----:B-1----:R-:W-:Y:S05]  /*2870*/  BPT.TRAP 0x1 ;  /* 0x000000040000795c */ /* 0x002fea0000300000 */
.L_x_58:
[----:B------:R-:W-:Y:S01]  /*2880*/  LOP3.LUT R4, R4, 0x1, RZ, 0x3c, !PT ;  /* 0x0000000104047812 */ /* 0x000fe200078e3cff */
[----:B-1----:R-:W-:Y:S09]  /*2890*/  UIADD3 UR8, UPT, UPT, UR4, 0xe050, URZ ;  /* 0x0000e05004087890 */ /* 0x002ff2000fffe0ff */
[----:B------:R1:W-:Y:S01]  /*28a0*/  UTCBAR [UR8], URZ ;  /* 0x000000ff080073e9 */ /* 0x0003e200080000ff */
[----:B------:R-:W-:Y:S05]  /*28b0*/  BRA.U UP5, `(.L_x_59) ;  /* 0x0000000105047547 */ /* 0x000fea000b800000 */
[----:B-1----:R-:W-:Y:S05]  /*28c0*/  BPT.TRAP 0x1 ;  /* 0x000000040000795c */ /* 0x002fea0000300000 */
.L_x_59:
[----:B------:R-:W-:Y:S01]  /*28d0*/  SHF.L.U32 R3, R6, 0x1f, RZ ;  /* 0x0000001f06037819 */ /* 0x000fe200000006ff */
[----:B------:R-:W-:Y:S03]  /*28e0*/  UISETP.NE.AND UP3, UPT, UR48, URZ, UPT ;  /* 0x000000ff3000728c */ /* 0x000fe6000bf65270 */
[----:B------:R-:W2:Y:S02]  /*28f0*/  SYNCS.PHASECHK.TRANS64.TRYWAIT P0, [UR4+0xe0a8], R3 ;  /* 0x00e0a803ff0075a7 */ /* 0x000ea40008001104 */
[----:B--2---:R-:W-:Y:S06]  /*2900*/  @!P0 BRA `(.L_x_60) ;  /* 0x0000012400148947 */ /* 0x004fec0003800000 */
.L_x_380:
[----:B------:R-:W-:Y:S05]  /*2910*/  BRA.U UP3, `(.L_x_61) ;  /* 0x0000000103047547 */ /* 0x000fea000b800000 */
[----:B-1----:R-:W-:Y:S05]  /*2920*/  BPT.TRAP 0x1 ;  /* 0x000000040000795c */ /* 0x002fea0000300000 */
.L_x_61:
[----:B--2---:R-:W-:Y:S04]  /*2930*/  SHF.L.U32 R3, R5, 0x1f, RZ ;  /* 0x0000001f05037819 */ /* 0x004fe800000006ff */
[----:B------:R-:W2:Y:S02]  /*2940*/  SYNCS.PHASECHK.TRANS64.TRYWAIT P0, [UR4+0xe068], R3 ;  /* 0x00e06803ff0075a7 */ /* 0x000ea40008001104 */
[----:B--2---:R-:W-:Y:S05]  /*2950*/  @!P0 BRA `(.L_x_62) ;  /* 0x0000012400188947 */ /* 0x004fea0003800000 */
.L_x_382:
[----:B------:R-:W-:Y:S01]  /*2960*/  ULEA UR28, UR22, UR5, 0x9 ;  /* 0x00000005161c7291 */ /* 0x000fe2000f8e48ff */
[----:B--2---:R-:W-:Y:S01]  /*2970*/  IMAD.MOV.U32 R0, RZ, RZ, 0xa0 ;  /* 0x000000a0ff007424 */ /* 0x004fe200078e00ff */
[----:B------:R-:W-:Y:S02]  /*2980*/  UISETP.NE.U32.AND UP0, UPT, UR19, URZ, UPT ;  /* 0x000000ff1300728c */ /* 0x000fe4000bf05070 */
[----:B------:R-:W-:Y:S02]  /*2990*/  UIADD3 UR26, UPT, UPT, UR28, 0x80, URZ ;  /* 0x000000801c1a7890 */ /* 0x000fe4000fffe0ff */
[----:B------:R-:W-:Y:S01]  /*29a0*/  UIADD3 UR24, UPT, UPT, UR28, 0x100, URZ ;  /* 0x000001001c187890 */ /* 0x000fe2000fffe0ff */
[----:B------:R-:W-:Y:S01]  /*29b0*/  R2UR UR14, R0 ;  /* 0x00000000000e72ca */ /* 0x000fe200000e0000 */
[----:B------:R-:W-:Y:S01]  /*29c0*/  UIADD3 UR22, UPT, UPT, UR28, 0x180, URZ ;  /* 0x000001801c167890 */ /* 0x000fe2000fffe0ff */
        /* <DEDUP_REMOVED lines=19> */
[----:B------:R2:W-:Y:S04]  /*2b00*/  UTCHMMA tmem[UR14], gdesc[UR28], tmem[UR15], tmem[UR44], idesc[UR45], UP0 ;  /* 0x00ff2c1c0e0079ea */ /* 0x0005e8000800000f */
[----:B------:R-:W-:Y:S01]  /*2b10*/  R2UR UR10, R0 ;  /* 0x00000000000a72ca */ /* 0x000fe200000e0000 */
[----:B------:R-:W-:Y:S05]  /*2b20*/  IMAD.MOV.U32 R0, RZ, RZ, 0x180 ;  /* 0x00000180ff007424 */ /* 0x000fea00078e00ff */
[----:B------:R-:W-:Y:S01]  /*2b30*/  R2UR UR11, R0 ;  /* 0x00000000000b72ca */ /* 0x000fe200000e0000 */
[----:B------:R-:W-:Y:S01]  /*2b40*/  IMAD.MOV.U32 R0, RZ, RZ, 0xb8 ;  /* 0x000000b8ff007424 */ /* 0x000fe200078e00ff */
[----:B------:R2:W-:Y:S04]  /*2b50*/  UTCHMMA tmem[UR12], gdesc[UR26], tmem[UR13], tmem[UR42], idesc[UR43], UPT ;  /* 0x00ff2a1a0c0079ea */ /* 0x0005e8000b80000d */
[----:B-1----:R-:W-:Y:S01]  /*2b60*/  R2UR UR8, R0 ;  /* 0x00000000000872ca */ /* 0x002fe200000e0000 */
[----:B------:R-:W-:Y:S05]  /*2b70*/  IMAD.MOV.U32 R0, RZ, RZ, 0x180 ;  /* 0x00000180ff007424 */ /* 0x000fea00078e00ff */
[----:B------:R-:W-:Y:S01]  /*2b80*/  R2UR UR9, R0 ;  /* 0x00000000000972ca */ /* 0x000fe200000e0000 */
[----:B------:R2:W-:Y:S11]  /*2b90*/  UTCHMMA tmem[UR10], gdesc[UR24], tmem[UR11], tmem[UR40], idesc[UR41], UPT ;  /* 0x00ff28180a0079ea */ /* 0x0005f6000b80000b */
[----:B------:R-:W-:Y:S01]  /*2ba0*/  @!UPT UIADD3 URZ, UPT, UPT, URZ, URZ, URZ ;  /* 0x000000fffffff290 */ /* 0x000fe2000fffe0ff */
[----:B------:R2:W-:Y:S01]  /*2bb0*/  UTCHMMA tmem[UR8], gdesc[UR22], tmem[UR9], tmem[UR38], idesc[UR39], UPT ;  /* 0x00ff2616080079ea */ /* 0x0005e2000b800009 */
[----:B------:R-:W-:Y:S05]  /*2bc0*/  BRA.U UP5, `(.L_x_63) ;  /* 0x0000000105047547 */ /* 0x000fea000b800000 */
[----:B--2---:R-:W-:Y:S05]  /*2bd0*/  BPT.TRAP 0x1 ;  /* 0x000000040000795c */ /* 0x004fea0000300000 */
.L_x_63:
[----:B------:R-:W-:Y:S01]  /*2be0*/  LOP3.LUT R6, R6, 0x1, RZ, 0x3c, !PT ;  /* 0x0000000106067812 */ /* 0x000fe200078e3cff */
[----:B--2---:R-:W-:Y:S09]  /*2bf0*/  UIADD3 UR8, UPT, UPT, UR4, 0xe098, URZ ;  /* 0x0000e09804087890 */ /* 0x004ff2000fffe0ff */
[----:B------:R1:W-:Y:S01]  /*2c00*/  UTCBAR [UR8], URZ ;  /* 0x000000ff080073e9 */ /* 0x0003e200080000ff */
[----:B------:R-:W-:Y:S05]  /*2c10*/  BRA.U !UP1, `(.L_x_64) ;  /* 0x0000000109047547 */ /* 0x000fea000b800000 */
[----:B-1----:R-:W-:Y:S05]  /*2c20*/  BPT.TRAP 0x1 ;  /* 0x000000040000795c */ /* 0x002fea0000300000 */
.L_x_64:
[----:B------:R-:W-:Y:S01]  /*2c30*/  ULEA UR12, UR18, UR4, 0x3 ;  /* 0x00000004120c7291 */ /* 0x000fe2000f8e18ff */
[----:B------:R-:W-:Y:S01]  /*2c40*/  IMAD.MOV.U32 R0, RZ, RZ, 0x80 ;  /* 0x00000080ff007424 */ /* 0x000fe200078e00ff */
[----:B------:R-:W-:Y:S02]  /*2c50*/  UIADD3 UR26, UPT, UPT, UR20, 0x400, URZ ;  /* 0x00000400141a7890 */ /* 0x000fe4000fffe0ff */
[----:B------:R-:W-:Y:S02]  /*2c60*/  UIADD3 UR12, UPT, UPT, UR12, 0xe038, URZ ;  /* 0x0000e0380c0c7890 */ /* 0x000fe4000fffe0ff */
[----:B------:R-:W-:Y:S01]  /*2c70*/  UIADD3 UR24, UPT, UPT, UR20, 0x402, URZ ;  /* 0x0000040214187890 */ /* 0x000fe2000fffe0ff */
[C---:B------:R-:W-:Y:S01]  /*2c80*/  R2UR UR11, R0.reuse ;  /* 0x00000000000b72ca */ /* 0x040fe200000e0000 */
[----:B------:R-:W-:Y:S01]  /*2c90*/  UIADD3 UR22, UPT, UPT, UR20, 0x404, URZ ;  /* 0x0000040414167890 */ /* 0x000fe2000fffe0ff */
[C---:B------:R-:W-:Y:S01]  /*2ca0*/  R2UR UR10, R0.reuse ;  /* 0x00000000000a72ca */ /* 0x040fe200000e0000 */
[----:B------:R-:W-:Y:S01]  /*2cb0*/  UIADD3 UR14, UPT, UPT, UR20, 0x406, URZ ;  /* 0x00000406140e7890 */ /* 0x000fe2000fffe0ff */
[C---:B------:R-:W-:Y:S01]  /*2cc0*/  R2UR UR9, R0.reuse ;  /* 0x00000000000972ca */ /* 0x040fe200000e0000 */
[----:B------:R-:W-:Y:S01]  /*2cd0*/  UIADD3 UR18, UPT, UPT, UR18, 0x1, URZ ;  /* 0x0000000112127890 */ /* 0x000fe2000fffe0ff */
[----:B-1----:R-:W-:Y:S01]  /*2ce0*/  R2UR UR8, R0 ;  /* 0x00000000000872ca */ /* 0x002fe200000e0000 */
[----:B------:R1:W-:Y:S01]  /*2cf0*/  UTCBAR [UR12], URZ ;  /* 0x000000ff0c0073e9 */ /* 0x0003e200080000ff */
[----:B------:R-:W-:Y:S01]  /*2d00*/  UMOV UR37, 0x40004040 ;  /* 0x4000404000257882 */ /* 0x000fe20000000000 */
[----:B------:R-:W-:Y:S01]  /*2d10*/  UISETP.NE.AND UP0, UPT, UR18, 0x3, UPT ;  /* 0x000000031200788c */ /* 0x000fe2000bf05270 */
[----:B------:R-:W-:Y:S01]  /*2d20*/  UMOV UR27, 0x40004040 ;  /* 0x40004040001b7882 */ /* 0x000fe20000000000 */
[----:B------:R-:W-:Y:S02]  /*2d30*/  UMOV UR28, 0x0 ;  /* 0x00000000001c7882 */ /* 0x000fe40000000000 */
[----:B------:R-:W-:Y:S01]  /*2d40*/  USEL UR18, UR18, URZ, UP0 ;  /* 0x000000ff12127287 */ /* 0x000fe20008000000 */
[----:B------:R-:W-:Y:S01]  /*2d50*/  UMOV UR29, 0x8100010 ;  /* 0x08100010001d7882 */ /* 0x000fe20000000000 */
[----:B------:R-:W-:Y:S01]  /*2d60*/  UMOV UR38, UR34 ;  /* 0x0000002200267c82 */ /* 0x000fe20008000000 */
[----:B------:R1:W-:Y:S01]  /*2d70*/  UTCHMMA gdesc[UR26], gdesc[UR36], tmem[UR11], tmem[UR28], idesc[UR29], !UPT ;  /* 0x00ff1c241a0075ea */ /* 0x0003e2000f80000b */
[----:B------:R-:W-:Y:S01]  /*2d80*/  UMOV UR39, 0x40004040 ;  /* 0x4000404000277882 */ /* 0x000fe20000000000 */
[----:B------:R-:W-:Y:S01]  /*2d90*/  UMOV UR25, 0x40004040 ;  /* 0x4000404000197882 */ /* 0x000fe20000000000 */
[----:B------:R-:W-:Y:S01]  /*2da0*/  UMOV UR34, 0x0 ;  /* 0x0000000000227882 */ /* 0x000fe20000000000 */
[----:B------:R-:W-:Y:S01]  /*2db0*/  UMOV UR35, 0x8100010 ;  /* 0x0810001000237882 */ /* 0x000fe20000000000 */
[----:B------:R-:W-:Y:S01]  /*2dc0*/  UMOV UR40, UR32 ;  /* 0x0000002000287c82 */ /* 0x000fe20008000000 */
[----:B------:R1:W-:Y:S01]  /*2dd0*/  UTCHMMA gdesc[UR24], gdesc[UR38], tmem[UR10], tmem[UR34], idesc[UR35], UPT ;  /* 0x00ff2226180075ea */ /* 0x0003e2000b80000a */
        /* <DEDUP_REMOVED lines=9> */
[----:B------:R-:W-:Y:S02]  /*2e70*/  UMOV UR31, 0x8100010 ;  /* 0x08100010001f7882 */ /* 0x000fe40000000000 */
[----:B------:R1:W-:Y:S01]  /*2e80*/  UTCHMMA gdesc[UR14], gdesc[UR42], tmem[UR8], tmem[UR30], idesc[UR31], UPT ;  /* 0x00ff1e2a0e0075ea */ /* 0x0003e2000b800008 */
[----:B------:R-:W-:Y:S05]  /*2e90*/  BRA.U UP3, `(.L_x_65) ;  /* 0x0000000103047547 */ /* 0x000fea000b800000 */
[----:B-1----:R-:W-:Y:S05]  /*2ea0*/  BPT.TRAP 0x1 ;  /* 0x000000040000795c */ /* 0x002fea0000300000 */
.L_x_65:
[----:B-1----:R-:W-:Y:S09]  /*2eb0*/  UIADD3 UR8, UPT, UPT, UR4, 0xe060, URZ ;  /* 0x0000e06004087890 */ /* 0x002ff2000fffe0ff */
[----:B------:R1:W-:Y:S01]  /*2ec0*/  UTCBAR [UR8], URZ ;  /* 0x000000ff080073e9 */ /* 0x0003e200080000ff */
[----:B------:R-:W-:Y:S05]  /*2ed0*/  BRA.U !UP1, `(.L_x_66) ;  /* 0x0000000109047547 */ /* 0x000fea000b800000 */
[----:B-1----:R-:W-:Y:S05]  /*2ee0*/  BPT.TRAP 0x1 ;  /* 0x000000040000795c */ /* 0x002fea0000300000 */
.L_x_66:
[----:B-1----:R-:W-:Y:S02]  /*2ef0*/  ULEA UR8, UR18, UR4, 0x3 ;  /* 0x0000000412087291 */ /* 0x002fe4000f8e18ff */
[----:B------:R-:W-:Y:S02]  /*2f00*/  UIADD3 UR18, UPT, UPT, UR18, 0x1, URZ ;  /* 0x0000000112127890 */ /* 0x000fe4000fffe0ff */
[----:B------:R-:W-:Y:S02]  /*2f10*/  UIADD3 UR9, UPT, UPT, UR8, 0xe038, URZ ;  /* 0x0000e03808097890 */ /* 0x000fe4000fffe0ff */
[----:B------:R-:W-:Y:S04]  /*2f20*/  UISETP.NE.AND UP0, UPT, UR18, 0x3, UPT ;  /* 0x000000031200788c */ /* 0x000fe8000bf05270 */
[----:B------:R-:W-:Y:S03]  /*2f30*/  USEL UR18, UR18, URZ, UP0 ;  /* 0x000000ff12127287 */ /* 0x000fe60008000000 */
[----:B------:R1:W-:Y:S01]  /*2f40*/  UTCBAR [UR9], URZ ;  /* 0x000000ff090073e9 */ /* 0x0003e200080000ff */
[----:B------:R-:W-:Y:S08]  /*2f50*/  BRA.U !UP1, `(.L_x_67) ;  /* 0x0000000109047547 */ /* 0x000ff0000b800000 */
[----:B-1----:R-:W-:Y:S05]  /*2f60*/  BPT.TRAP 0x1 ;  /* 0x000000040000795c */ /* 0x002fea0000300000 */
.L_x_67:
[----:B------:R-:W-:Y:S01]  /*2f70*/  ULEA UR8, UR16, UR4, 0x3 ;  /* 0x0000000410087291 */ /* 0x000fe2000f8e18ff */
[----:B------:R-:W-:Y:S08]  /*2f80*/  SHF.L.U32 R3, R2, 0x1f, RZ ;  /* 0x0000001f02037819 */ /* 0x000ff000000006ff */
[----:B------:R-:W2:Y:S02]  /*2f90*/  SYNCS.PHASECHK.TRANS64.TRYWAIT P0, [UR8+0xe020], R3 ;  /* 0x00e02003ff0075a7 */ /* 0x000ea40008001108 */
[----:B--2---:R-:W-:Y:S05]  /*2fa0*/  @!P0 BRA `(.L_x_68) ;  /* 0x0000011c009c8947 */ /* 0x004fea0003800000 */
.L_x_384:
[----:B------:R-:W-:Y:S05]  /*2fb0*/  BRA.U UP5, `(.L_x_69) ;  /* 0x0000000105047547 */ /* 0x000fea000b800000 */
[----:B-1----:R-:W-:Y:S05]  /*2fc0*/  BPT.TRAP 0x1 ;  /* 0x000000040000795c */ /* 0x002fea0000300000 */
.L_x_69:
[----:B--2---:R-:W-:Y:S04]  /*2fd0*/  SHF.L.U32 R3, R6, 0x1f, RZ ;  /* 0x0000001f06037819 */ /* 0x004fe800000006ff */
[----:B------:R-:W2:Y:S02]  /*2fe0*/  SYNCS.PHASECHK.TRANS64.TRYWAIT P0, [UR4+0xe0a0], R3 ;  /* 0x00e0a003ff0075a7 */ /* 0x000ea40008001104 */
[----:B--2---:R-:W-:Y:S05]  /*2ff0*/  @!P0 BRA `(.L_x_70) ;  /* 0x0000011c00a08947 */ /* 0x004fea0003800000 */
.L_x_386:
[----:B------:R-:W-:Y:S05]  /*3000*/  BRA.U UP4, `(.L_x_71) ;  /* 0x0000000104047547 */ /* 0x000fea000b800000 */
[----:B-1----:R-:W-:Y:S05]  /*3010*/  BPT.TRAP 0x1 ;  /* 0x000000040000795c */ /* 0x002fea0000300000 */
.L_x_71:
[----:B--2---:R-:W-:Y:S04]  /*3020*/  SHF.L.U32 R3, R4, 0x1f, RZ ;  /* 0x0000001f04037819 */ /* 0x004fe800000006ff */
[----:B------:R-:W2:Y:S02]  /*3030*/  SYNCS.PHASECHK.TRANS64.TRYWAIT P0, [UR4+0xe058], R3 ;  /* 0x00e05803ff0075a7 */ /* 0x000ea40008001104 */
[----:B--2---:R-:W-:Y:S05]  /*3040*/  @!P0 BRA `(.L_x_72) ;  /* 0x0000011c00a48947 */ /* 0x004fea0003800000 */
.L_x_388:
[----:B------:R-:W-:Y:S01]  /*3050*/  USHF.L.U32 UR8, UR16, 0x9, URZ ;  /* 0x0000000910087899 */ /* 0x000fe200080006ff */
[----:B--2---:R-:W-:Y:S01]  /*3060*/  IMAD.MOV.U32 R0, RZ, RZ, 0x20 ;  /* 0x00000020ff007424 */ /* 0x004fe200078e00ff */
[----:B------:R-:W-:Y:S01]  /*3070*/  UMOV UR37, 0x40004040 ;  /* 0x4000404000257882 */ /* 0x000fe20000000000 */
[----:B------:R-:W-:Y:S01]  /*3080*/  UMOV UR28, 0x0 ;  /* 0x00000000001c7882 */ /* 0x000fe20000000000 */
[----:B------:R-:W-:Y:S02]  /*3090*/  UIADD3 UR36, UPT, UPT, UR5, UR8, URZ ;  /* 0x0000000805247290 */ /* 0x000fe4000fffe0ff */
[----:B------:R-:W-:Y:S01]  /*30a0*/  R2UR UR15, R0 ;  /* 0x00000000000f72ca */ /* 0x000fe200000e0000 */
[----:B------:R-:W-:Y:S01]  /*30b0*/  IMAD.MOV.U32 R0, RZ, RZ, 0x100 ;  /* 0x00000100ff007424 */ /* 0x000fe200078e00ff */
[----:B------:R-:W-:Y:S02]  /*30c0*/  UIADD3 UR34, UPT, UPT, UR36, 0x80, URZ ;  /* 0x0000008024227890 */ /* 0x000fe4000fffe0ff */
[----:B------:R-:W-:Y:S02]  /*30d0*/  UIADD3 UR32, UPT, UPT, UR36, 0x100, URZ ;  /* 0x0000010024207890 */ /* 0x000fe4000fffe0ff */
        /* <DEDUP_REMOVED lines=15> */
[----:B------:R2:W-:Y:S01]  /*31d0*/  UTCHMMA tmem[UR15], gdesc[UR36], tmem[UR19], tmem[UR28], idesc[UR29], UPT ;  /* 0x00ff1c240f0079ea */ /* 0x0005e2000b800013 */
[----:B------:R-:W-:Y:S01]  /*31e0*/  UMOV UR22, 0x0 ;  /* 0x0000000000167882 */ /* 0x000fe20000000000 */
[----:B------:R-:W-:Y:S02]  /*31f0*/  UMOV UR23, 0x8110010 ;  /* 0x0811001000177882 */ /* 0x000fe40000000000 */
        /* <DEDUP_REMOVED lines=13> */
.L_x_73:
[----:B--2---:R-:W-:Y:S01]  /*32d0*/  UIADD3 UR10, UPT, UPT, UR4, 0xe090, URZ ;  /* 0x0000e090040a7890 */ /* 0x004fe2000fffe0ff */
[----:B------:R-:W-:Y:S01]  /*32e0*/  LOP3.LUT R5, R5, 0x1, RZ, 0x3c, !PT ;  /* 0x0000000105057812 */ /* 0x000fe200078e3cff */
[----:B------:R-:W-:Y:S02]  /*32f0*/  UIADD3 UR36, UPT, UPT, UR16, 0x1, URZ ;  /* 0x0000000110247890 */ /* 0x000fe4000fffe0ff */
[----:B------:R-:W-:Y:S02]  /*3300*/  UISETP.GT.AND UP0, UPT, UR17, 0x2, UPT ;  /* 0x000000021100788c */ /* 0x000fe4000bf04270 */
[----:B------:R-:W-:Y:S02]  /*3310*/  UISETP.NE.AND UP2, UPT, UR36, 0x3, UPT ;  /* 0x000000032400788c */ /* 0x000fe4000bf45270 */
[----:B------:R-:W-:Y:S01]  /*3320*/  UIADD3 UR17, UPT, UPT, UR17, -0x1, URZ ;  /* 0xffffffff11117890 */ /* 0x000fe2000fffe0ff */
[----:B------:R2:W-:Y:S01]  /*3330*/  UTCBAR [UR10], URZ ;  /* 0x000000ff0a0073e9 */ /* 0x0005e200080000ff */
[----:B------:R-:W-:Y:S02]  /*3340*/  USEL UR9, URZ, 0x1, UP2 ;  /* 0x00000001ff097887 */ /* 0x000fe40009000000 */
[----:B------:R-:W-:Y:S01]  /*3350*/  USEL UR36, UR36, URZ, UP2 ;  /* 0x000000ff24247287 */ /* 0x000fe20009000000 */
[----:B------:R-:W-:Y:S01]  /*3360*/  UMOV UR19, 0x1 ;  /* 0x0000000100137882 */ /* 0x000fe20000000000 */
[----:B------:R-:W-:Y:S02]  /*3370*/  UMOV UR22, UR16 ;  /* 0x0000001000167c82 */ /* 0x000fe40008000000 */
[----:B------:R-:W-:Y:S01]  /*3380*/  LOP3.LUT R2, R2, UR9, RZ, 0x3c, !PT ;  /* 0x0000000902027c12 */ /* 0x000fe2000f8e3cff */
[----:B------:R-:W-:Y:S05]  /*3390*/  BRA.U UP0, `(.L_x_74) ;  /* 0xfffffff100847547 */ /* 0x000fea000b83ffff */
.L_x_55:
[----:B------:R-:W-:Y:S04]  /*33a0*/  BSSY.RECONVERGENT B0, `(.L_x_75) ;  /* 0x0000003000007945 */ /* 0x000fe80003800200 */
[----:B------:R-:W-:Y:S05]  /*33b0*/  @!P4 BRA `(.L_x_76) ;  /* 0x000000000004c947 */ /* 0x000fea0003800000 */
[----:B-12---:R-:W-:Y:S05]  /*33c0*/  BPT.TRAP 0x1 ;  /* 0x000000040000795c */ /* 0x006fea0000300000 */
.L_x_76:
[----:B-12---:R-:W-:Y:S05]  /*33d0*/  BSYNC.RECONVERGENT B0 ;  /* 0x0000000000007941 */ /* 0x006fea0003800200 */
.L_x_75:
[----:B------:R-:W-:Y:S01]  /*33e0*/  UIADD3 UR6, UPT, UPT, UR4, 0xe010, URZ ;  /* 0x0000e01004067890 */ /* 0x000fe2000fffe0ff */
[----:B------:R-:W-:Y:S08]  /*33f0*/  BSSY.RECONVERGENT B0, `(.L_x_77) ;  /* 0x0000004000007945 */ /* 0x000ff00003800200 */
[----:B------:R1:W-:Y:S01]  /*3400*/  UTCBAR [UR6], URZ ;  /* 0x000000ff060073e9 */ /* 0x0003e200080000ff */
[----:B------:R-:W-:Y:S05]  /*3410*/  @!P4 BRA `(.L_x_78) ;  /* 0x000000000004c947 */ /* 0x000fea0003800000 */
[----:B-1----:R-:W-:Y:S05]  /*3420*/  BPT.TRAP 0x1 ;  /* 0x000000040000795c */ /* 0x002fea0000300000 */
.L_x_78:
[----:B-1----:R-:W-:Y:S05]  /*3430*/  BSYNC.RECONVERGENT B0 ;  /* 0x0000000000007941 */ /* 0x002fea0003800200 */
.L_x_77:
[----:B------:R-:W-:-:S09]  /*3440*/  UIADD3 UR6, UPT, UPT, UR4, 0xe018, URZ ;  /* 0x0000e01804067890 */ /* 0x000fd2000fffe0ff */
[----:B------:R1:W-:Y:S01]  /*3450*/  UTCBAR [UR6], URZ ;  /* 0x000000ff060073e9 */ /* 0x0003e200080000ff */
[----:B------:R-:W-:Y:S05]  /*3460*/  BRA.U UP5, `(.L_x_79) ;  /* 0x0000000105047547 */ /* 0x000fea000b800000 */
[----:B-1----:R-:W-:Y:S05]  /*3470*/  BPT.TRAP 0x1 ;  /* 0x000000040000795c */ /* 0x002fea0000300000 */
.L_x_79:
[----:B------:R-:W-:-:S04]  /*3480*/  SHF.L.U32 R3, R6, 0x1f, RZ ;  /* 0x0000001f06037819 */ /* 0x000fc800000006ff */
[----:B------:R-:W2:Y:S02]  /*3490*/  SYNCS.PHASECHK.TRANS64.TRYWAIT P0, [UR4+0xe0a8], R3 ;  /* 0x00e0a803ff0075a7 */ /* 0x000ea40008001104 */
[----:B--2---:R-:W-:Y:S05]  /*34a0*/  @!P0 BRA `(.L_x_80) ;  /* 0x0000011800a48947 */ /* 0x004fea0003800000 */
.L_x_390:
[----:B------:R-:W-:Y:S05]  /*34b0*/  BRA.U UP3, `(.L_x_81) ;  /* 0x0000000103047547 */ /* 0x000fea000b800000 */
[----:B-1----:R-:W-:Y:S05]  /*34c0*/  BPT.TRAP 0x1 ;  /* 0x000000040000795c */ /* 0x002fea0000300000 */
.L_x_81:
[----:B------:R-:W-:-:S04]  /*34d0*/  SHF.L.U32 R5, R5, 0x1f, RZ ;  /* 0x0000001f05057819 */ /* 0x000fc800000006ff */
[----:B------:R-:W3:Y:S02]  /*34e0*/  SYNCS.PHASECHK.TRANS64.TRYWAIT P0, [UR4+0xe068], R5 ;  /* 0x00e06805ff0075a7 */ /* 0x000ee40008001104 */
[----:B---3--:R-:W-:Y:S05]  /*34f0*/  @!P0 BRA `(.L_x_82) ;  /* 0x0000011800a88947 */ /* 0x008fea0003800000 */
.L_x_392:
[----:B--2---:R-:W-:Y:S01]  /*3500*/  IMAD.MOV.U32 R0, RZ, RZ, 0xa0 ;  /* 0x000000a0ff007424 */ /* 0x004fe200078e00ff */
[----:B------:R-:W-:Y:S02]  /*3510*/  UIADD3 UR16, UPT, UPT, UR5, UR8, URZ ;  /* 0x0000000805107290 */ /* 0x000fe4000fffe0ff */
[----:B------:R-:W-:Y:S02]  /*3520*/  UISETP.NE.U32.AND UP0, UPT, UR19, URZ, UPT ;  /* 0x000000ff1300728c */ /* 0x000fe4000bf05070 */
[----:B------:R-:W-:Y:S01]  /*3530*/  R2UR UR13, R0 ;  /* 0x00000000000d72ca */ /* 0x000fe200000e0000 */
[----:B------:R-:W-:Y:S01]  /*3540*/  IMAD.MOV.U32 R0, RZ, RZ, 0x180 ;  /* 0x00000180ff007424 */ /* 0x000fe200078e00ff */
[----:B------:R-:W-:Y:S02]  /*3550*/  UIADD3 UR32, UPT, UPT, UR16, 0x80, URZ ;  /* 0x0000008010207890 */ /* 0x000fe4000fffe0ff */
[----:B------:R-:W-:Y:S02]  /*3560*/  UIADD3 UR30, UPT, UPT, UR16, 0x100, URZ ;  /* 0x00000100101e7890 */ /* 0x000fe4000fffe0ff */
[----:B------:R-:W-:Y:S01]  /*3570*/  R2UR UR14, R0 ;  /* 0x00000000000e72ca */ /* 0x000fe200000e0000 */
[----:B------:R-:W-:Y:S01]  /*3580*/  IMAD.MOV.U32 R0, RZ, RZ, 0xa8 ;  /* 0x000000a8ff007424 */ /* 0x000fe200078e00ff */
[----:B------:R-:W-:Y:S01]  /*3590*/  UIADD3 UR28, UPT, UPT, UR16, 0x180, URZ ;  /* 0x00000180101c7890 */ /* 0x000fe2000fffe0ff */
[----:B------:R-:W-:Y:S01]  /*35a0*/  UMOV UR26, 0x0 ;  /* 0x00000000001a7882 */ /* 0x000fe20000000000 */
[----:B------:R-:W-:-:S02]  /*35b0*/  UMOV UR27, 0x8110010 ;  /* 0x08110010001b7882 */ /* 0x000fc40000000000 */
        /* <DEDUP_REMOVED lines=11> */
[----:B------:R2:W-:Y:S01]  /*3670*/  UTCHMMA tmem[UR13], gdesc[UR16], tmem[UR14], tmem[UR26], idesc[UR27], UP0 ;  /* 0x00ff1a100d0079ea */ /* 0x0005e2000800000e */
[----:B------:R-:W-:Y:S01]  /*3680*/  R2UR UR9, R0 ;  /* 0x00000000000972ca */ /* 0x000fe200000e0000 */
[----:B------:R-:W-:Y:S01]  /*3690*/  IMAD.MOV.U32 R0, RZ, RZ, 0x180 ;  /* 0x00000180ff007424 */ /* 0x000fe200078e00ff */
[----:B------:R-:W-:Y:S01]  /*36a0*/  UMOV UR20, 0x0 ;  /* 0x0000000000147882 */ /* 0x000fe20000000000 */
[----:B------:R-:W-:Y:S01]  /*36b0*/  UMOV UR21, 0x8110010 ;  /* 0x0811001000157882 */ /* 0x000fe20000000000 */
[----:B------:R-:W-:-:S02]  /*36c0*/  UMOV UR29, 0x40004040 ;  /* 0x40004040001d7882 */ /* 0x000fc40000000000 */
        /* <DEDUP_REMOVED lines=9> */
[----:B--2---:R-:W-:Y:S05]  /*3760*/  BPT.TRAP 0x1 ;  /* 0x000000040000795c */ /* 0x004fea0000300000 */
.L_x_83:
[----:B------:R-:W-:-:S09]  /*3770*/  UIADD3 UR5, UPT, UPT, UR4, 0xe098, URZ ;  /* 0x0000e09804057890 */ /* 0x000fd2000fffe0ff */
[----:B------:R1:W-:Y:S01]  /*3780*/  UTCBAR [UR5], URZ ;  /* 0x000000ff050073e9 */ /* 0x0003e200080000ff */
[----:B------:R-:W-:Y:S05]  /*3790*/  BRA.U !UP1, `(.L_x_84) ;  /* 0x0000000109047547 */ /* 0x000fea000b800000 */
[----:B-12---:R-:W-:Y:S05]  /*37a0*/  BPT.TRAP 0x1 ;  /* 0x000000040000795c */ /* 0x006fea0000300000 */
.L_x_84:
[----:B-1----:R-:W-:-:S04]  /*37b0*/  ULEA UR5, UR18, UR4, 0x3 ;  /* 0x0000000412057291 */ /* 0x002fc8000f8e18ff */
[----:B------:R-:W-:-:S09]  /*37c0*/  UIADD3 UR5, UPT, UPT, UR5, 0xe038, URZ ;  /* 0x0000e03805057890 */ /* 0x000fd2000fffe0ff */
[----:B------:R1:W-:Y:S01]  /*37d0*/  UTCBAR [UR5], URZ ;  /* 0x000000ff050073e9 */ /* 0x0003e200080000ff */
[----:B------:R-:W-:Y:S05]  /*37e0*/  BRA.U UP4, `(.L_x_85) ;  /* 0x0000000104047547 */ /* 0x000fea000b800000 */
[----:B-12---:R-:W-:Y:S05]  /*37f0*/  BPT.TRAP 0x1 ;  /* 0x000000040000795c */ /* 0x006fea0000300000 */
.L_x_85:
[----:B-1----:R-:W-:-:S09]  /*3800*/  UIADD3 UR5, UPT, UPT, UR4, 0xe050, URZ ;  /* 0x0000e05004057890 */ /* 0x002fd2000fffe0ff */
[----:B------:R1:W-:Y:S01]  /*3810*/  UTCBAR [UR5], URZ ;  /* 0x000000ff050073e9 */ /* 0x0003e200080000ff */
[----:B------:R-:W-:Y:S05]  /*3820*/  BRA.U UP3, `(.L_x_86) ;  /* 0x0000000103047547 */ /* 0x000fea000b800000 */
[----:B-12---:R-:W-:Y:S05]  /*3830*/  BPT.TRAP 0x1 ;  /* 0x000000040000795c */ /* 0x006fea0000300000 */
.L_x_86:
[----:B------:R-:W-:-:S13]  /*3840*/  ELECT P0, URZ, PT ;  /* 0x0000000000ff782f */ /* 0x000fda0003800000 */
[----:B-12---:R-:W-:Y:S05]  /*3850*/  @!P0 EXIT ;  /* 0x000000000000894d */ /* 0x006fea0003800000 */
[----:B------:R-:W-:-:S09]  /*3860*/  UIADD3 UR4, UPT, UPT, UR4, 0xe060, URZ ;  /* 0x0000e06004047890 */ /* 0x000fd2000fffe0ff */
[----:B------:R1:W-:Y:S01]  /*3870*/  UTCBAR [UR4], URZ ;  /* 0x000000ff040073e9 */ /* 0x0003e200080000ff */
[----:B------:R-:W-:Y:S01]  /*3880*/  NOP ;  /* 0x0000000000007918 */ /* 0x000fe20000000000 */
[----:B-1----:R-:W-:Y:S05]  /*3890*/  EXIT ;  /* 0x000000000000794d */ /* 0x002fea0003800000 */
.L_x_28:
[----:B------:R-:W-:-:S08]  /*38a0*/  NOP ;  /* 0x0000000000007918 */ /* 0x000fd00000000000 */
[----:B------:R-:W1:-:S00]  /*38b0*/  USETMAXREG.DEALLOC.CTAPOOL 0x60 ;  /* 0x00000060000079c8 */ /* 0x000e4000080e0500 */
[----:B------:R-:W2:Y:S01]  /*38c0*/  S2UR UR42, SR_CTAID.X ;  /* 0x00000000002a79c3 */ /* 0x000ea20000002500 */
[----:B------:R-:W3:Y:S01]  /*38d0*/  LDCU UR4, c[0x0][0x380] ;  /* 0x00007000ff0477ac */ /* 0x000ee20008000800 */
[----:B--2---:R-:W-:-:S04]  /*38e0*/  USHF.L.U32 UR41, UR42, 0x8, URZ ;  /* 0x000000082a297899 */ /* 0x004fc800080006ff */
[----:B---3--:R-:W-:-:S06]  /*38f0*/  UISETP.GE.U32.AND UP0, UPT, UR41, UR4, UPT ;  /* 0x000000042900728c */ /* 0x008fcc000bf06070 */
[----:B------:R-:W-:-:S13]  /*3900*/  PLOP3.LUT P0, PT, PT, PT, UP0, 0x80, 0x8 ;  /* 0x000000000008781c */ /* 0x000fda0003f0f008 */
[----:B-1----:R-:W-:Y:S05]  /*3910*/  @P0 EXIT ;  /* 0x000000000000094d */ /* 0x002fea0003800000 */
[----:B------:R-:W1:Y:S01]  /*3920*/  LDCU UR5, c[0x0][0x384] ;  /* 0x00007080ff0577ac */ /* 0x000e620008000800 */
[----:B------:R-:W2:Y:S01]  /*3930*/  LDCU.64 UR48, c[0x0][0x358] ;  /* 0x00006b00ff3077ac */ /* 0x000ea20008000a00 */
[----:B-1----:R-:W-:-:S09]  /*3940*/  UISETP.NE.AND UP0, UPT, UR5, URZ, UPT ;  /* 0x000000ff0500728c */ /* 0x002fd2000bf05270 */
[----:B--2---:R-:W-:Y:S05]  /*3950*/  BRA.U UP0, `(.L_x_87) ;  /* 0x0000003d00e87547 */ /* 0x004fea000b800000 */
[----:B------:R-:W-:-:S09]  /*3960*/  UISETP.NE.AND UP0, UPT, UR38, URZ, UPT ;  /* 0x000000ff2600728c */ /* 0x000fd2000bf05270 */
[----:B------:R-:W-:Y:S05]  /*3970*/  BRA.U UP0, `(.L_x_88) ;  /* 0x0000000100047547 */ /* 0x000fea000b800000 */
[----:B------:R-:W-:Y:S05]  /*3980*/  BPT.TRAP 0x1 ;  /* 0x000000040000795c */ /* 0x000fea0000300000 */
.L_x_88:
[----:B------:R-:W1:Y:S01]  /*3990*/  S2R R17, SR_CgaCtaId ;  /* 0x0000000000117919 */ /* 0x000e620000008800 */
[----:B------:R-:W-:Y:S01]  /*39a0*/  IMAD.MOV.U32 R0, RZ, RZ, 0x1 ;  /* 0x00000001ff007424 */ /* 0x000fe200078e00ff */
[----:B------:R-:W-:Y:S02]  /*39b0*/  MOV R2, 0x400 ;  /* 0x0000040000027802 */ /* 0x000fe40000000f00 */
[----:B------:R-:W-:Y:S02]  /*39c0*/  LOP3.LUT P1, R18, R16, 0x7f, RZ, 0xc0, !PT ;  /* 0x0000007f10127812 */ /* 0x000fe4000782c0ff */
[----:B------:R-:W-:Y:S02]  /*39d0*/  SHF.L.U32 R0, R0, 0x1f, RZ ;  /* 0x0000001f00007819 */ /* 0x000fe400000006ff */
[----:B-1----:R-:W-:-:S04]  /*39e0*/  LEA R17, R17, R2, 0x18 ;  /* 0x0000000211117211 */ /* 0x002fc800078ec0ff */
[----:B------:R-:W1:Y:S02]  /*39f0*/  SYNCS.PHASECHK.TRANS64.TRYWAIT P0, [R17+URZ+0xe0c0], R0 ;  /* 0x00e0c000110075a7 */ /* 0x000e6400080011ff */
[----:B-1----:R-:W-:Y:S05]  /*3a00*/  @!P0 BRA `(.L_x_89) ;  /* 0x00000114007c8947 */ /* 0x002fea0003800000 */
.L_x_393:
[----:B------:R-:W-:Y:S04]  /*3a10*/  BSSY.RECONVERGENT B6, `(.L_x_90) ;  /* 0x000023d000067945 */ /* 0x000fe80003800200 */
[----:B------:R-:W-:Y:S05]  /*3a20*/  @P1 BRA `(.L_x_91) ;  /* 0x0000002000ec1947 */ /* 0x000fea0003800000 */
[----:B------:R-:W2:Y:S01]  /*3a30*/  S2UR UR4, SR_CTAID.Z ;  /* 0x00000000000479c3 */ /* 0x000ea20000002700 */
[----:B------:R-:W2:Y:S01]  /*3a40*/  LDCU UR7, c[0x0][0x370] ;  /* 0x00006e00ff0777ac */ /* 0x000ea20008000800 */
[----:B------:R-:W3:Y:S06]  /*3a50*/  LDCU UR5, c[0x0][0x374] ;  /* 0x00006e80ff0577ac */ /* 0x000eec0008000800 */
[----:B------:R-:W4:Y:S01]  /*3a60*/  S2UR UR6, SR_CTAID.Y ;  /* 0x00000000000679c3 */ /* 0x000f220000002600 */
[----:B--2---:R-:W-:-:S04]  /*3a70*/  UIMAD UR4, UR7, UR4, URZ ;  /* 0x00000004070472a4 */ /* 0x004fc8000f8e02ff */
[----:B------:R-:W-:Y:S02]  /*3a80*/  UIADD3 UR4, UPT, UPT, URZ, -UR4, URZ ;  /* 0x80000004ff047290 */ /* 0x000fe4000fffe0ff */
[----:B----4-:R-:W-:Y:S02]  /*3a90*/  UIMAD UR6, UR7, UR6, UR42 ;  /* 0x00000006070672a4 */ /* 0x010fe4000f8e022a */
[----:B---3--:R-:W-:-:S04]  /*3aa0*/  UIMAD UR4, UR4, UR5, URZ ;  /* 0x00000005040472a4 */ /* 0x008fc8000f8e02ff */
[----:B------:R-:W-:-:S09]  /*3ab0*/  UISETP.NE.AND UP0, UPT, UR6, UR4, UPT ;  /* 0x000000040600728c */ /* 0x000fd2000bf05270 */
[----:B------:R-:W-:Y:S05]  /*3ac0*/  BRA.U UP0, `(.L_x_91) ;  /* 0x0000002100c47547 */ /* 0x000fea000b800000 */
[----:B------:R-:W2:Y:S01]  /*3ad0*/  LDC.64 R8, c[0x4][0xa0] ;  /* 0x01002800ff087b82 */ /* 0x000ea20000000a00 */
[----:B------:R-:W-:Y:S01]  /*3ae0*/  MOV R23, 0x0 ;  /* 0x0000000000177802 */ /* 0x000fe20000000f00 */
[----:B------:R-:W3:Y:S01]  /*3af0*/  LDCU.64 UR4, c[0x4][0xd0] ;  /* 0x01001a00ff0477ac */ /* 0x000ee20008000a00 */
[----:B------:R-:W-:Y:S01]  /*3b00*/  IMAD.U32 R22, RZ, RZ, UR40 ;  /* 0x00000028ff167e24 */ /* 0x000fe2000f8e00ff */
[----:B------:R-:W-:Y:S01]  /*3b10*/  MOV R7, UR39 ;  /* 0x0000002700077c02 */ /* 0x000fe20008000f00 */
[----:B------:R-:W-:-:S03]  /*3b20*/  IMAD.U32 R6, RZ, RZ, UR40 ;  /* 0x00000028ff067e24 */ /* 0x000fc6000f8e00ff */
[----:B------:R4:W5:Y:S01]  /*3b30*/  LDC.64 R2, c[0x4][R23] ;  /* 0x0100000017027b82 */ /* 0x0009620000000a00 */
[----:B------:R-:W-:-:S05]  /*3b40*/  IADD3 R22, P0, PT, R22, 0x8, RZ ;  /* 0x0000000816167810 */ /* 0x000fca0007f1e0ff */
[----:B------:R-:W-:Y:S02]  /*3b50*/  IMAD.X R19, RZ, RZ, UR39, P0 ;  /* 0x00000027ff137e24 */ /* 0x000fe400080e06ff */
[----:B---3--:R-:W-:Y:S01]  /*3b60*/  IMAD.U32 R4, RZ, RZ, UR4 ;  /* 0x00000004ff047e24 */ /* 0x008fe2000f8e00ff */
[----:B------:R-:W-:Y:S01]  /*3b70*/  MOV R5, UR5 ;  /* 0x0000000500057c02 */ /* 0x000fe20008000f00 */
[----:B--2---:R4:W-:Y:S04]  /*3b80*/  STL.64 [R1], R8 ;  /* 0x0000000801007387 */ /* 0x0049e80000100a00 */
[----:B------:R-:W-:-:S07]  /*3b90*/  LEPC R20, `(.L_x_92) ;  /* 0x000000001014794e */ /* 0x000fce0000000000 */
[----:B-1--45:R-:W-:Y:S05]  /*3ba0*/  CALL.ABS.NOINC R2 ;  /* 0x0000000002007343 */ /* 0x032fea0003c00000 */
.L_x_92:
[----:B------:R-:W-:Y:S01]  /*3bb0*/  IMAD.MOV.U32 R2, RZ, RZ, 0x3 ;  /* 0x00000003ff027424 */ /* 0x000fe200078e00ff */
[----:B------:R1:W2:Y:S01]  /*3bc0*/  LDC.64 R8, c[0x4][R23] ;  /* 0x0100000017087b82 */ /* 0x0002a20000000a00 */
[----:B------:R-:W-:Y:S01]  /*3bd0*/  IMAD.MOV.U32 R3, RZ, RZ, 0x4 ;  /* 0x00000004ff037424 */ /* 0x000fe200078e00ff */
[----:B------:R-:W3:Y:S01]  /*3be0*/  LDCU.64 UR4, c[0x4][0xe8] ;  /* 0x01001d00ff0477ac */ /* 0x000ee20008000a00 */
[----:B------:R-:W-:Y:S01]  /*3bf0*/  MOV R6, R22 ;  /* 0x0000001600067202 */ /* 0x000fe20000000f00 */
[----:B------:R1:W-:Y:S01]  /*3c00*/  STL [R1+0x10], R2 ;  /* 0x0000100201007387 */ /* 0x0003e20000100800 */
[----:B------:R-:W-:-:S03]  /*3c10*/  MOV R7, R19 ;  /* 0x0000001300077202 */ /* 0x000fc60000000f00 */
[----:B------:R1:W-:Y:S01]  /*3c20*/  STL.64 [R1+0x8], R2 ;  /* 0x0000080201007387 */ /* 0x0003e20000100a00 */
[----:B---3--:R-:W-:Y:S01]  /*3c30*/  MOV R4, UR4 ;  /* 0x0000000400047c02 */ /* 0x008fe20008000f00 */
[----:B------:R-:W-:Y:S02]  /*3c40*/  IMAD.U32 R5, RZ, RZ, UR5 ;  /* 0x00000005ff057e24 */ /* 0x000fe4000f8e00ff */
[----:B------:R-:W-:-:S07]  /*3c50*/  LEPC R20, `(.L_x_93) ;  /* 0x000000001014794e */ /* 0x000fce0000000000 */
[----:B-12---:R-:W-:Y:S05]  /*3c60*/  CALL.ABS.NOINC R8 ;  /* 0x0000000008007343 */ /* 0x006fea0003c00000 */
.L_x_93:
[----:B------:R1:W2:Y:S01]  /*3c70*/  LDC.64 R2, c[0x4][R23] ;  /* 0x0100000017027b82 */ /* 0x0002a20000000a00 */
[----:B------:R-:W3:Y:S01]  /*3c80*/  LDCU.64 UR4, c[0x4][0xe0] ;  /* 0x01001c00ff0477ac */ /* 0x000ee20008000a00 */
[----:B------:R-:W-:Y:S01]  /*3c90*/  CS2R R6, SRZ ;  /* 0x0000000000067805 */ /* 0x000fe2000001ff00 */
[----:B---3--:R-:W-:Y:S01]  /*3ca0*/  IMAD.U32 R4, RZ, RZ, UR4 ;  /* 0x00000004ff047e24 */ /* 0x008fe2000f8e00ff */
[----:B------:R-:W-:-:S04]  /*3cb0*/  MOV R5, UR5 ;  /* 0x0000000500057c02 */ /* 0x000fc80008000f00 */
[----:B------:R-:W-:-:S07]  /*3cc0*/  LEPC R20, `(.L_x_94) ;  /* 0x000000001014794e */ /* 0x000fce0000000000 */
[----:B-12---:R-:W-:Y:S05]  /*3cd0*/  CALL.ABS.NOINC R2 ;  /* 0x0000000002007343 */ /* 0x006fea0003c00000 */
.L_x_94:
[----:B------:R1:W2:Y:S01]  /*3ce0*/  LDC.64 R2, c[0x4][R23] ;  /* 0x0100000017027b82 */ /* 0x0002a20000000a00 */
[----:B------:R-:W3:Y:S01]  /*3cf0*/  LDCU.64 UR4, c[0x4][0xf0] ;  /* 0x01001e00ff0477ac */ /* 0x000ee20008000a00 */
[----:B------:R-:W-:Y:S01]  /*3d00*/  CS2R R6, SRZ ;  /* 0x0000000000067805 */ /* 0x000fe2000001ff00 */
[----:B---3--:R-:W-:Y:S01]  /*3d10*/  IMAD.U32 R4, RZ, RZ, UR4 ;  /* 0x00000004ff047e24 */ /* 0x008fe2000f8e00ff */
[----:B------:R-:W-:-:S04]  /*3d20*/  MOV R5, UR5 ;  /* 0x0000000500057c02 */ /* 0x000fc80008000f00 */
[----:B------:R-:W-:-:S07]  /*3d30*/  LEPC R20, `(.L_x_95) ;  /* 0x000000001014794e */ /* 0x000fce0000000000 */
[----:B-12---:R-:W-:Y:S05]  /*3d40*/  CALL.ABS.NOINC R2 ;  /* 0x0000000002007343 */ /* 0x006fea0003c00000 */
.L_x_95:
[----:B------:R1:W2:Y:S01]  /*3d50*/  LDC.64 R2, c[0x4][R23] ;  /* 0x0100000017027b82 */ /* 0x0002a20000000a00 */
[----:B------:R-:W3:Y:S01]  /*3d60*/  LDCU.64 UR4, c[0x4][0xf8] ;  /* 0x01001f00ff0477ac */ /* 0x000ee20008000a00 */
[----:B------:R-:W-:Y:S01]  /*3d70*/  CS2R R6, SRZ ;  /* 0x0000000000067805 */ /* 0x000fe2000001ff00 */
[----:B---3--:R-:W-:Y:S01]  /*3d80*/  IMAD.U32 R4, RZ, RZ, UR4 ;  /* 0x00000004ff047e24 */ /* 0x008fe2000f8e00ff */
[----:B------:R-:W-:-:S04]  /*3d90*/  MOV R5, UR5 ;  /* 0x0000000500057c02 */ /* 0x000fc80008000f00 */
[----:B------:R-:W-:-:S07]  /*3da0*/  LEPC R20, `(.L_x_96) ;  /* 0x000000001014794e */ /* 0x000fce0000000000 */
[----:B-12---:R-:W-:Y:S05]  /*3db0*/  CALL.ABS.NOINC R2 ;  /* 0x0000000002007343 */ /* 0x006fea0003c00000 */
.L_x_96:
[----:B------:R-:W-:Y:S01]  /*3dc0*/  HFMA2 R0, -RZ, RZ, 0, 9.5367431640625e-07 ;  /* 0x00000010ff007431 */ /* 0x000fe200000001ff */
[----:B------:R1:W2:Y:S01]  /*3dd0*/  LDC.64 R2, c[0x4][R23] ;  /* 0x0100000017027b82 */ /* 0x0002a20000000a00 */
[----:B------:R-:W3:Y:S01]  /*3de0*/  LDCU.64 UR4, c[0x4][0xc8] ;  /* 0x01001900ff0477ac */ /* 0x000ee20008000a00 */
[----:B------:R-:W-:Y:S01]  /*3df0*/  MOV R6, UR40 ;  /* 0x0000002800067c02 */ /* 0x000fe20008000f00 */
[----:B------:R-:W-:Y:S01]  /*3e00*/  IMAD.U32 R7, RZ, RZ, UR39 ;  /* 0x00000027ff077e24 */ /* 0x000fe2000f8e00ff */
[----:B------:R1:W-:Y:S01]  /*3e10*/  STL [R1], R0 ;  /* 0x0000000001007387 */ /* 0x0003e20000100800 */
[----:B---3--:R-:W-:Y:S01]  /*3e20*/  MOV R4, UR4 ;  /* 0x0000000400047c02 */ /* 0x008fe20008000f00 */
[----:B------:R-:W-:-:S04]  /*3e30*/  IMAD.U32 R5, RZ, RZ, UR5 ;  /* 0x00000005ff057e24 */ /* 0x000fc8000f8e00ff */
[----:B------:R-:W-:-:S07]  /*3e40*/  LEPC R20, `(.L_x_97) ;  /* 0x000000001014794e */ /* 0x000fce0000000000 */
[----:B-12---:R-:W-:Y:S05]  /*3e50*/  CALL.ABS.NOINC R2 ;  /* 0x0000000002007343 */ /* 0x006fea0003c00000 */
.L_x_97:
[----:B------:R-:W1:Y:S01]  /*3e60*/  S2R R0, SR_SWINHI ;  /* 0x0000000000007919 */ /* 0x000e620000002f00 */
[----:B------:R2:W3:Y:S01]  /*3e70*/  LDC.64 R2, c[0x4][R23] ;  /* 0x0100000017027b82 */ /* 0x0004e20000000a00 */
[----:B------:R-:W4:Y:S01]  /*3e80*/  LDCU.64 UR4, c[0x4][0x100] ;  /* 0x01002000ff0477ac */ /* 0x000f220008000a00 */
[----:B------:R-:W-:Y:S02]  /*3e90*/  MOV R6, UR40 ;  /* 0x0000002800067c02 */ /* 0x000fe40008000f00 */
[----:B------:R-:W-:Y:S01]  /*3ea0*/  MOV R7, UR39 ;  /* 0x0000002700077c02 */ /* 0x000fe20008000f00 */
[----:B----4-:R-:W-:Y:S02]  /*3eb0*/  IMAD.U32 R4, RZ, RZ, UR4 ;  /* 0x00000004ff047e24 */ /* 0x010fe4000f8e00ff */
[----:B------:R-:W-:Y:S01]  /*3ec0*/  IMAD.U32 R5, RZ, RZ, UR5 ;  /* 0x00000005ff057e24 */ /* 0x000fe2000f8e00ff */
[----:B------:R-:W-:Y:S02]  /*3ed0*/  MOV R8, R17 ;  /* 0x0000001100087202 */ /* 0x000fe40000000f00 */
[----:B-1----:R-:W-:-:S05]  /*3ee0*/  MOV R9, R0 ;  /* 0x0000000000097202 */ /* 0x002fca0000000f00 */
[----:B------:R2:W-:Y:S02]  /*3ef0*/  STL.64 [R1], R8 ;  /* 0x0000000801007387 */ /* 0x0005e40000100a00 */
[----:B------:R-:W-:-:S07]  /*3f00*/  LEPC R20, `(.L_x_98) ;  /* 0x000000001014794e */ /* 0x000fce0000000000 */
[----:B--23--:R-:W-:Y:S05]  /*3f10*/  CALL.ABS.NOINC R2 ;  /* 0x0000000002007343 */ /* 0x00cfea0003c00000 */
.L_x_98:
[----:B------:R-:W1:Y:S01]  /*3f20*/  LDC.64 R8, c[0x4][0xd8] ;  /* 0x01003600ff087b82 */ /* 0x000e620000000a00 */
[----:B------:R-:W2:Y:S01]  /*3f30*/  LDCU.64 UR4, c[0x4][0xd0] ;  /* 0x01001a00ff0477ac */ /* 0x000ea20008000a00 */
[----:B------:R-:W-:Y:S02]  /*3f40*/  MOV R6, UR40 ;  /* 0x0000002800067c02 */ /* 0x000fe40008000f00 */
[----:B------:R-:W-:-:S04]  /*3f50*/  MOV R7, UR39 ;  /* 0x0000002700077c02 */ /* 0x000fc80008000f00 */
[----:B------:R3:W4:Y:S01]  /*3f60*/  LDC.64 R2, c[0x4][R23] ;  /* 0x0100000017027b82 */ /* 0x0007220000000a00 */
[----:B--2---:R-:W-:Y:S02]  /*3f70*/  IMAD.U32 R4, RZ, RZ, UR4 ;  /* 0x00000004ff047e24 */ /* 0x004fe4000f8e00ff */
[----:B------:R-:W-:Y:S01]  /*3f80*/  IMAD.U32 R5, RZ, RZ, UR5 ;  /* 0x00000005ff057e24 */ /* 0x000fe2000f8e00ff */
[----:B-1----:R3:W-:Y:S04]  /*3f90*/  STL.64 [R1], R8 ;  /* 0x0000000801007387 */ /* 0x0027e80000100a00 */
[----:B------:R-:W-:-:S07]  /*3fa0*/  LEPC R20, `(.L_x_99) ;  /* 0x000000001014794e */ /* 0x000fce0000000000 */
[----:B---34-:R-:W-:Y:S05]  /*3fb0*/  CALL.ABS.NOINC R2 ;  /* 0x0000000002007343 */ /* 0x018fea0003c00000 */
.L_x_99:
[----:B------:R-:W-:Y:S01]  /*3fc0*/  HFMA2 R0, -RZ, RZ, 0, 2.384185791015625e-06 ;  /* 0x00000028ff007431 */ /* 0x000fe200000001ff */
        /* <DEDUP_REMOVED lines=9> */
.L_x_100:
        /* <DEDUP_REMOVED lines=10> */
.L_x_101:
[----:B------:R1:W2:Y:S01]  /*4100*/  LDC.64 R2, c[0x4][R23] ;  /* 0x0100000017027b82 */ /* 0x0002a20000000a00 */
[----:B------:R-:W3:Y:S01]  /*4110*/  LDCU.64 UR4, c[0x4][0xe0] ;  /* 0x01001c00ff0477ac */ /* 0x000ee20008000a00 */
[----:B------:R-:W-:Y:S01]  /*4120*/  CS2R R6, SRZ ;  /* 0x0000000000067805 */ /* 0x000fe2000001ff00 */
[----:B---3--:R-:W-:Y:S01]  /*4130*/  IMAD.U32 R4, RZ, RZ, UR4 ;  /* 0x00000004ff047e24 */ /* 0x008fe2000f8e00ff */
[----:B------:R-:W-:-:S04]  /*4140*/  MOV R5, UR5 ;  /* 0x0000000500057c02 */ /* 0x000fc80008000f00 */
[----:B------:R-:W-:-:S07]  /*4150*/  LEPC R20, `(.L_x_102) ;  /* 0x000000001014794e */ /* 0x000fce0000000000 */
[----:B-12---:R-:W-:Y:S05]  /*4160*/  CALL.ABS.NOINC R2 ;  /* 0x0000000002007343 */ /* 0x006fea0003c00000 */
.L_x_102:
[----:B------:R-:W-:Y:S01]  /*4170*/  HFMA2 R0, -RZ, RZ, 0, 4.76837158203125e-07 ;  /* 0x00000008ff007431 */ /* 0x000fe200000001ff */
        /* <DEDUP_REMOVED lines=9> */
.L_x_103:
[----:B------:R-:W-:Y:S01]  /*4210*/  HFMA2 R0, -RZ, RZ, 0, 2.6226043701171875e-06 ;  /* 0x0000002cff007431 */ /* 0x000fe200000001ff */
        /* <DEDUP_REMOVED lines=9> */
.L_x_104:
[----:B------:R1:W2:Y:S01]  /*42b0*/  LDC.64 R2, c[0x4][R23] ;  /* 0x0100000017027b82 */ /* 0x0002a20000000a00 */
[----:B------:R-:W3:Y:S01]  /*42c0*/  LDCU.64 UR4, c[0x4][0xe0] ;  /* 0x01001c00ff0477ac */ /* 0x000ee20008000a00 */
[----:B------:R-:W-:Y:S01]  /*42d0*/  CS2R R6, SRZ ;  /* 0x0000000000067805 */ /* 0x000fe2000001ff00 */
[----:B---3--:R-:W-:Y:S01]  /*42e0*/  IMAD.U32 R4, RZ, RZ, UR4 ;  /* 0x00000004ff047e24 */ /* 0x008fe2000f8e00ff */
[----:B------:R-:W-:-:S04]  /*42f0*/  MOV R5, UR5 ;  /* 0x0000000500057c02 */ /* 0x000fc80008000f00 */
[----:B------:R-:W-:-:S07]  /*4300*/  LEPC R20, `(.L_x_105) ;  /* 0x000000001014794e */ /* 0x000fce0000000000 */
[----:B-12---:R-:W-:Y:S05]  /*4310*/  CALL.ABS.NOINC R2 ;  /* 0x0000000002007343 */ /* 0x006fea0003c00000 */
.L_x_105:
        /* <DEDUP_REMOVED lines=10> */
.L_x_106:
[----:B------:R-:W-:Y:S01]  /*43c0*/  HFMA2 R0, -RZ, RZ, 0, 2.443790435791015625e-06 ;  /* 0x00000029ff007431 */ /* 0x000fe200000001ff */
        /* <DEDUP_REMOVED lines=9> */
.L_x_107:
        /* <DEDUP_REMOVED lines=10> */
.L_x_108:
        /* <DEDUP_REMOVED lines=10> */
.L_x_109:
[----:B------:R1:W2:Y:S01]  /*45a0*/  LDC.64 R2, c[0x4][R23] ;  /* 0x0100000017027b82 */ /* 0x0002a20000000a00 */
[----:B------:R-:W3:Y:S01]  /*45b0*/  LDCU.64 UR4, c[0x4][0xe0] ;  /* 0x01001c00ff0477ac */ /* 0x000ee20008000a00 */
[----:B------:R-:W-:Y:S01]  /*45c0*/  CS2R R6, SRZ ;  /* 0x0000000000067805 */ /* 0x000fe2000001ff00 */
[----:B---3--:R-:W-:Y:S01]  /*45d0*/  IMAD.U32 R4, RZ, RZ, UR4 ;  /* 0x00000004ff047e24 */ /* 0x008fe2000f8e00ff */
[----:B------:R-:W-:-:S04]  /*45e0*/  MOV R5, UR5 ;  /* 0x0000000500057c02 */ /* 0x000fc80008000f00 */
[----:B------:R-:W-:-:S07]  /*45f0*/  LEPC R20, `(.L_x_110) ;  /* 0x000000001014794e */ /* 0x000fce0000000000 */
[----:B-12---:R-:W-:Y:S05]  /*4600*/  CALL.ABS.NOINC R2 ;  /* 0x0000000002007343 */ /* 0x006fea0003c00000 */
.L_x_110:
[----:B------:R-:W-:Y:S01]  /*4610*/  HFMA2 R0, -RZ, RZ, 0, 3.814697265625e-06 ;  /* 0x00000040ff007431 */ /* 0x000fe200000001ff */
        /* <DEDUP_REMOVED lines=9> */
.L_x_111:
        /* <DEDUP_REMOVED lines=10> */
.L_x_112:
[----:B------:R1:W2:Y:S01]  /*4750*/  LDC.64 R2, c[0x4][R23] ;  /* 0x0100000017027b82 */ /* 0x0002a20000000a00 */
[----:B------:R-:W3:Y:S01]  /*4760*/  LDCU.64 UR4, c[0x4][0xe0] ;  /* 0x01001c00ff0477ac */ /* 0x000ee20008000a00 */
[----:B------:R-:W-:Y:S01]  /*4770*/  CS2R R6, SRZ ;  /* 0x0000000000067805 */ /* 0x000fe2000001ff00 */
[----:B---3--:R-:W-:Y:S01]  /*4780*/  IMAD.U32 R4, RZ, RZ, UR4 ;  /* 0x00000004ff047e24 */ /* 0x008fe2000f8e00ff */
[----:B------:R-:W-:-:S04]  /*4790*/  MOV R5, UR5 ;  /* 0x0000000500057c02 */ /* 0x000fc80008000f00 */
[----:B------:R-:W-:-:S07]  /*47a0*/  LEPC R20, `(.L_x_113) ;  /* 0x000000001014794e */ /* 0x000fce0000000000 */
[----:B-12---:R-:W-:Y:S05]  /*47b0*/  CALL.ABS.NOINC R2 ;  /* 0x0000000002007343 */ /* 0x006fea0003c00000 */
.L_x_113:
[----:B------:R-:W-:Y:S01]  /*47c0*/  HFMA2 R0, -RZ, RZ, 0, 5.9604644775390625e-08 ;  /* 0x00000001ff007431 */ /* 0x000fe200000001ff */
        /* <DEDUP_REMOVED lines=9> */
.L_x_114:
        /* <DEDUP_REMOVED lines=10> */
.L_x_115:
        /* <DEDUP_REMOVED lines=10> */
.L_x_116:
        /* <DEDUP_REMOVED lines=10> */
.L_x_117:
[----:B------:R1:W2:Y:S01]  /*4a40*/  LDC.64 R2, c[0x4][R23] ;  /* 0x0100000017027b82 */ /* 0x0002a20000000a00 */
[----:B------:R-:W3:Y:S01]  /*4a50*/  LDCU.64 UR4, c[0x4][0xe0] ;  /* 0x01001c00ff0477ac */ /* 0x000ee20008000a00 */
[----:B------:R-:W-:Y:S01]  /*4a60*/  CS2R R6, SRZ ;  /* 0x0000000000067805 */ /* 0x000fe2000001ff00 */
[----:B---3--:R-:W-:Y:S01]  /*4a70*/  IMAD.U32 R4, RZ, RZ, UR4 ;  /* 0x00000004ff047e24 */ /* 0x008fe2000f8e00ff */
[----:B------:R-:W-:-:S04]  /*4a80*/  MOV R5, UR5 ;  /* 0x0000000500057c02 */ /* 0x000fc80008000f00 */
[----:B------:R-:W-:-:S07]  /*4a90*/  LEPC R20, `(.L_x_118) ;  /* 0x000000001014794e */ /* 0x000fce0000000000 */
[----:B-12---:R-:W-:Y:S05]  /*4aa0*/  CALL.ABS.NOINC R2 ;  /* 0x0000000002007343 */ /* 0x006fea0003c00000 */
.L_x_118:
        /* <DEDUP_REMOVED lines=10> */
.L_x_119:
        /* <DEDUP_REMOVED lines=10> */
.L_x_120:
[----:B------:R1:W2:Y:S01]  /*4bf0*/  LDC.64 R2, c[0x4][R23] ;  /* 0x0100000017027b82 */ /* 0x0002a20000000a00 */
[----:B------:R-:W3:Y:S01]  /*4c00*/  LDCU.64 UR4, c[0x4][0xe0] ;  /* 0x01001c00ff0477ac */ /* 0x000ee20008000a00 */
[----:B------:R-:W-:Y:S01]  /*4c10*/  CS2R R6, SRZ ;  /* 0x0000000000067805 */ /* 0x000fe2000001ff00 */
[----:B---3--:R-:W-:Y:S01]  /*4c20*/  IMAD.U32 R4, RZ, RZ, UR4 ;  /* 0x00000004ff047e24 */ /* 0x008fe2000f8e00ff */
[----:B------:R-:W-:-:S04]  /*4c30*/  MOV R5, UR5 ;  /* 0x0000000500057c02 */ /* 0x000fc80008000f00 */
[----:B------:R-:W-:-:S07]  /*4c40*/  LEPC R20, `(.L_x_121) ;  /* 0x000000001014794e */ /* 0x000fce0000000000 */
[----:B-12---:R-:W-:Y:S05]  /*4c50*/  CALL.ABS.NOINC R2 ;  /* 0x0000000002007343 */ /* 0x006fea0003c00000 */
.L_x_121:
[----:B------:R-:W-:Y:S01]  /*4c60*/  HFMA2 R0, -RZ, RZ, 0, 1.1920928955078125e-07 ;  /* 0x00000002ff007431 */ /* 0x000fe200000001ff */
        /* <DEDUP_REMOVED lines=9> */
.L_x_122:
        /* <DEDUP_REMOVED lines=10> */
.L_x_123:
        /* <DEDUP_REMOVED lines=10> */
.L_x_124:
        /* <DEDUP_REMOVED lines=10> */
.L_x_125:
        /* <DEDUP_REMOVED lines=10> */
.L_x_126:
        /* <DEDUP_REMOVED lines=10> */
.L_x_127:
[----:B------:R1:W2:Y:S01]  /*5020*/  LDC.64 R2, c[0x4][R23] ;  /* 0x0100000017027b82 */ /* 0x0002a20000000a00 */
[----:B------:R-:W3:Y:S01]  /*5030*/  LDCU.64 UR4, c[0x4][0xe0] ;  /* 0x01001c00ff0477ac */ /* 0x000ee20008000a00 */
[----:B------:R-:W-:Y:S01]  /*5040*/  CS2R R6, SRZ ;  /* 0x0000000000067805 */ /* 0x000fe2000001ff00 */
[----:B---3--:R-:W-:Y:S01]  /*5050*/  IMAD.U32 R4, RZ, RZ, UR4 ;  /* 0x00000004ff047e24 */ /* 0x008fe2000f8e00ff */
[----:B------:R-:W-:-:S04]  /*5060*/  MOV R5, UR5 ;  /* 0x0000000500057c02 */ /* 0x000fc80008000f00 */
[----:B------:R-:W-:-:S07]  /*5070*/  LEPC R20, `(.L_x_128) ;  /* 0x000000001014794e */ /* 0x000fce0000000000 */
[----:B-12---:R-:W-:Y:S05]  /*5080*/  CALL.ABS.NOINC R2 ;  /* 0x0000000002007343 */ /* 0x006fea0003c00000 */
.L_x_128:
        /* <DEDUP_REMOVED lines=10> */
.L_x_129:
        /* <DEDUP_REMOVED lines=10> */
.L_x_130:
[----:B------:R1:W2:Y:S01]  /*51d0*/  LDC.64 R2, c[0x4][R23] ;  /* 0x0100000017027b82 */ /* 0x0002a20000000a00 */
[----:B------:R-:W3:Y:S01]  /*51e0*/  LDCU.64 UR4, c[0x4][0xe0] ;  /* 0x01001c00ff0477ac */ /* 0x000ee20008000a00 */
[----:B------:R-:W-:Y:S01]  /*51f0*/  CS2R R6, SRZ ;  /* 0x0000000000067805 */ /* 0x000fe2000001ff00 */
[----:B---3--:R-:W-:Y:S01]  /*5200*/  IMAD.U32 R4, RZ, RZ, UR4 ;  /* 0x00000004ff047e24 */ /* 0x008fe2000f8e00ff */
[----:B------:R-:W-:-:S04]  /*5210*/  MOV R5, UR5 ;  /* 0x0000000500057c02 */ /* 0x000fc80008000f00 */
[----:B------:R-:W-:-:S07]  /*5220*/  LEPC R20, `(.L_x_131) ;  /* 0x000000001014794e */ /* 0x000fce0000000000 */
[----:B-12---:R-:W-:Y:S05]  /*5230*/  CALL.ABS.NOINC R2 ;  /* 0x0000000002007343 */ /* 0x006fea0003c00000 */
.L_x_131:
[----:B------:R-:W-:Y:S01]  /*5240*/  HFMA2 R0, -RZ, RZ, 0, 3.0517578125e-05 ;  /* 0x00000200ff007431 */ /* 0x000fe200000001ff */
        /* <DEDUP_REMOVED lines=9> */
.L_x_132:
        /* <DEDUP_REMOVED lines=10> */
.L_x_133:
        /* <DEDUP_REMOVED lines=10> */
.L_x_134:
        /* <DEDUP_REMOVED lines=10> */
.L_x_135:
[----:B------:R1:W2:Y:S01]  /*54c0*/  LDC.64 R2, c[0x4][R23] ;  /* 0x0100000017027b82 */ /* 0x0002a20000000a00 */
[----:B------:R-:W3:Y:S01]  /*54d0*/  LDCU.64 UR4, c[0x4][0xe0] ;  /* 0x01001c00ff0477ac */ /* 0x000ee20008000a00 */
[----:B------:R-:W-:Y:S01]  /*54e0*/  CS2R R6, SRZ ;  /* 0x0000000000067805 */ /* 0x000fe2000001ff00 */
[----:B---3--:R-:W-:Y:S01]  /*54f0*/  IMAD.U32 R4, RZ, RZ, UR4 ;  /* 0x00000004ff047e24 */ /* 0x008fe2000f8e00ff */
[----:B------:R-:W-:-:S04]  /*5500*/  MOV R5, UR5 ;  /* 0x0000000500057c02 */ /* 0x000fc80008000f00 */
[----:B------:R-:W-:-:S07]  /*5510*/  LEPC R20, `(.L_x_136) ;  /* 0x000000001014794e */ /* 0x000fce0000000000 */
[----:B-12---:R-:W-:Y:S05]  /*5520*/  CALL.ABS.NOINC R2 ;  /* 0x0000000002007343 */ /* 0x006fea0003c00000 */
.L_x_136:
        /* <DEDUP_REMOVED lines=10> */
.L_x_137:
        /* <DEDUP_REMOVED lines=10> */
.L_x_138:
[----:B------:R1:W2:Y:S01]  /*5670*/  LDC.64 R2, c[0x4][R23] ;  /* 0x0100000017027b82 */ /* 0x0002a20000000a00 */
[----:B------:R-:W3:Y:S01]  /*5680*/  LDCU.64 UR4, c[0x4][0xe0] ;  /* 0x01001c00ff0477ac */ /* 0x000ee20008000a00 */
[----:B------:R-:W-:Y:S01]  /*5690*/  CS2R R6, SRZ ;  /* 0x0000000000067805 */ /* 0x000fe2000001ff00 */
[----:B---3--:R-:W-:Y:S01]  /*56a0*/  IMAD.U32 R4, RZ, RZ, UR4 ;  /* 0x00000004ff047e24 */ /* 0x008fe2000f8e00ff */
[----:B------:R-:W-:-:S04]  /*56b0*/  MOV R5, UR5 ;  /* 0x0000000500057c02 */ /* 0x000fc80008000f00 */
[----:B------:R-:W-:-:S07]  /*56c0*/  LEPC R20, `(.L_x_139) ;  /* 0x000000001014794e */ /* 0x000fce0000000000 */
[----:B-12---:R-:W-:Y:S05]  /*56d0*/  CALL.ABS.NOINC R2 ;  /* 0x0000000002007343 */ /* 0x006fea0003c00000 */
.L_x_139:
[----:B------:R1:W-:Y:S01]  /*56e0*/  STL [R1], RZ ;  /* 0x000000ff01007387 */ /* 0x0003e20000100800 */
[----:B------:R1:W2:Y:S01]  /*56f0*/  LDC.64 R2, c[0x4][R23] ;  /* 0x0100000017027b82 */ /* 0x0002a20000000a00 */
[----:B------:R-:W3:Y:S01]  /*5700*/  LDCU.64 UR4, c[0x4][0xc8] ;  /* 0x01001900ff0477ac */ /* 0x000ee20008000a00 */
[----:B------:R-:W-:Y:S02]  /*5710*/  MOV R6, UR40 ;  /* 0x0000002800067c02 */ /* 0x000fe40008000f00 */
[----:B------:R-:W-:Y:S01]  /*5720*/  MOV R7, UR39 ;  /* 0x0000002700077c02 */ /* 0x000fe20008000f00 */
[----:B---3--:R-:W-:Y:S02]  /*5730*/  IMAD.U32 R4, RZ, RZ, UR4 ;  /* 0x00000004ff047e24 */ /* 0x008fe4000f8e00ff */
[----:B------:R-:W-:Y:S02]  /*5740*/  IMAD.U32 R5, RZ, RZ, UR5 ;  /* 0x00000005ff057e24 */ /* 0x000fe4000f8e00ff */
[----:B------:R-:W-:-:S07]  /*5750*/  LEPC R20, `(.L_x_140) ;  /* 0x000000001014794e */ /* 0x000fce0000000000 */
[----:B-12---:R-:W-:Y:S05]  /*5760*/  CALL.ABS.NOINC R2 ;  /* 0x0000000002007343 */ /* 0x006fea0003c00000 */
.L_x_140:
        /* <DEDUP_REMOVED lines=10> */
.L_x_141:
        /* <DEDUP_REMOVED lines=10> */
.L_x_142:
        /* <DEDUP_REMOVED lines=10> */
.L_x_143:
[----:B------:R1:W2:Y:S01]  /*5950*/  LDC.64 R2, c[0x4][R23] ;  /* 0x0100000017027b82 */ /* 0x0002a20000000a00 */
[----:B------:R-:W3:Y:S01]  /*5960*/  LDCU.64 UR4, c[0x4][0xe0] ;  /* 0x01001c00ff0477ac */ /* 0x000ee20008000a00 */
[----:B------:R-:W-:Y:S01]  /*5970*/  CS2R R6, SRZ ;  /* 0x0000000000067805 */ /* 0x000fe2000001ff00 */
[----:B---3--:R-:W-:Y:S01]  /*5980*/  IMAD.U32 R4, RZ, RZ, UR4 ;  /* 0x00000004ff047e24 */ /* 0x008fe2000f8e00ff */
[----:B------:R-:W-:-:S04]  /*5990*/  MOV R5, UR5 ;  /* 0x0000000500057c02 */ /* 0x000fc80008000f00 */
[----:B------:R-:W-:-:S07]  /*59a0*/  LEPC R20, `(.L_x_144) ;  /* 0x000000001014794e */ /* 0x000fce0000000000 */
[----:B-12---:R-:W-:Y:S05]  /*59b0*/  CALL.ABS.NOINC R2 ;  /* 0x0000000002007343 */ /* 0x006fea0003c00000 */
.L_x_144:
        /* <DEDUP_REMOVED lines=9> */
.L_x_145:
        /* <DEDUP_REMOVED lines=10> */
.L_x_146:
[----:B------:R1:W2:Y:S01]  /*5af0*/  LDC.64 R2, c[0x4][R23] ;  /* 0x0100000017027b82 */ /* 0x0002a20000000a00 */
[----:B------:R-:W3:Y:S01]  /*5b00*/  LDCU.64 UR4, c[0x4][0xe0] ;  /* 0x01001c00ff0477ac */ /* 0x000ee20008000a00 */
[----:B------:R-:W-:Y:S01]  /*5b10*/  CS2R R6, SRZ ;  /* 0x0000000000067805 */ /* 0x000fe2000001ff00 */
[----:B---3--:R-:W-:Y:S01]  /*5b20*/  IMAD.U32 R4, RZ, RZ, UR4 ;  /* 0x00000004ff047e24 */ /* 0x008fe2000f8e00ff */
[----:B------:R-:W-:-:S04]  /*5b30*/  MOV R5, UR5 ;  /* 0x0000000500057c02 */ /* 0x000fc80008000f00 */
[----:B------:R-:W-:-:S07]  /*5b40*/  LEPC R20, `(.L_x_147) ;  /* 0x000000001014794e */ /* 0x000fce0000000000 */
[----:B-12---:R-:W-:Y:S05]  /*5b50*/  CALL.ABS.NOINC R2 ;  /* 0x0000000002007343 */ /* 0x006fea0003c00000 */
.L_x_147:
[----:B------:R-:W-:Y:S01]  /*5b60*/  HFMA2 R0, -RZ, RZ, 0, 0.0078125 ;  /* 0x00002000ff007431 */ /* 0x000fe200000001ff */
        /* <DEDUP_REMOVED lines=9> */
.L_x_148:
        /* <DEDUP_REMOVED lines=10> */
.L_x_149:
        /* <DEDUP_REMOVED lines=10> */
.L_x_150:
        /* <DEDUP_REMOVED lines=10> */
.L_x_91:
[----:B------:R-:W-:Y:S05]  /*5de0*/  BSYNC.RECONVERGENT B6 ;  /* 0x0000000000067941 */ /* 0x000fea0003800200 */
.L_x_90:
[----:B-1----:R-:W1:Y:S01]  /*5df0*/  S2R R0, SR_SWINHI ;  /* 0x0000000000007919 */ /* 0x002e620000002f00 */
[----:B------:R-:W-:Y:S01]  /*5e00*/  IMAD.SHL.U32 R30, R16, 0x2, RZ ;  /* 0x00000002101e7824 */ /* 0x000fe200078e00ff */
[----:B------:R-:W2:Y:S04]  /*5e10*/  LDCU.64 UR4, c[0x0][0x880] ;  /* 0x00011000ff0477ac */ /* 0x000ea80008000a00 */
[----:B------:R-:W-:Y:S02]  /*5e20*/  LOP3.LUT R30, R30, 0xfe, RZ, 0xc0, !PT ;  /* 0x000000fe1e1e7812 */ /* 0x000fe400078ec0ff */
[----:B--2---:R-:W-:-:S04]  /*5e30*/  ISETP.NE.U32.AND P6, PT, RZ, UR4, PT ;  /* 0x00000004ff007c0c */ /* 0x004fc8000bfc5070 */
[----:B------:R-:W-:Y:S02]  /*5e40*/  ISETP.NE.AND.EX P6, PT, RZ, UR5, PT, P6 ;  /* 0x00000005ff007c0c */ /* 0x000fe4000bfc5360 */
[----:B------:R-:W-:Y:S02]  /*5e50*/  MOV R2, R17 ;  /* 0x0000001100027202 */ /* 0x000fe40000000f00 */
[----:B-1----:R-:W-:-:S03]  /*5e60*/  MOV R3, R0 ;  /* 0x0000000000037202 */ /* 0x002fc60000000f00 */
[----:B------:R-:W-:-:S03]  /*5e70*/  IMAD.WIDE.U32 R30, R30, 0x2, R2 ;  /* 0x000000021e1e7825 */ /* 0x000fc600078e0002 */
[C---:B------:R-:W-:Y:S02]  /*5e80*/  IADD3 R3, P2, PT, R30.reuse, 0x200, RZ ;  /* 0x000002001e037810 */ /* 0x040fe40007f5e0ff */
[C---:B------:R-:W-:Y:S02]  /*5e90*/  IADD3 R5, P1, PT, R30.reuse, 0x400, RZ ;  /* 0x000004001e057810 */ /* 0x040fe40007f3e0ff */
[C---:B------:R-:W-:Y:S01]  /*5ea0*/  IADD3 R7, P0, PT, R30.reuse, 0x600, RZ ;  /* 0x000006001e077810 */ /* 0x040fe20007f1e0ff */
[--C-:B------:R-:W-:Y:S01]  /*5eb0*/  IMAD.X R57, RZ, RZ, R31.reuse, P2 ;  /* 0x000000ffff397224 */ /* 0x100fe200010e061f */
[--C-:B------:R-:W-:Y:S01]  /*5ec0*/  SHF.R.U64 R11, R30, 0x3, R31.reuse ;  /* 0x000000031e0b7819 */ /* 0x100fe2000000121f */
[--C-:B------:R-:W-:Y:S02]  /*5ed0*/  IMAD.X R65, RZ, RZ, R31.reuse, P1 ;  /* 0x000000ffff417224 */ /* 0x100fe400008e061f */
[----:B------:R-:W-:Y:S01]  /*5ee0*/  IMAD.X R63, RZ, RZ, R31, P0 ;  /* 0x000000ffff3f7224 */ /* 0x000fe200000e061f */
[----:B------:R-:W-:-:S02]  /*5ef0*/  SHF.R.U64 R0, R3, 0x3, R57 ;  /* 0x0000000303007819 */ /* 0x000fc40000001239 */
[----:B------:R-:W-:Y:S02]  /*5f00*/  SHF.R.U64 R2, R5, 0x3, R65 ;  /* 0x0000000305027819 */ /* 0x000fe40000001241 */
[----:B------:R-:W-:Y:S02]  /*5f10*/  LOP3.LUT R56, R3, 0x70, R0, 0x78, !PT ;  /* 0x0000007003387812 */ /* 0x000fe400078e7800 */
[----:B------:R-:W-:Y:S02]  /*5f20*/  LOP3.LUT R64, R5, 0x70, R2, 0x78, !PT ;  /* 0x0000007005407812 */ /* 0x000fe400078e7802 */
[C---:B------:R-:W-:Y:S02]  /*5f30*/  IADD3 R3, P3, PT, R30.reuse, 0x800, RZ ;  /* 0x000008001e037810 */ /* 0x040fe40007f7e0ff */
[C---:B------:R-:W-:Y:S02]  /*5f40*/  SHF.R.U64 R4, R7.reuse, 0x3, R63 ;  /* 0x0000000307047819 */ /* 0x040fe4000000123f */
[----:B------:R-:W-:Y:S01]  /*5f50*/  IADD3 R5, P2, PT, R30, 0xa00, RZ ;  /* 0x00000a001e057810 */ /* 0x000fe20007f5e0ff */
[----:B------:R-:W-:Y:S01]  /*5f60*/  IMAD.X R47, RZ, RZ, R31, P3 ;  /* 0x000000ffff2f7224 */ /* 0x000fe200018e061f */
[----:B------:R-:W-:-:S02]  /*5f70*/  LOP3.LUT R62, R7, 0x70, R4, 0x78, !PT ;  /* 0x00000070073e7812 */ /* 0x000fc400078e7804 */
[C---:B------:R-:W-:Y:S01]  /*5f80*/  IADD3 R7, P1, PT, R30.reuse, 0xc00, RZ ;  /* 0x00000c001e077810 */ /* 0x040fe20007f3e0ff */
[----:B------:R-:W-:Y:S01]  /*5f90*/  IMAD.X R45, RZ, RZ, R31, P2 ;  /* 0x000000ffff2d7224 */ /* 0x000fe200010e061f */
[----:B------:R-:W-:Y:S02]  /*5fa0*/  IADD3 R9, P0, PT, R30, 0xe00, RZ ;  /* 0x00000e001e097810 */ /* 0x000fe40007f1e0ff */
[----:B------:R-:W-:Y:S01]  /*5fb0*/  SHF.R.U64 R0, R3, 0x3, R47 ;  /* 0x0000000303007819 */ /* 0x000fe2000000122f */
[----:B------:R-:W-:Y:S01]  /*5fc0*/  IMAD.X R43, RZ, RZ, R31, P1 ;  /* 0x000000ffff2b7224 */ /* 0x000fe200008e061f */
[----:B------:R-:W-:Y:S01]  /*5fd0*/  SHF.R.U64 R2, R5, 0x3, R45 ;  /* 0x0000000305027819 */ /* 0x000fe2000000122d */
[----:B------:R-:W-:Y:S01]  /*5fe0*/  IMAD.X R41, RZ, RZ, R31, P0 ;  /* 0x000000ffff297224 */ /* 0x000fe200000e061f */
[----:B------:R-:W-:Y:S02]  /*5ff0*/  LOP3.LUT R46, R3, 0x70, R0, 0x78, !PT ;  /* 0x00000070032e7812 */ /* 0x000fe400078e7800 */
[----:B------:R-:W-:-:S02]  /*6000*/  LOP3.LUT R44, R5, 0x70, R2, 0x78, !PT ;  /* 0x00000070052c7812 */ /* 0x000fc400078e7802 */
[C---:B------:R-:W-:Y:S02]  /*6010*/  IADD3 R3, P3, PT, R30.reuse, 0x1000, RZ ;  /* 0x000010001e037810 */ /* 0x040fe40007f7e0ff */
[----:B------:R-:W-:Y:S02]  /*6020*/  SHF.R.U64 R4, R7, 0x3, R43 ;  /* 0x0000000307047819 */ /* 0x000fe4000000122b */
[----:B------:R-:W-:Y:S01]  /*6030*/  IADD3 R5, P2, PT, R30, 0x1200, RZ ;  /* 0x000012001e057810 */ /* 0x000fe20007f5e0ff */
[----:B------:R-:W-:Y:S01]  /*6040*/  IMAD.X R39, RZ, RZ, R31, P3 ;  /* 0x000000ffff277224 */ /* 0x000fe200018e061f */
[----:B------:R-:W-:Y:S02]  /*6050*/  SHF.R.U64 R6, R9, 0x3, R41 ;  /* 0x0000000309067819 */ /* 0x000fe40000001229 */
[----:B------:R-:W-:Y:S01]  /*6060*/  LOP3.LUT R42, R7, 0x70, R4, 0x78, !PT ;  /* 0x00000070072a7812 */ /* 0x000fe200078e7804 */
[----:B------:R-:W-:Y:S01]  /*6070*/  IMAD.X R37, RZ, RZ, R31, P2 ;  /* 0x000000ffff257224 */ /* 0x000fe200010e061f */
[----:B------:R-:W-:-:S02]  /*6080*/  LOP3.LUT R40, R9, 0x70, R6, 0x78, !PT ;  /* 0x0000007009287812 */ /* 0x000fc400078e7806 */
[C---:B------:R-:W-:Y:S02]  /*6090*/  IADD3 R7, P1, PT, R30.reuse, 0x1400, RZ ;  /* 0x000014001e077810 */ /* 0x040fe40007f3e0ff */
        /* <DEDUP_REMOVED lines=25> */
[C---:B------:R-:W-:Y:S01]  /*6230*/  IADD3 R2, P2, PT, R30.reuse, 0x2200, RZ ;  /* 0x000022001e027810 */ /* 0x040fe20007f5e0ff */
[----:B------:R-:W-:Y:S01]  /*6240*/  IMAD.X R21, RZ, RZ, R31, P3 ;  /* 0x000000ffff157224 */ /* 0x000fe200018e061f */
[----:B------:R-:W-:Y:S02]  /*6250*/  SHF.R.U64 R6, R9, 0x3, R23 ;  /* 0x0000000309067819 */ /* 0x000fe40000001217 */
[----:B------:R-:W-:Y:S01]  /*6260*/  LOP3.LUT R10, R30, 0x70, R11, 0x78, !PT ;  /* 0x000000701e0a7812 */ /* 0x000fe200078e780b */
[--C-:B------:R-:W-:Y:S01]  /*6270*/  IMAD.MOV.U32 R11, RZ, RZ, R31.reuse ;  /* 0x000000ffff0b7224 */ /* 0x100fe200078e001f */
[----:B------:R-:W-:Y:S01]  /*6280*/  LOP3.LUT R24, R7, 0x70, R4, 0x78, !PT ;  /* 0x0000007007187812 */ /* 0x000fe200078e7804 */
[----:B------:R-:W-:Y:S01]  /*6290*/  IMAD.X R15, RZ, RZ, R31, P2 ;  /* 0x000000ffff0f7224 */ /* 0x000fe200010e061f */
[----:B------:R-:W-:-:S02]  /*62a0*/  LOP3.LUT R22, R9, 0x70, R6, 0x78, !PT ;  /* 0x0000007009167812 */ /* 0x000fc400078e7806 */
[C---:B------:R-:W-:Y:S01]  /*62b0*/  IADD3 R4, P1, PT, R30.reuse, 0x2400, RZ ;  /* 0x000024001e047810 */ /* 0x040fe20007f3e0ff */
[----:B------:R1:W-:Y:S01]  /*62c0*/  ST.E desc[UR48][R10.64], RZ ;  /* 0x000000ff0a007985 */ /* 0x0003e2000c101930 */
[----:B------:R-:W-:Y:S02]  /*62d0*/  IADD3 R6, P0, PT, R30, 0x2600, RZ ;  /* 0x000026001e067810 */ /* 0x000fe40007f1e0ff */
[----:B------:R-:W-:Y:S01]  /*62e0*/  SHF.R.U64 R3, R0, 0x3, R21 ;  /* 0x0000000300037819 */ /* 0x000fe20000001215 */
[----:B------:R-:W-:Y:S01]  /*62f0*/  IMAD.X R13, RZ, RZ, R31, P1 ;  /* 0x000000ffff0d7224 */ /* 0x000fe200008e061f */
[----:B------:R-:W-:Y:S01]  /*6300*/  SHF.R.U64 R5, R2, 0x3, R15 ;  /* 0x0000000302057819 */ /* 0x000fe2000000120f */
[----:B------:R2:W-:Y:S01]  /*6310*/  ST.E desc[UR48][R56.64], RZ ;  /* 0x000000ff38007985 */ /* 0x0005e2000c101930 */
[----:B------:R-:W-:Y:S02]  /*6320*/  LOP3.LUT R20, R0, 0x70, R3, 0x78, !PT ;  /* 0x0000007000147812 */ /* 0x000fe400078e7803 */
[----:B------:R-:W-:Y:S01]  /*6330*/  LOP3.LUT R14, R2, 0x70, R5, 0x78, !PT ;  /* 0x00000070020e7812 */ /* 0x000fe200078e7805 */
[----:B------:R3:W-:Y:S01]  /*6340*/  ST.E desc[UR48][R64.64], RZ ;  /* 0x000000ff40007985 */ /* 0x0007e2000c101930 */
[----:B------:R-:W-:-:S02]  /*6350*/  IADD3 R0, P3, PT, R30, 0x2800, RZ ;  /* 0x000028001e007810 */ /* 0x000fc40007f7e0ff */
[----:B------:R-:W-:Y:S01]  /*6360*/  SHF.R.U64 R7, R4, 0x3, R13 ;  /* 0x0000000304077819 */ /* 0x000fe2000000120d */
[----:B------:R4:W-:Y:S01]  /*6370*/  ST.E desc[UR48][R62.64], RZ ;  /* 0x000000ff3e007985 */ /* 0x0009e2000c101930 */
[----:B------:R-:W-:Y:S01]  /*6380*/  IADD3 R2, P2, PT, R30, 0x2a00, RZ ;  /* 0x00002a001e027810 */ /* 0x000fe20007f5e0ff */
[----:B------:R-:W-:Y:S01]  /*6390*/  IMAD.X R55, RZ, RZ, R31, P3 ;  /* 0x000000ffff377224 */ /* 0x000fe200018e061f */
[----:B------:R-:W-:Y:S01]  /*63a0*/  LOP3.LUT R12, R4, 0x70, R7, 0x78, !PT ;  /* 0x00000070040c7812 */ /* 0x000fe200078e7807 */
[----:B------:R-:W-:Y:S01]  /*63b0*/  ST.E desc[UR48][R46.64], RZ ;  /* 0x000000ff2e007985 */ /* 0x000fe2000c101930 */
[----:B------:R-:W-:Y:S01]  /*63c0*/  IADD3 R4, P1, PT, R30, 0x2c00, RZ ;  /* 0x00002c001e047810 */ /* 0x000fe20007f3e0ff */
[----:B------:R-:W-:Y:S01]  /*63d0*/  IMAD.X R53, RZ, RZ, R31, P2 ;  /* 0x000000ffff357224 */ /* 0x000fe200010e061f */
[----:B------:R-:W-:Y:S01]  /*63e0*/  SHF.R.U64 R3, R0, 0x3, R55 ;  /* 0x0000000300037819 */ /* 0x000fe20000001237 */
[----:B------:R5:W-:Y:S02]  /*63f0*/  ST.E desc[UR48][R44.64], RZ ;  /* 0x000000ff2c007985 */ /* 0x000be4000c101930 */
[----:B------:R-:W-:Y:S01]  /*6400*/  IMAD.X R51, RZ, RZ, R31, P1 ;  /* 0x000000ffff337224 */ /* 0x000fe200008e061f */
[----:B------:R-:W-:Y:S01]  /*6410*/  SHF.R.U64 R5, R2, 0x3, R53 ;  /* 0x0000000302057819 */ /* 0x000fe20000001235 */
[----:B-1----:R-:W-:Y:S01]  /*6420*/  IMAD.X R11, RZ, RZ, R31, P0 ;  /* 0x000000ffff0b7224 */ /* 0x002fe200000e061f */
[----:B------:R-:W-:Y:S01]  /*6430*/  LOP3.LUT R54, R0, 0x70, R3, 0x78, !PT ;  /* 0x0000007000367812 */ /* 0x000fe200078e7803 */
[----:B------:R1:W-:Y:S01]  /*6440*/  ST.E desc[UR48][R42.64], RZ ;  /* 0x000000ff2a007985 */ /* 0x0003e2000c101930 */
[----:B------:R-:W-:-:S02]  /*6450*/  LOP3.LUT R52, R2, 0x70, R5, 0x78, !PT ;  /* 0x0000007002347812 */ /* 0x000fc400078e7805 */
[----:B------:R-:W-:Y:S01]  /*6460*/  SHF.R.U64 R9, R6, 0x3, R11 ;  /* 0x0000000306097819 */ /* 0x000fe2000000120b */
[----:B------:R1:W-:Y:S01]  /*6470*/  ST.E desc[UR48][R40.64], RZ ;  /* 0x000000ff28007985 */ /* 0x0003e2000c101930 */
[----:B------:R-:W-:Y:S02]  /*6480*/  IADD3 R0, P1, PT, R30, 0x3000, RZ ;  /* 0x000030001e007810 */ /* 0x000fe40007f3e0ff */
[----:B------:R-:W-:Y:S01]  /*6490*/  LOP3.LUT R10, R6, 0x70, R9, 0x78, !PT ;  /* 0x00000070060a7812 */ /* 0x000fe200078e7809 */
[----:B------:R1:W-:Y:S01]  /*64a0*/  ST.E desc[UR48][R38.64], RZ ;  /* 0x000000ff26007985 */ /* 0x0003e2000c101930 */
[----:B------:R-:W-:Y:S01]  /*64b0*/  IADD3 R6, P0, PT, R30, 0x2e00, RZ ;  /* 0x00002e001e067810 */ /* 0x000fe20007f1e0ff */
[----:B------:R-:W-:Y:S01]  /*64c0*/  IMAD.X R61, RZ, RZ, R31, P1 ;  /* 0x000000ffff3d7224 */ /* 0x000fe200008e061f */
[----:B------:R-:W-:Y:S01]  /*64d0*/  SHF.R.U64 R7, R4, 0x3, R51 ;  /* 0x0000000304077819 */ /* 0x000fe20000001233 */
[----:B------:R1:W-:Y:S02]  /*64e0*/  ST.E desc[UR48][R36.64], RZ ;  /* 0x000000ff24007985 */ /* 0x0003e4000c101930 */
[----:B------:R-:W-:Y:S01]  /*64f0*/  IMAD.X R49, RZ, RZ, R31, P0 ;  /* 0x000000ffff317224 */ /* 0x000fe200000e061f */
[----:B------:R-:W-:Y:S01]  /*6500*/  IADD3 R2, P0, PT, R30, 0x3200, RZ ;  /* 0x000032001e027810 */ /* 0x000fe20007f1e0ff */
[----:B------:R1:W-:Y:S01]  /*6510*/  ST.E desc[UR48][R34.64], RZ ;  /* 0x000000ff22007985 */ /* 0x0003e2000c101930 */
[----:B------:R-:W-:-:S02]  /*6520*/  LOP3.LUT R50, R4, 0x70, R7, 0x78, !PT ;  /* 0x0000007004327812 */ /* 0x000fc400078e7807 */
[----:B------:R-:W-:Y:S01]  /*6530*/  SHF.R.U64 R9, R6, 0x3, R49 ;  /* 0x0000000306097819 */ /* 0x000fe20000001231 */
[----:B------:R-:W-:Y:S01]  /*6540*/  IMAD.X R59, RZ, RZ, R31, P0 ;  /* 0x000000ffff3b7224 */ /* 0x000fe200000e061f */
[----:B------:R-:W-:Y:S01]  /*6550*/  IADD3 R4, P1, PT, R30, 0x3400, RZ ;  /* 0x000034001e047810 */ /* 0x000fe20007f3e0ff */
[----:B------:R1:W-:Y:S01]  /*6560*/  ST.E desc[UR48][R32.64], RZ ;  /* 0x000000ff20007985 */ /* 0x0003e2000c101930 */
[----:B------:R-:W-:Y:S02]  /*6570*/  LOP3.LUT R48, R6, 0x70, R9, 0x78, !PT ;  /* 0x0000007006307812 */ /* 0x000fe400078e7809 */
[----:B------:R-:W-:Y:S01]  /*6580*/  IADD3 R6, P0, PT, R30, 0x3600, RZ ;  /* 0x000036001e067810 */ /* 0x000fe20007f1e0ff */
[----:B--2---:R-:W-:Y:S01]  /*6590*/  IMAD.X R57, RZ, RZ, R31, P1 ;  /* 0x000000ffff397224 */ /* 0x004fe200008e061f */
[----:B------:R-:W-:Y:S01]  /*65a0*/  SHF.R.U64 R3, R0, 0x3, R61 ;  /* 0x0000000300037819 */ /* 0x000fe2000000123d */
[----:B------:R1:W-:Y:S01]  /*65b0*/  ST.E desc[UR48][R28.64], RZ ;  /* 0x000000ff1c007985 */ /* 0x0003e2000c101930 */
[----:B------:R-:W-:Y:S01]  /*65c0*/  SHF.R.U64 R5, R2, 0x3, R59 ;  /* 0x0000000302057819 */ /* 0x000fe2000000123b */
[----:B------:R-:W-:Y:S01]  /*65d0*/  IMAD.X R9, RZ, RZ, R31, P0 ;  /* 0x000000ffff097224 */ /* 0x000fe200000e061f */
[----:B------:R-:W-:Y:S01]  /*65e0*/  LOP3.LUT R60, R0, 0x70, R3, 0x78, !PT ;  /* 0x00000070003c7812 */ /* 0x000fe200078e7803 */
[----:B------:R1:W-:Y:S01]  /*65f0*/  ST.E desc[UR48][R26.64], RZ ;  /* 0x000000ff1a007985 */ /* 0x0003e2000c101930 */
[----:B------:R-:W-:-:S02]  /*6600*/  LOP3.LUT R58, R2, 0x70, R5, 0x78, !PT ;  /* 0x00000070023a7812 */ /* 0x000fc400078e7805 */
[----:B------:R-:W-:Y:S01]  /*6610*/  IADD3 R0, P1, PT, R30, 0x3800, RZ ;  /* 0x000038001e007810 */ /* 0x000fe20007f3e0ff */
[----:B------:R1:W-:Y:S01]  /*6620*/  ST.E desc[UR48][R24.64], RZ ;  /* 0x000000ff18007985 */ /* 0x0003e2000c101930 */
[----:B------:R-:W-:Y:S02]  /*6630*/  SHF.R.U64 R3, R4, 0x3, R57 ;  /* 0x0000000304037819 */ /* 0x000fe40000001239 */
[----:B------:R-:W-:Y:S01]  /*6640*/  IADD3 R2, P0, PT, R30, 0x3a00, RZ ;  /* 0x00003a001e027810 */ /* 0x000fe20007f1e0ff */
[----:B---3--:R-:W-:Y:S01]  /*6650*/  IMAD.X R65, RZ, RZ, R31, P1 ;  /* 0x000000ffff417224 */ /* 0x008fe200008e061f */
[----:B------:R-:W-:Y:S01]  /*6660*/  SHF.R.U64 R5, R6, 0x3, R9 ;  /* 0x0000000306057819 */ /* 0x000fe20000001209 */
[----:B------:R1:W-:Y:S01]  /*6670*/  ST.E desc[UR48][R22.64], RZ ;  /* 0x000000ff16007985 */ /* 0x0003e2000c101930 */
[----:B------:R-:W-:Y:S01]  /*6680*/  LOP3.LUT R56, R4, 0x70, R3, 0x78, !PT ;  /* 0x0000007004387812 */ /* 0x000fe200078e7803 */
[----:B----4-:R-:W-:Y:S01]  /*6690*/  IMAD.X R63, RZ, RZ, R31, P0 ;  /* 0x000000ffff3f7224 */ /* 0x010fe200000e061f */
[----:B------:R-:W-:Y:S01]  /*66a0*/  LOP3.LUT R8, R6, 0x70, R5, 0x78, !PT ;  /* 0x0000007006087812 */ /* 0x000fe200078e7805 */
[----:B------:R1:W-:Y:S01]  /*66b0*/  ST.E desc[UR48][R20.64], RZ ;  /* 0x000000ff14007985 */ /* 0x0003e2000c101930 */
[----:B------:R-:W-:-:S02]  /*66c0*/  IADD3 R4, P1, PT, R30, 0x3c00, RZ ;  /* 0x00003c001e047810 */ /* 0x000fc40007f3e0ff */
[----:B------:R-:W-:Y:S01]  /*66d0*/  IADD3 R6, P0, PT, R30, 0x3e00, RZ ;  /* 0x00003e001e067810 */ /* 0x000fe20007f1e0ff */
[----:B------:R1:W-:Y:S01]  /*66e0*/  ST.E desc[UR48][R14.64], RZ ;  /* 0x000000ff0e007985 */ /* 0x0003e2000c101930 */
[----:B------:R-:W-:Y:S01]  /*66f0*/  SHF.R.U64 R3, R0, 0x3, R65 ;  /* 0x0000000300037819 */ /* 0x000fe20000001241 */
[----:B-----5:R-:W-:Y:S01]  /*6700*/  IMAD.X R45, RZ, RZ, R31, P1 ;  /* 0x000000ffff2d7224 */ /* 0x020fe200008e061f */
[----:B------:R-:W-:Y:S01]  /*6710*/  SHF.R.U64 R5, R2, 0x3, R63 ;  /* 0x0000000302057819 */ /* 0x000fe2000000123f */
[----:B------:R-:W-:Y:S01]  /*6720*/  IMAD.X R7, RZ, RZ, R31, P0 ;  /* 0x000000ffff077224 */ /* 0x000fe200000e061f */
[----:B------:R1:W-:Y:S01]  /*6730*/  ST.E desc[UR48][R12.64], RZ ;  /* 0x000000ff0c007985 */ /* 0x0003e2000c101930 */
[----:B------:R-:W-:Y:S02]  /*6740*/  LOP3.LUT R64, R0, 0x70, R3, 0x78, !PT ;  /* 0x0000007000407812 */ /* 0x000fe400078e7803 */
[----:B------:R-:W-:Y:S01]  /*6750*/  LOP3.LUT R62, R2, 0x70, R5, 0x78, !PT ;  /* 0x00000070023e7812 */ /* 0x000fe200078e7805 */
[----:B------:R1:W-:Y:S01]  /*6760*/  ST.E desc[UR48][R10.64], RZ ;  /* 0x000000ff0a007985 */ /* 0x0003e2000c101930 */
[----:B------:R-:W-:-:S02]  /*6770*/  SHF.R.U64 R3, R4, 0x3, R45 ;  /* 0x0000000304037819 */ /* 0x000fc4000000122d */
[----:B------:R-:W-:Y:S01]  /*6780*/  SHF.R.U64 R5, R6, 0x3, R7 ;  /* 0x0000000306057819 */ /* 0x000fe20000001207 */
[----:B------:R1:W-:Y:S01]  /*6790*/  ST.E desc[UR48][R54.64], RZ ;  /* 0x000000ff36007985 */ /* 0x0003e2000c101930 */
[----:B------:R-:W-:Y:S02]  /*67a0*/  LOP3.LUT R44, R4, 0x70, R3, 0x78, !PT ;  /* 0x00000070042c7812 */ /* 0x000fe400078e7803 */
[----:B------:R-:W-:Y:S01]  /*67b0*/  LOP3.LUT R6, R6, 0x70, R5, 0x78, !PT ;  /* 0x0000007006067812 */ /* 0x000fe200078e7805 */
[----:B------:R1:W-:Y:S04]  /*67c0*/  ST.E desc[UR48][R52.64], RZ ;  /* 0x000000ff34007985 */ /* 0x0003e8000c101930 */
        /* <DEDUP_REMOVED lines=8> */
[----:B------:R1:W-:Y:S01]  /*6850*/  ST.E desc[UR48][R44.64], RZ ;  /* 0x000000ff2c007985 */ /* 0x0003e2000c101930 */
[----:B------:R-:W2:Y:S01]  /*6860*/  S2R R2, SR_CTAID.Z ;  /* 0x0000000000027919 */ /* 0x000ea20000002700 */
[----:B------:R-:W3:Y:S02]  /*6870*/  S2R R0, SR_CTAID.Y ;  /* 0x0000000000007919 */ /* 0x000ee40000002600 */
[----:B------:R1:W-:Y:S01]  /*6880*/  ST.E desc[UR48][R6.64], RZ ;  /* 0x000000ff06007985 */ /* 0x0003e2000c101930 */
[----:B------:R-:W-:Y:S05]  /*6890*/  @!P6 BRA `(.L_x_151) ;  /* 0x000000000090e947 */ /* 0x000fea0003800000 */
[----:B------:R-:W4:Y:S01]  /*68a0*/  LDCU UR4, c[0x0][0x380] ;  /* 0x00007000ff0477ac */ /* 0x000f220008000800 */
[----:B------:R-:W-:Y:S01]  /*68b0*/  IADD3 R3, PT, PT, R18, UR41, RZ ;  /* 0x0000002912037c10 */ /* 0x000fe2000fffe0ff */
[----:B------:R-:W-:Y:S03]  /*68c0*/  BSSY.RECONVERGENT B0, `(.L_x_151) ;  /* 0x0000021000007945 */ /* 0x000fe60003800200 */
[----:B----4-:R-:W-:-:S13]  /*68d0*/  ISETP.GE.AND P0, PT, R3, UR4, PT ;  /* 0x0000000403007c0c */ /* 0x010fda000bf06270 */
[----:B------:R-:W-:Y:S05]  /*68e0*/  @P0 BRA `(.L_x_152) ;  /* 0x0000000000780947 */ /* 0x000fea0003800000 */
[----:B------:R-:W1:Y:S01]  /*68f0*/  LDCU UR7, c[0x0][0x38c] ;  /* 0x00007180ff0777ac */ /* 0x000e620008000800 */
[----:B------:R-:W2:Y:S01]  /*6900*/  LDCU UR6, c[0x0][0x890] ;  /* 0x00011200ff0677ac */ /* 0x000ea20008000800 */
[----:B------:R-:W4:Y:S01]  /*6910*/  LDCU.64 UR4, c[0x0][0x888] ;  /* 0x00011100ff0477ac */ /* 0x000f220008000a00 */
[----:B-1----:R-:W1:Y:S01]  /*6920*/  I2F.U32.RP R8, UR7 ;  /* 0x0000000700087d06 */ /* 0x002e620008209000 */
[----:B------:R-:W-:-:S07]  /*6930*/  ISETP.NE.U32.AND P0, PT, RZ, UR7, PT ;  /* 0x00000007ff007c0c */ /* 0x000fce000bf05070 */
[----:B-1----:R-:W1:Y:S02]  /*6940*/  MUFU.RCP R6, R8 ;  /* 0x0000000800067308 */ /* 0x002e640000001000 */
[----:B-1----:R-:W-:-:S06]  /*6950*/  IADD3 R6, PT, PT, R6, 0xffffffe, RZ ;  /* 0x0ffffffe06067810 */ /* 0x002fcc0007ffe0ff */
[----:B------:R-:W1:Y:S02]  /*6960*/  F2I.FTZ.U32.TRUNC.NTZ R5, R6 ;  /* 0x0000000600057305 */ /* 0x000e64000021f000 */
[----:B-1----:R-:W-:-:S05]  /*6970*/  IADD3 R4, PT, PT, RZ, -R5, RZ ;  /* 0x80000005ff047210 */ /* 0x002fca0007ffe0ff */
[----:B------:R-:W-:Y:S02]  /*6980*/  IMAD R7, R4, UR7, RZ ;  /* 0x0000000704077c24 */ /* 0x000fe4000f8e02ff */
[----:B------:R-:W-:-:S05]  /*6990*/  HFMA2 R4, -RZ, RZ, 0, 0 ;  /* 0x00000000ff047431 */ /* 0x000fca00000001ff */
[----:B------:R-:W-:-:S04]  /*69a0*/  IMAD.HI.U32 R5, R5, R7, R4 ;  /* 0x0000000705057227 */ /* 0x000fc800078e0004 */
[----:B--2---:R-:W-:Y:S02]  /*69b0*/  IMAD R4, R2, UR6, R3 ;  /* 0x0000000602047c24 */ /* 0x004fe4000f8e0203 */
[----:B---3--:R-:W-:-:S04]  /*69c0*/  IMAD.HI.U32 R5, R5, R0, RZ ;  /* 0x0000000005057227 */ /* 0x008fc800078e00ff */
[----:B------:R-:W-:-:S04]  /*69d0*/  IMAD.MOV R7, RZ, RZ, -R5 ;  /* 0x000000ffff077224 */ /* 0x000fc800078e0a05 */
[----:B------:R-:W-:-:S05]  /*69e0*/  IMAD R7, R7, UR7, R0 ;  /* 0x0000000707077c24 */ /* 0x000fca000f8e0200 */
[----:B------:R-:W-:-:S13]  /*69f0*/  ISETP.GE.U32.AND P2, PT, R7, UR7, PT ;  /* 0x0000000707007c0c */ /* 0x000fda000bf46070 */
[----:B------:R-:W-:Y:S02]  /*6a00*/  @P2 IADD3 R7, PT, PT, R7, -UR7, RZ ;  /* 0x8000000707072c10 */ /* 0x000fe4000fffe0ff */
[----:B------:R-:W-:Y:S02]  /*6a10*/  @P2 IADD3 R5, PT, PT, R5, 0x1, RZ ;  /* 0x0000000105052810 */ /* 0x000fe40007ffe0ff */
[----:B------:R-:W-:Y:S02]  /*6a20*/  ISETP.GE.U32.AND P1, PT, R7, UR7, PT ;  /* 0x0000000707007c0c */ /* 0x000fe4000bf26070 */
[----:B------:R-:W1:Y:S11]  /*6a30*/  LDC.64 R6, c[0x0][0x880] ;  /* 0x00022000ff067b82 */ /* 0x000e760000000a00 */
[----:B------:R-:W-:Y:S01]  /*6a40*/  @P1 VIADD R5, R5, 0x1 ;  /* 0x0000000105051836 */ /* 0x000fe20000000000 */
[----:B------:R-:W-:-:S04]  /*6a50*/  @!P0 LOP3.LUT R5, RZ, UR7, RZ, 0x33, !PT ;  /* 0x00000007ff058c12 */ /* 0x000fc8000f8e33ff */
[C---:B------:R-:W-:Y:S01]  /*6a60*/  IADD3 R3, PT, PT, -R5.reuse, RZ, RZ ;  /* 0x000000ff05037210 */ /* 0x040fe20007ffe1ff */
[----:B----4-:R-:W-:-:S04]  /*6a70*/  IMAD R5, R5, UR5, R4 ;  /* 0x0000000505057c24 */ /* 0x010fc8000f8e0204 */
[----:B------:R-:W-:Y:S01]  /*6a80*/  IMAD R4, R3, UR7, R0 ;  /* 0x0000000703047c24 */ /* 0x000fe2000f8e0200 */
[----:B------:R-:W-:-:S03]  /*6a90*/  MOV R3, 0xff800000 ;  /* 0xff80000000037802 */ /* 0x000fc60000000f00 */
[----:B------:R-:W-:-:S04]  /*6aa0*/  IMAD R5, R4, UR4, R5 ;  /* 0x0000000404057c24 */ /* 0x000fc8000f8e0205 */
[----:B-1----:R-:W-:-:S05]  /*6ab0*/  IMAD.WIDE.U32 R6, R5, 0x4, R6 ;  /* 0x0000000405067825 */ /* 0x002fca00078e0006 */
[----:B------:R4:W-:Y:S02]  /*6ac0*/  STG.E desc[UR48][R6.64], R3 ;  /* 0x0000000306007986 */ /* 0x0009e4000c101930 */
.L_x_152:
[----:B------:R-:W-:Y:S05]  /*6ad0*/  BSYNC.RECONVERGENT B0 ;  /* 0x0000000000007941 */ /* 0x000fea0003800200 */
.L_x_151:
[----:B------:R-:W-:-:S09]  /*6ae0*/  UISETP.NE.AND UP0, UPT, UR38, URZ, UPT ;  /* 0x000000ff2600728c */ /* 0x000fd2000bf05270 */
[----:B------:R-:W-:Y:S05]  /*6af0*/  BRA.U UP0, `(.L_x_153) ;  /* 0x0000000100047547 */ /* 0x000fea000b800000 */
[----:B------:R-:W-:Y:S05]  /*6b00*/  BPT.TRAP 0x1 ;  /* 0x000000040000795c */ /* 0x000fea0000300000 */
.L_x_153:
[C---:B----4-:R-:W-:Y:S01]  /*6b10*/  IADD3 R3, P3, PT, R30.reuse, 0x4000, RZ ;  /* 0x000040001e037810 */ /* 0x050fe20007f7e0ff */
[----:B------:R4:W-:Y:S01]  /*6b20*/  SYNCS.ARRIVE.TRANS64.A1T0 RZ, [R17+URZ+0xe0b0], RZ ;  /* 0x00e0b0ff11ff79a7 */ /* 0x0009e200081000ff */
[C---:B-1----:R-:W-:Y:S01]  /*6b30*/  IADD3 R7, P1, PT, R30.reuse, 0x4400, RZ ;  /* 0x000044001e077810 */ /* 0x042fe20007f3e0ff */
[----:B------:R-:W-:Y:S01]  /*6b40*/  UISETP.NE.AND UP0, UPT, UR38, URZ, UPT ;  /* 0x000000ff2600728c */ /* 0x000fe2000bf05270 */
[C---:B------:R-:W-:Y:S01]  /*6b50*/  IADD3 R5, P2, PT, R30.reuse, 0x4200, RZ ;  /* 0x000042001e057810 */ /* 0x040fe20007f5e0ff */
[--C-:B------:R-:W-:Y:S01]  /*6b60*/  IMAD.X R23, RZ, RZ, R31.reuse, P3 ;  /* 0x000000ffff177224 */ /* 0x100fe200018e061f */
[----:B------:R-:W-:Y:S01]  /*6b70*/  IADD3 R9, P0, PT, R30, 0x4600, RZ ;  /* 0x000046001e097810 */ /* 0x000fe20007f1e0ff */
[--C-:B------:R-:W-:Y:S02]  /*6b80*/  IMAD.X R15, RZ, RZ, R31.reuse, P1 ;  /* 0x000000ffff0f7224 */ /* 0x100fe400008e061f */
[----:B------:R-:W-:Y:S01]  /*6b90*/  IMAD.X R21, RZ, RZ, R31, P2 ;  /* 0x000000ffff157224 */ /* 0x000fe200010e061f */
[----:B------:R-:W-:Y:S01]  /*6ba0*/  SHF.R.U64 R4, R3, 0x3, R23 ;  /* 0x0000000303047819 */ /* 0x000fe20000001217 */
[----:B------:R-:W-:Y:S01]  /*6bb0*/  IMAD.X R13, RZ, RZ, R31, P0 ;  /* 0x000000ffff0d7224 */ /* 0x000fe200000e061f */
[----:B------:R-:W-:-:S02]  /*6bc0*/  SHF.R.U64 R8, R7, 0x3, R15 ;  /* 0x0000000307087819 */ /* 0x000fc4000000120f */
[----:B------:R-:W-:Y:S02]  /*6bd0*/  LOP3.LUT R22, R3, 0x70, R4, 0x78, !PT ;  /* 0x0000007003167812 */ /* 0x000fe400078e7804 */
[C---:B------:R-:W-:Y:S02]  /*6be0*/  IADD3 R3, P3, PT, R30.reuse, 0x4800, RZ ;  /* 0x000048001e037810 */ /* 0x040fe40007f7e0ff */
[----:B------:R-:W-:Y:S01]  /*6bf0*/  LOP3.LUT R14, R7, 0x70, R8, 0x78, !PT ;  /* 0x00000070070e7812 */ /* 0x000fe200078e7808 */
[----:B------:R-:W-:Y:S01]  /*6c00*/  ST.E desc[UR48][R22.64], RZ ;  /* 0x000000ff16007985 */ /* 0x000fe2000c101930 */
[----:B------:R-:W-:Y:S01]  /*6c10*/  SHF.R.U64 R6, R5, 0x3, R21 ;  /* 0x0000000305067819 */ /* 0x000fe20000001215 */
[----:B------:R-:W-:Y:S01]  /*6c20*/  IMAD.X R33, RZ, RZ, R31, P3 ;  /* 0x000000ffff217224 */ /* 0x000fe200018e061f */
[----:B------:R-:W-:Y:S02]  /*6c30*/  SHF.R.U64 R10, R9, 0x3, R13 ;  /* 0x00000003090a7819 */ /* 0x000fe4000000120d */
[----:B------:R-:W-:-:S02]  /*6c40*/  IADD3 R7, P1, PT, R30, 0x4c00, RZ ;  /* 0x00004c001e077810 */ /* 0x000fc40007f3e0ff */
[----:B------:R-:W-:Y:S02]  /*6c50*/  LOP3.LUT R20, R5, 0x70, R6, 0x78, !PT ;  /* 0x0000007005147812 */ /* 0x000fe400078e7806 */
[----:B------:R-:W-:Y:S01]  /*6c60*/  LOP3.LUT R12, R9, 0x70, R10, 0x78, !PT ;  /* 0x00000070090c7812 */ /* 0x000fe200078e780a */
[----:B------:R-:W-:Y:S01]  /*6c70*/  IMAD.X R27, RZ, RZ, R31, P1 ;  /* 0x000000ffff1b7224 */ /* 0x000fe200008e061f */
[C---:B------:R-:W-:Y:S01]  /*6c80*/  IADD3 R5, P2, PT, R30.reuse, 0x4a00, RZ ;  /* 0x00004a001e057810 */ /* 0x040fe20007f5e0ff */
[----:B------:R-:W-:Y:S01]  /*6c90*/  ST.E desc[UR48][R20.64], RZ ;  /* 0x000000ff14007985 */ /* 0x000fe2000c101930 */
[C---:B------:R-:W-:Y:S02]  /*6ca0*/  IADD3 R9, P0, PT, R30.reuse, 0x4e00, RZ ;  /* 0x00004e001e097810 */ /* 0x040fe40007f1e0ff */
[----:B------:R-:W-:Y:S01]  /*6cb0*/  SHF.R.U64 R4, R3, 0x3, R33 ;  /* 0x0000000303047819 */ /* 0x000fe20000001221 */
[----:B------:R-:W-:Y:S01]  /*6cc0*/  IMAD.X R29, RZ, RZ, R31, P2 ;  /* 0x000000ffff1d7224 */ /* 0x000fe200010e061f */
[----:B------:R-:W-:Y:S01]  /*6cd0*/  SHF.R.U64 R8, R7, 0x3, R27 ;  /* 0x0000000307087819 */ /* 0x000fe2000000121b */
[----:B------:R-:W-:Y:S01]  /*6ce0*/  IMAD.X R25, RZ, RZ, R31, P0 ;  /* 0x000000ffff197224 */ /* 0x000fe200000e061f */
[----:B------:R-:W-:Y:S01]  /*6cf0*/  LOP3.LUT R32, R3, 0x70, R4, 0x78, !PT ;  /* 0x0000007003207812 */ /* 0x000fe200078e7804 */
[----:B------:R-:W-:Y:S01]  /*6d00*/  ST.E desc[UR48][R14.64], RZ ;  /* 0x000000ff0e007985 */ /* 0x000fe2000c101930 */
[----:B------:R-:W-:-:S02]  /*6d10*/  IADD3 R3, P5, PT, R30, 0x5000, RZ ;  /* 0x000050001e037810 */ /* 0x000fc40007fbe0ff */
[----:B------:R-:W-:Y:S01]  /*6d20*/  LOP3.LUT R26, R7, 0x70, R8, 0x78, !PT ;  /* 0x00000070071a7812 */ /* 0x000fe200078e7808 */
[----:B------:R1:W-:Y:S01]  /*6d30*/  ST.E desc[UR48][R12.64], RZ ;  /* 0x000000ff0c007985 */ /* 0x0003e2000c101930 */
[----:B------:R-:W-:Y:S01]  /*6d40*/  SHF.R.U64 R6, R5, 0x3, R29 ;  /* 0x0000000305067819 */ /* 0x000fe2000000121d */
[----:B------:R-:W-:Y:S01]  /*6d50*/  IMAD.X R77, RZ, RZ, R31, P5 ;  /* 0x000000ffff4d7224 */ /* 0x000fe200028e061f */
[----:B------:R-:W-:Y:S01]  /*6d60*/  SHF.R.U64 R10, R9, 0x3, R25 ;  /* 0x00000003090a7819 */ /* 0x000fe20000001219 */
[----:B------:R-:W-:Y:S01]  /*6d70*/  ST.E desc[UR48][R32.64], RZ ;  /* 0x000000ff20007985 */ /* 0x000fe2000c101930 */
[C---:B------:R-:W-:Y:S02]  /*6d80*/  IADD3 R7, P3, PT, R30.reuse, 0x5400, RZ ;  /* 0x000054001e077810 */ /* 0x040fe40007f7e0ff */
[C---:B------:R-:W-:Y:S02]  /*6d90*/  IADD3 R8, P2, PT, R30.reuse, 0x5600, RZ ;  /* 0x000056001e087810 */ /* 0x040fe40007f5e0ff */
[----:B------:R-:W-:Y:S01]  /*6da0*/  LOP3.LUT R28, R5, 0x70, R6, 0x78, !PT ;  /* 0x00000070051c7812 */ /* 0x000fe200078e7806 */
[--C-:B------:R-:W-:Y:S01]  /*6db0*/  IMAD.X R73, RZ, RZ, R31.reuse, P3 ;  /* 0x000000ffff497224 */ /* 0x100fe200018e061f */
[----:B------:R-:W-:Y:S01]  /*6dc0*/  LOP3.LUT R24, R9, 0x70, R10, 0x78, !PT ;  /* 0x0000007009187812 */ /* 0x000fe200078e780a */
[----:B------:R-:W-:Y:S01]  /*6dd0*/  IMAD.X R71, RZ, RZ, R31, P2 ;  /* 0x000000ffff477224 */ /* 0x000fe200010e061f */
[C---:B------:R-:W-:Y:S01]  /*6de0*/  IADD3 R5, P4, PT, R30.reuse, 0x5200, RZ ;  /* 0x000052001e057810 */ /* 0x040fe20007f9e0ff */
[----:B------:R-:W-:Y:S01]  /*6df0*/  ST.E desc[UR48][R28.64], RZ ;  /* 0x000000ff1c007985 */ /* 0x000fe2000c101930 */
[----:B------:R-:W-:-:S02]  /*6e00*/  IADD3 R9, P1, PT, R30, 0x5800, RZ ;  /* 0x000058001e097810 */ /* 0x000fc40007f3e0ff */
[C---:B------:R-:W-:Y:S01]  /*6e10*/  SHF.R.U64 R4, R3.reuse, 0x3, R77 ;  /* 0x0000000303047819 */ /* 0x040fe2000000124d */
[--C-:B------:R-:W-:Y:S01]  /*6e20*/  IMAD.X R75, RZ, RZ, R31.reuse, P4 ;  /* 0x000000ffff4b7224 */ /* 0x100fe200020e061f */
[C---:B------:R-:W-:Y:S01]  /*6e30*/  IADD3 R10, P0, PT, R30.reuse, 0x5a00, RZ ;  /* 0x00005a001e0a7810 */ /* 0x040fe20007f1e0ff */
[--C-:B------:R-:W-:Y:S01]  /*6e40*/  IMAD.X R69, RZ, RZ, R31.reuse, P1 ;  /* 0x000000ffff457224 */ /* 0x100fe200008e061f */
[----:B------:R-:W-:Y:S01]  /*6e50*/  LOP3.LUT R76, R3, 0x70, R4, 0x78, !PT ;  /* 0x00000070034c7812 */ /* 0x000fe200078e7804 */
[----:B------:R-:W-:Y:S01]  /*6e60*/  ST.E desc[UR48][R26.64], RZ ;  /* 0x000000ff1a007985 */ /* 0x000fe2000c101930 */
[C---:B------:R-:W-:Y:S01]  /*6e70*/  IADD3 R11, P5, PT, R30.reuse, 0x5c00, RZ ;  /* 0x00005c001e0b7810 */ /* 0x040fe20007fbe0ff */
[----:B------:R-:W-:Y:S01]  /*6e80*/  IMAD.X R67, RZ, RZ, R31, P0 ;  /* 0x000000ffff437224 */ /* 0x000fe200000e061f */
[C---:B------:R-:W-:Y:S01]  /*6e90*/  SHF.R.U64 R4, R7.reuse, 0x3, R73 ;  /* 0x0000000307047819 */ /* 0x040fe20000001249 */
[----:B------:R5:W-:Y:S01]  /*6ea0*/  ST.E desc[UR48][R24.64], RZ ;  /* 0x000000ff18007985 */ /* 0x000be2000c101930 */
[----:B-1----:R-:W-:Y:S01]  /*6eb0*/  IADD3 R12, P4, PT, R30, 0x5e00, RZ ;  /* 0x00005e001e0c7810 */ /* 0x002fe20007f9e0ff */
[----:B------:R-:W-:Y:S01]  /*6ec0*/  IMAD.X R65, RZ, RZ, R31, P5 ;  /* 0x000000ffff417224 */ /* 0x000fe200028e061f */
[----:B------:R-:W-:Y:S01]  /*6ed0*/  SHF.R.U64 R3, R8, 0x3, R71 ;  /* 0x0000000308037819 */ /* 0x000fe20000001247 */
[----:B------:R4:W-:Y:S01]  /*6ee0*/  ST.E desc[UR48][R76.64], RZ ;  /* 0x000000ff4c007985 */ /* 0x0009e2000c101930 */
[----:B------:R-:W-:Y:S01]  /*6ef0*/  LOP3.LUT R72, R7, 0x70, R4, 0x78, !PT ;  /* 0x0000007007487812 */ /* 0x000fe200078e7804 */
[----:B------:R-:W-:Y:S01]  /*6f00*/  IMAD.X R63, RZ, RZ, R31, P4 ;  /* 0x000000ffff3f7224 */ /* 0x000fe200020e061f */
[----:B------:R-:W-:-:S02]  /*6f10*/  IADD3 R13, P3, PT, R30, 0x6000, RZ ;  /* 0x000060001e0d7810 */ /* 0x000fc40007f7e0ff */
[----:B------:R-:W-:Y:S02]  /*6f20*/  LOP3.LUT R70, R8, 0x70, R3, 0x78, !PT ;  /* 0x0000007008467812 */ /* 0x000fe400078e7803 */
[C---:B------:R-:W-:Y:S01]  /*6f30*/  SHF.R.U64 R4, R9.reuse, 0x3, R69 ;  /* 0x0000000309047819 */ /* 0x040fe20000001245 */
[----:B------:R-:W-:Y:S01]  /*6f40*/  IMAD.X R61, RZ, RZ, R31, P3 ;  /* 0x000000ffff3d7224 */ /* 0x000fe200018e061f */
[----:B------:R-:W-:Y:S02]  /*6f50*/  IADD3 R14, P2, PT, R30, 0x6200, RZ ;  /* 0x000062001e0e7810 */ /* 0x000fe40007f5e0ff */
[----:B------:R-:W-:Y:S02]  /*6f60*/  SHF.R.U64 R3, R10, 0x3, R67 ;  /* 0x000000030a037819 */ /* 0x000fe40000001243 */
        /* <DEDUP_REMOVED lines=28> */
[----:B------:R-:W-:Y:S01]  /*7130*/  SHF.R.U64 R4, R19, 0x3, R53 ;  /* 0x0000000313047819 */ /* 0x000fe20000001235 */
[----:B------:R-:W-:Y:S01]  /*7140*/  IMAD.X R45, RZ, RZ, R31, P1 ;  /* 0x000000ffff2d7224 */ /* 0x000fe200008e061f */
[----:B-----5:R-:W-:Y:S02]  /*7150*/  IADD3 R24, P0, PT, R30, 0x7200, RZ ;  /* 0x000072001e187810 */ /* 0x020fe40007f1e0ff */
[----:B------:R-:W-:Y:S02]  /*7160*/  SHF.R.U64 R3, R20, 0x3, R51 ;  /* 0x0000000314037819 */ /* 0x000fe40000001233 */
[----:B------:R-:W-:Y:S01]  /*7170*/  SHF.R.U64 R6, R5, 0x3, R75 ;  /* 0x0000000305067819 */ /* 0x000fe2000000124b */
[----:B------:R-:W-:Y:S01]  /*7180*/  IMAD.X R43, RZ, RZ, R31, P0 ;  /* 0x000000ffff2b7224 */ /* 0x000fe200000e061f */
[----:B------:R-:W-:-:S02]  /*7190*/  LOP3.LUT R52, R19, 0x70, R4, 0x78, !PT ;  /* 0x0000007013347812 */ /* 0x000fc400078e7804 */
[----:B------:R-:W-:Y:S02]  /*71a0*/  IADD3 R25, P5, PT, R30, 0x7400, RZ ;  /* 0x000074001e197810 */ /* 0x000fe40007fbe0ff */
[----:B------:R-:W-:Y:S02]  /*71b0*/  LOP3.LUT R50, R20, 0x70, R3, 0x78, !PT ;  /* 0x0000007014327812 */ /* 0x000fe400078e7803 */
[----:B------:R-:W-:Y:S01]  /*71c0*/  SHF.R.U64 R4, R21, 0x3, R49 ;  /* 0x0000000315047819 */ /* 0x000fe20000001231 */
[----:B------:R-:W-:Y:S01]  /*71d0*/  IMAD.X R41, RZ, RZ, R31, P5 ;  /* 0x000000ffff297224 */ /* 0x000fe200028e061f */
[----:B------:R-:W-:Y:S02]  /*71e0*/  IADD3 R26, P4, PT, R30, 0x7600, RZ ;  /* 0x000076001e1a7810 */ /* 0x000fe40007f9e0ff */
[----:B------:R-:W-:Y:S02]  /*71f0*/  SHF.R.U64 R3, R22, 0x3, R47 ;  /* 0x0000000316037819 */ /* 0x000fe4000000122f */
[----:B------:R-:W-:Y:S01]  /*7200*/  LOP3.LUT R74, R5, 0x70, R6, 0x78, !PT ;  /* 0x00000070054a7812 */ /* 0x000fe200078e7806 */
[----:B------:R-:W-:Y:S01]  /*7210*/  IMAD.X R39, RZ, RZ, R31, P4 ;  /* 0x000000ffff277224 */ /* 0x000fe200020e061f */
[----:B------:R-:W-:-:S02]  /*7220*/  LOP3.LUT R48, R21, 0x70, R4, 0x78, !PT ;  /* 0x0000007015307812 */ /* 0x000fc400078e7804 */
[----:B------:R-:W-:Y:S01]  /*7230*/  IADD3 R27, P3, PT, R30, 0x7800, RZ ;  /* 0x000078001e1b7810 */ /* 0x000fe20007f7e0ff */
[----:B------:R4:W-:Y:S01]  /*7240*/  ST.E desc[UR48][R74.64], RZ ;  /* 0x000000ff4a007985 */ /* 0x0009e2000c101930 */
[----:B------:R-:W-:Y:S02]  /*7250*/  LOP3.LUT R46, R22, 0x70, R3, 0x78, !PT ;  /* 0x00000070162e7812 */ /* 0x000fe400078e7803 */
[C---:B------:R-:W-:Y:S01]  /*7260*/  SHF.R.U64 R4, R23.reuse, 0x3, R45 ;  /* 0x0000000317047819 */ /* 0x040fe2000000122d */
[----:B------:R4:W-:Y:S01]  /*7270*/  ST.E desc[UR48][R72.64], RZ ;  /* 0x000000ff48007985 */ /* 0x0009e2000c101930 */
[----:B------:R-:W-:Y:S01]  /*7280*/  IADD3 R28, P2, PT, R30, 0x7a00, RZ ;  /* 0x00007a001e1c7810 */ /* 0x000fe20007f5e0ff */
[----:B------:R-:W-:Y:S01]  /*7290*/  IMAD.X R37, RZ, RZ, R31, P3 ;  /* 0x000000ffff257224 */ /* 0x000fe200018e061f */
[----:B------:R-:W-:Y:S01]  /*72a0*/  SHF.R.U64 R3, R24, 0x3, R43 ;  /* 0x0000000318037819 */ /* 0x000fe2000000122b */
[----:B------:R4:W-:Y:S01]  /*72b0*/  ST.E desc[UR48][R70.64], RZ ;  /* 0x000000ff46007985 */ /* 0x0009e2000c101930 */
[----:B------:R-:W-:Y:S01]  /*72c0*/  LOP3.LUT R44, R23, 0x70, R4, 0x78, !PT ;  /* 0x00000070172c7812 */ /* 0x000fe200078e7804 */
[----:B------:R-:W-:Y:S01]  /*72d0*/  IMAD.X R35, RZ, RZ, R31, P2 ;  /* 0x000000ffff237224 */ /* 0x000fe200010e061f */
[----:B------:R-:W-:Y:S01]  /*72e0*/  IADD3 R29, P1, PT, R30, 0x7c00, RZ ;  /* 0x00007c001e1d7810 */ /* 0x000fe20007f3e0ff */
[----:B------:R4:W-:Y:S01]  /*72f0*/  ST.E desc[UR48][R68.64], RZ ;  /* 0x000000ff44007985 */ /* 0x0009e2000c101930 */
[----:B------:R-:W-:-:S02]  /*7300*/  LOP3.LUT R42, R24, 0x70, R3, 0x78, !PT ;  /* 0x00000070182a7812 */ /* 0x000fc400078e7803 */
[C---:B------:R-:W-:Y:S01]  /*7310*/  SHF.R.U64 R4, R25.reuse, 0x3, R41 ;  /* 0x0000000319047819 */ /* 0x040fe20000001229 */
[----:B------:R4:W-:Y:S01]  /*7320*/  ST.E desc[UR48][R66.64], RZ ;  /* 0x000000ff42007985 */ /* 0x0009e2000c101930 */
[----:B------:R-:W-:Y:S01]  /*7330*/  IADD3 R30, P0, PT, R30, 0x7e00, RZ ;  /* 0x00007e001e1e7810 */ /* 0x000fe20007f1e0ff */
[----:B------:R-:W-:Y:S01]  /*7340*/  IMAD.X R33, RZ, RZ, R31, P1 ;  /* 0x000000ffff217224 */ /* 0x000fe200008e061f */
[C---:B------:R-:W-:Y:S01]  /*7350*/  SHF.R.U64 R3, R26.reuse, 0x3, R39 ;  /* 0x000000031a037819 */ /* 0x040fe20000001227 */
[----:B------:R4:W-:Y:S01]  /*7360*/  ST.E desc[UR48][R64.64], RZ ;  /* 0x000000ff40007985 */ /* 0x0009e2000c101930 */
[----:B------:R-:W-:Y:S01]  /*7370*/  LOP3.LUT R40, R25, 0x70, R4, 0x78, !PT ;  /* 0x0000007019287812 */ /* 0x000fe200078e7804 */
[----:B------:R-:W-:Y:S01]  /*7380*/  IMAD.X R31, RZ, RZ, R31, P0 ;  /* 0x000000ffff1f7224 */ /* 0x000fe200000e061f */
[----:B------:R-:W-:Y:S01]  /*7390*/  LOP3.LUT R38, R26, 0x70, R3, 0x78, !PT ;  /* 0x000000701a267812 */ /* 0x000fe200078e7803 */
[----:B------:R4:W-:Y:S01]  /*73a0*/  ST.E desc[UR48][R62.64], RZ ;  /* 0x000000ff3e007985 */ /* 0x0009e2000c101930 */
[----:B------:R-:W-:-:S02]  /*73b0*/  SHF.R.U64 R4, R27, 0x3, R37 ;  /* 0x000000031b047819 */ /* 0x000fc40000001225 */
[C---:B------:R-:W-:Y:S01]  /*73c0*/  SHF.R.U64 R3, R28.reuse, 0x3, R35 ;  /* 0x000000031c037819 */ /* 0x040fe20000001223 */
[----:B------:R4:W-:Y:S01]  /*73d0*/  ST.E desc[UR48][R60.64], RZ ;  /* 0x000000ff3c007985 */ /* 0x0009e2000c101930 */
[----:B------:R-:W-:Y:S02]  /*73e0*/  LOP3.LUT R36, R27, 0x70, R4, 0x78, !PT ;  /* 0x000000701b247812 */ /* 0x000fe400078e7804 */
[----:B------:R-:W-:Y:S01]  /*73f0*/  LOP3.LUT R34, R28, 0x70, R3, 0x78, !PT ;  /* 0x000000701c227812 */ /* 0x000fe200078e7803 */
[----:B------:R4:W-:Y:S01]  /*7400*/  ST.E desc[UR48][R58.64], RZ ;  /* 0x000000ff3a007985 */ /* 0x0009e2000c101930 */
[C---:B------:R-:W-:Y:S02]  /*7410*/  SHF.R.U64 R4, R29.reuse, 0x3, R33 ;  /* 0x000000031d047819 */ /* 0x040fe40000001221 */
[----:B------:R-:W-:Y:S01]  /*7420*/  SHF.R.U64 R3, R30, 0x3, R31 ;  /* 0x000000031e037819 */ /* 0x000fe2000000121f */
[----:B------:R4:W-:Y:S01]  /*7430*/  ST.E desc[UR48][R56.64], RZ ;  /* 0x000000ff38007985 */ /* 0x0009e2000c101930 */
[----:B------:R-:W-:-:S02]  /*7440*/  LOP3.LUT R32, R29, 0x70, R4, 0x78, !PT ;  /* 0x000000701d207812 */ /* 0x000fc400078e7804 */
        /* <DEDUP_REMOVED lines=14> */
[----:B------:R-:W-:Y:S01]  /*7530*/  @!PT LDS RZ, [RZ] ;  /* 0x00000000fffff984 */ /* 0x000fe20000000800 */
[----:B------:R-:W-:Y:S01]  /*7540*/  @!PT LDS RZ, [RZ] ;  /* 0x00000000fffff984 */ /* 0x000fe20000000800 */
[----:B------:R-:W-:Y:S01]  /*7550*/  @!PT LDS RZ, [RZ] ;  /* 0x00000000fffff984 */ /* 0x000fe20000000800 */
[----:B------:R-:W-:Y:S01]  /*7560*/  @!PT LDS RZ, [RZ] ;  /* 0x00000000fffff984 */ /* 0x000fe20000000800 */
[----:B------:R1:W-:Y:S06]  /*7570*/  MEMBAR.ALL.CTA ;  /* 0x0000000000007992 */ /* 0x0003ec0000008000 */
[----:B-1----:R-:W1:Y:S01]  /*7580*/  FENCE.VIEW.ASYNC.S ;  /* 0x00000000000073c6 */ /* 0x002e620000000000 */
[----:B------:R-:W-:Y:S05]  /*7590*/  BRA.U UP0, `(.L_x_154) ;  /* 0x0000000100047547 */ /* 0x000fea000b800000 */
[----:B------:R-:W-:Y:S05]  /*75a0*/  BPT.TRAP 0x1 ;  /* 0x000000040000795c */ /* 0x000fea0000300000 */
.L_x_154:
[----:B------:R-:W-:-:S05]  /*75b0*/  HFMA2 R3, -RZ, RZ, 0, 5.9604644775390625e-08 ;  /* 0x00000001ff037431 */ /* 0x000fca00000001ff */
[----:B------:R-:W-:-:S04]  /*75c0*/  SHF.L.U32 R4, R3, 0x1f, RZ ;  /* 0x0000001f03047819 */ /* 0x000fc800000006ff */
[----:B-1----:R-:W1:Y:S02]  /*75d0*/  SYNCS.PHASECHK.TRANS64.TRYWAIT P0, [R17+URZ+0xe0c8], R4 ;  /* 0x00e0c804110075a7 */ /* 0x002e6400080011ff */
[----:B-1----:R-:W-:Y:S05]  /*75e0*/  @!P0 BRA `(.L_x_155) ;  /* 0x000000d800988947 */ /* 0x002fea0003800000 */
.L_x_394:
[----:B------:R-:W-:Y:S05]  /*75f0*/  @!P6 BRA `(.L_x_156) ;  /* 0x000000000094e947 */ /* 0x000fea0003800000 */
[----:B------:R-:W5:Y:S01]  /*7600*/  LDCU UR4, c[0x0][0x380] ;  /* 0x00007000ff0477ac */ /* 0x000f620008000800 */
[----:B------:R-:W-:Y:S01]  /*7610*/  IMAD.U32 R5, RZ, RZ, UR41 ;  /* 0x00000029ff057e24 */ /* 0x000fe2000f8e00ff */
[----:B------:R-:W-:Y:S04]  /*7620*/  BSSY.RECONVERGENT B0, `(.L_x_156) ;  /* 0x0000022000007945 */ /* 0x000fe80003800200 */
[----:B------:R-:W-:-:S04]  /*7630*/  IADD3 R5, PT, PT, R5, 0x80, R18 ;  /* 0x0000008005057810 */ /* 0x000fc80007ffe012 */
[----:B-----5:R-:W-:-:S13]  /*7640*/  ISETP.GE.AND P0, PT, R5, UR4, PT ;  /* 0x0000000405007c0c */ /* 0x020fda000bf06270 */
[----:B------:R-:W-:Y:S05]  /*7650*/  @P0 BRA `(.L_x_157) ;  /* 0x0000000000780947 */ /* 0x000fea0003800000 */
[----:B------:R-:W5:Y:S01]  /*7660*/  LDCU UR7, c[0x0][0x38c] ;  /* 0x00007180ff0777ac */ /* 0x000f620008000800 */
[----:B------:R-:W2:Y:S01]  /*7670*/  LDCU UR6, c[0x0][0x890] ;  /* 0x00011200ff0677ac */ /* 0x000ea20008000800 */
[----:B------:R-:W4:Y:S01]  /*7680*/  LDCU.64 UR4, c[0x0][0x888] ;  /* 0x00011100ff0477ac */ /* 0x000f220008000a00 */
[----:B-----5:R-:W5:Y:S01]  /*7690*/  I2F.U32.RP R8, UR7 ;  /* 0x0000000700087d06 */ /* 0x020f620008209000 */
[----:B------:R-:W-:Y:S01]  /*76a0*/  ISETP.NE.U32.AND P0, PT, RZ, UR7, PT ;  /* 0x00000007ff007c0c */ /* 0x000fe2000bf05070 */
[----:B--2---:R-:W-:-:S06]  /*76b0*/  IMAD R2, R2, UR6, R5 ;  /* 0x0000000602027c24 */ /* 0x004fcc000f8e0205 */
[----:B-----5:R-:W2:Y:S02]  /*76c0*/  MUFU.RCP R6, R8 ;  /* 0x0000000800067308 */ /* 0x020ea40000001000 */
[----:B--2---:R-:W-:-:S06]  /*76d0*/  IADD3 R6, PT, PT, R6, 0xffffffe, RZ ;  /* 0x0ffffffe06067810 */ /* 0x004fcc0007ffe0ff */
[----:B------:R-:W2:Y:S02]  /*76e0*/  F2I.FTZ.U32.TRUNC.NTZ R7, R6 ;  /* 0x0000000600077305 */ /* 0x000ea4000021f000 */
[----:B--2---:R-:W-:Y:S02]  /*76f0*/  IADD3 R3, PT, PT, RZ, -R7, RZ ;  /* 0x80000007ff037210 */ /* 0x004fe40007ffe0ff */
[----:B------:R-:W-:-:S03]  /*7700*/  MOV R6, RZ ;  /* 0x000000ff00067202 */ /* 0x000fc60000000f00 */
[----:B------:R-:W-:-:S04]  /*7710*/  IMAD R3, R3, UR7, RZ ;  /* 0x0000000703037c24 */ /* 0x000fc8000f8e02ff */
[----:B------:R-:W-:-:S06]  /*7720*/  IMAD.HI.U32 R3, R7, R3, R6 ;  /* 0x0000000307037227 */ /* 0x000fcc00078e0006 */
[----:B---3--:R-:W-:-:S04]  /*7730*/  IMAD.HI.U32 R3, R3, R0, RZ ;  /* 0x0000000003037227 */ /* 0x008fc800078e00ff */
[----:B------:R-:W-:-:S04]  /*7740*/  IMAD.MOV R7, RZ, RZ, -R3 ;  /* 0x000000ffff077224 */ /* 0x000fc800078e0a03 */
[----:B-1----:R-:W-:Y:S02]  /*7750*/  IMAD R4, R7, UR7, R0 ;  /* 0x0000000707047c24 */ /* 0x002fe4000f8e0200 */
[----:B------:R-:W1:Y:S03]  /*7760*/  LDC.64 R6, c[0x0][0x880] ;  /* 0x00022000ff067b82 */ /* 0x000e660000000a00 */
[----:B------:R-:W-:-:S13]  /*7770*/  ISETP.GE.U32.AND P2, PT, R4, UR7, PT ;  /* 0x0000000704007c0c */ /* 0x000fda000bf46070 */
[----:B------:R-:W-:Y:S02]  /*7780*/  @P2 IADD3 R4, PT, PT, R4, -UR7, RZ ;  /* 0x8000000704042c10 */ /* 0x000fe4000fffe0ff */
[----:B------:R-:W-:Y:S02]  /*7790*/  @P2 IADD3 R3, PT, PT, R3, 0x1, RZ ;  /* 0x0000000103032810 */ /* 0x000fe40007ffe0ff */
[----:B------:R-:W-:-:S13]  /*77a0*/  ISETP.GE.U32.AND P1, PT, R4, UR7, PT ;  /* 0x0000000704007c0c */ /* 0x000fda000bf26070 */
        /* <DEDUP_REMOVED lines=9> */
.L_x_157:
[----:B------:R-:W-:Y:S05]  /*7840*/  BSYNC.RECONVERGENT B0 ;  /* 0x0000000000007941 */ /* 0x000fea0003800200 */
.L_x_156:
[----:B------:R-:W-:Y:S01]  /*7850*/  @!PT LDS RZ, [RZ] ;  /* 0x00000000fffff984 */ /* 0x000fe20000000800 */
[----:B------:R-:W-:Y:S01]  /*7860*/  @!PT LDS RZ, [RZ] ;  /* 0x00000000fffff984 */ /* 0x000fe20000000800 */
[----:B------:R-:W-:Y:S01]  /*7870*/  @!PT LDS RZ, [RZ] ;  /* 0x00000000fffff984 */ /* 0x000fe20000000800 */
[----:B------:R-:W-:Y:S01]  /*7880*/  @!PT LDS RZ, [RZ] ;  /* 0x00000000fffff984 */ /* 0x000fe20000000800 */
[----:B------:R1:W-:Y:S06]  /*7890*/  MEMBAR.ALL.CTA ;  /* 0x0000000000007992 */ /* 0x0003ec0000008000 */
[----:B-1----:R-:W1:Y:S01]  /*78a0*/  FENCE.VIEW.ASYNC.S ;  /* 0x00000000000073c6 */ /* 0x002e620000000000 */
[----:B------:R-:W-:-:S09]  /*78b0*/  UISETP.NE.AND UP0, UPT, UR38, URZ, UPT ;  /* 0x000000ff2600728c */ /* 0x000fd2000bf05270 */
[----:B------:R-:W-:Y:S05]  /*78c0*/  BRA.U UP0, `(.L_x_158) ;  /* 0x0000000100047547 */ /* 0x000fea000b800000 */
[----:B------:R-:W-:Y:S05]  /*78d0*/  BPT.TRAP 0x1 ;  /* 0x000000040000795c */ /* 0x000fea0000300000 */
.L_x_158:
[----:B-1----:R-:W-:Y:S01]  /*78e0*/  SYNCS.ARRIVE.TRANS64.A1T0 RZ, [R17+URZ+0xe0b8], RZ ;  /* 0x00e0b8ff11ff79a7 */ /* 0x002fe200081000ff */
[----:B------:R-:W-:Y:S05]  /*78f0*/  EXIT ;  /* 0x000000000000794d */ /* 0x000fea0003800000 */
.L_x_87:
[----:B------:R-:W-:Y:S01]  /*7900*/  UISETP.NE.AND UP0, UPT, UR37, URZ, UPT ;  /* 0x000000ff2500728c */ /* 0x000fe2000bf05270 */
[C---:B------:R-:W-:Y:S01]  /*7910*/  IMAD.U32 R56, R16.reuse, 0x10000, RZ ;  /* 0x0001000010387824 */ /* 0x040fe200078e00ff */
[----:B------:R-:W-:-:S04]  /*7920*/  LOP3.LUT R2, R16, 0x7f, RZ, 0xc0, !PT ;  /* 0x0000007f10027812 */ /* 0x000fc800078ec0ff */
[----:B------:R-:W-:-:S04]  /*7930*/  LOP3.LUT R56, R56, 0x600000, RZ, 0xc0, !PT ;  /* 0x0060000038387812 */ /* 0x000fc800078ec0ff */
[----:B------:R-:W-:Y:S01]  /*7940*/  LOP3.LUT R57, R56, 0x80, RZ, 0xfc, !PT ;  /* 0x0000008038397812 */ /* 0x000fe200078efcff */
[----:B------:R-:W-:Y:S05]  /*7950*/  BRA.U !UP0, `(.L_x_159) ;  /* 0x0000000108047547 */ /* 0x000fea000b800000 */
[----:B------:R-:W-:Y:S05]  /*7960*/  BPT.TRAP 0x1 ;  /* 0x000000040000795c */ /* 0x000fea0000300000 */
.L_x_159:
[----:B------:R-:W1:Y:S01]  /*7970*/  S2UR UR40, SR_CgaCtaId ;  /* 0x00000000002879c3 */ /* 0x000e620000008800 */
[----:B------:R-:W-:Y:S01]  /*7980*/  UMOV UR39, 0x400 ;  /* 0x0000040000277882 */ /* 0x000fe20000000000 */
[----:B------:R-:W-:Y:S01]  /*7990*/  SHF.L.U32 R3, RZ, 0x1f, RZ ;  /* 0x0000001fff037819 */ /* 0x000fe200000006ff */
[----:B-1----:R-:W-:-:S09]  /*79a0*/  ULEA UR39, UR40, UR39, 0x18 ;  /* 0x0000002728277291 */ /* 0x002fd2000f8ec0ff */
[----:B------:R-:W1:Y:S02]  /*79b0*/  SYNCS.PHASECHK.TRANS64.TRYWAIT P0, [UR39+0xe070], R3 ;  /* 0x00e07003ff0075a7 */ /* 0x000e640008001127 */
[----:B-1----:R-:W-:Y:S05]  /*79c0*/  @!P0 BRA `(.L_x_160) ;  /* 0x000000d400b48947 */ /* 0x002fea0003800000 */
.L_x_395:
[----:B------:R-:W-:-:S09]  /*79d0*/  UISETP.NE.AND UP0, UPT, UR37, URZ, UPT ;  /* 0x000000ff2500728c */ /* 0x000fd2000bf05270 */
[----:B------:R-:W-:Y:S05]  /*79e0*/  BRA.U !UP0, `(.L_x_161) ;  /* 0x0000000108047547 */ /* 0x000fea000b800000 */
[----:B------:R-:W-:Y:S05]  /*79f0*/  BPT.TRAP 0x1 ;  /* 0x000000040000795c */ /* 0x000fea0000300000 */
.L_x_161:
[----:B------:R-:W-:Y:S02]  /*7a00*/  UIADD3 UR46, UPT, UPT, UR39, 0xe078, URZ ;  /* 0x0000e078272e7890 */ /* 0x000fe4000fffe0ff */
[----:B------:R-:W-:Y:S02]  /*7a10*/  UISETP.NE.AND UP0, UPT, UR36, URZ, UPT ;  /* 0x000000ff2400728c */ /* 0x000fe4000bf05270 */
[----:B------:R-:W-:-:S09]  /*7a20*/  UPRMT UR4, UR40, 0x654, UR46 ;  /* 0x0000065428047896 */ /* 0x000fd2000800002e */
[----:B------:R-:W-:Y:S01]  /*7a30*/  SYNCS.ARRIVE.TRANS64.RED.A1T0 RZ, [UR4], RZ ;  /* 0x000000ffffff79a7 */ /* 0x000fe20008100404 */
[----:B------:R-:W-:Y:S05]  /*7a40*/  BRA.U !UP0, `(.L_x_162) ;  /* 0x0000000108047547 */ /* 0x000fea000b800000 */
[----:B------:R-:W-:Y:S05]  /*7a50*/  BPT.TRAP 0x1 ;  /* 0x000000040000795c */ /* 0x000fea0000300000 */
.L_x_162:
[----:B------:R-:W2:Y:S01]  /*7a60*/  SYNCS.PHASECHK.TRANS64.TRYWAIT P0, [UR39+0xe080], R3 ;  /* 0x00e08003ff0075a7 */ /* 0x000ea20008001127 */
[----:B------:R-:W-:Y:S01]  /*7a70*/  UMOV UR45, URZ ;  /* 0x000000ff002d7c82 */ /* 0x000fe20008000000 */
[----:B--2---:R-:W-:Y:S05]  /*7a80*/  @!P0 BRA `(.L_x_163) ;  /* 0x000000d4009c8947 */ /* 0x004fea0003800000 */
.L_x_396:
[----:B------:R-:W-:Y:S01]  /*7a90*/  UISETP.GE.AND UP0, UPT, UR5, 0x41, UPT ;  /* 0x000000410500788c */ /* 0x000fe2000bf06270 */
[----:B------:R-:W-:Y:S01]  /*7aa0*/  UMOV UR44, 0x1 ;  /* 0x00000001002c7882 */ /* 0x000fe20000000000 */
[----:B------:R-:W-:-:S07]  /*7ab0*/  UMOV UR43, 0x1 ;  /* 0x00000001002b7882 */ /* 0x000fce0000000000 */
[----:B------:R-:W-:Y:S05]  /*7ac0*/  BRA.U !UP0, `(.L_x_164) ;  /* 0x00000021089c7547 */ /* 0x000fea000b800000 */
[----:B------:R-:W-:Y:S01]  /*7ad0*/  UIADD3 UR5, UPT, UPT, UR5, 0x3f, URZ ;  /* 0x0000003f05057890 */ /* 0x000fe2000fffe0ff */
[----:B------:R-:W-:Y:S01]  /*7ae0*/  VIADD R61, R56, 0x100 ;  /* 0x00000100383d7836 */ /* 0x000fe20000000000 */
[----:B------:R-:W-:Y:S01]  /*7af0*/  LOP3.LUT R62, R62, 0x3, RZ, 0xc0, !PT ;  /* 0x000000033e3e7812 */ /* 0x000fe200078ec0ff */
[C---:B------:R-:W-:Y:S01]  /*7b00*/  VIADD R59, R56.reuse, 0x180 ;  /* 0x00000180383b7836 */ /* 0x040fe20000000000 */
[----:B------:R-:W-:Y:S01]  /*7b10*/  USHF.R.S32.HI UR4, URZ, 0x1f, UR5 ;  /* 0x0000001fff047899 */ /* 0x000fe20008011405 */
[C---:B------:R-:W-:Y:S01]  /*7b20*/  VIADD R58, R56.reuse, 0x110 ;  /* 0x00000110383a7836 */ /* 0x040fe20000000000 */
[----:B------:R-:W-:Y:S01]  /*7b30*/  SHF.R.U32.HI R60, RZ, 0x15, R57 ;  /* 0x00000015ff3c7819 */ /* 0x000fe20000011639 */
[C---:B------:R-:W-:Y:S01]  /*7b40*/  VIADD R23, R56.reuse, 0x120 ;  /* 0x0000012038177836 */ /* 0x040fe20000000000 */
[----:B------:R-:W-:Y:S01]  /*7b50*/  ULEA.HI UR4, UR4, UR5, URZ, 0x6 ;  /* 0x0000000504047291 */ /* 0x000fe2000f8f30ff */
[C---:B------:R-:W-:Y:S01]  /*7b60*/  VIADD R22, R56.reuse, 0x130 ;  /* 0x0000013038167836 */ /* 0x040fe20000000000 */
[----:B------:R-:W-:Y:S01]  /*7b70*/  SHF.R.U32.HI R61, RZ, 0x15, R61 ;  /* 0x00000015ff3d7819 */ /* 0x000fe2000001163d */
[C---:B------:R-:W-:Y:S01]  /*7b80*/  VIADD R19, R56.reuse, 0x190 ;  /* 0x0000019038137836 */ /* 0x040fe20000000000 */
[----:B------:R-:W-:Y:S01]  /*7b90*/  SHF.R.U32.HI R59, RZ, 0x15, R59 ;  /* 0x00000015ff3b7819 */ /* 0x000fe2000001163b */
[C---:B------:R-:W-:Y:S01]  /*7ba0*/  VIADD R18, R56.reuse, 0x1a0 ;  /* 0x000001a038127836 */ /* 0x040fe20000000000 */
[----:B------:R-:W-:Y:S01]  /*7bb0*/  SHF.R.U32.HI R58, RZ, 0x15, R58 ;  /* 0x00000015ff3a7819 */ /* 0x000fe2000001163a */
[----:B------:R-:W-:Y:S01]  /*7bc0*/  VIADD R17, R56, 0x1b0 ;  /* 0x000001b038117836 */ /* 0x000fe20000000000 */
[----:B------:R-:W-:Y:S01]  /*7bd0*/  SHF.R.U32.HI R23, RZ, 0x15, R23 ;  /* 0x00000015ff177819 */ /* 0x000fe20000011617 */
[----:B------:R-:W-:Y:S01]  /*7be0*/  UMOV UR45, URZ ;  /* 0x000000ff002d7c82 */ /* 0x000fe20008000000 */
[----:B------:R-:W-:Y:S01]  /*7bf0*/  SHF.R.U32.HI R22, RZ, 0x15, R22 ;  /* 0x00000015ff167819 */ /* 0x000fe20000011616 */
[----:B------:R-:W-:Y:S01]  /*7c00*/  USHF.R.S32.HI UR42, URZ, 0x6, UR4 ;  /* 0x00000006ff2a7899 */ /* 0x000fe20008011404 */
[----:B------:R-:W-:Y:S01]  /*7c10*/  SHF.R.U32.HI R19, RZ, 0x15, R19 ;  /* 0x00000015ff137819 */ /* 0x000fe20000011613 */
[----:B------:R-:W-:Y:S01]  /*7c20*/  UMOV UR43, 0x1 ;  /* 0x00000001002b7882 */ /* 0x000fe20000000000 */
[----:B------:R-:W-:Y:S01]  /*7c30*/  SHF.R.U32.HI R18, RZ, 0x15, R18 ;  /* 0x00000015ff127819 */ /* 0x000fe20000011612 */
[----:B------:R-:W-:Y:S01]  /*7c40*/  UMOV UR41, URZ ;  /* 0x000000ff00297c82 */ /* 0x000fe20008000000 */
[----:B------:R-:W-:-:S07]  /*7c50*/  SHF.R.U32.HI R17, RZ, 0x15, R17 ;  /* 0x00000015ff117819 */ /* 0x000fce0000011611 */
.L_x_196:
[----:B------:R-:W-:Y:S01]  /*7c60*/  UISETP.NE.AND UP0, UPT, UR37, URZ, UPT ;  /* 0x000000ff2500728c */ /* 0x000fe2000bf05270 */
[----:B------:R-:W-:Y:S01]  /*7c70*/  UMOV UR4, UR42 ;  /* 0x0000002a00047c82 */ /* 0x000fe20008000000 */
[----:B------:R-:W-:Y:S02]  /*7c80*/  UIADD3 UR42, UPT, UPT, UR42, -0x1, URZ ;  /* 0xffffffff2a2a7890 */ /* 0x000fe4000fffe0ff */
[----:B------:R-:W-:Y:S01]  /*7c90*/  UISETP.GT.AND UP1, UPT, UR4, 0x2, UPT ;  /* 0x000000020400788c */ /* 0x000fe2000bf24270 */
[----:B------:R-:W-:-:S03]  /*7ca0*/  UMOV UR44, UR41 ;  /* 0x00000029002c7c82 */ /* 0x000fc60008000000 */
[----:B------:R-:W-:Y:S01]  /*7cb0*/  UP2UR UR47, UPR, URZ, 0x2 ;  /* 0x00000002ff2f7883 */ /* 0x000fe20008000000 */
[----:B--234-:R-:W-:Y:S11]  /*7cc0*/  BRA.U !UP0, `(.L_x_165) ;  /* 0x0000000108047547 */ /* 0x01cff6000b800000 */
[----:B------:R-:W-:Y:S05]  /*7cd0*/  BPT.TRAP 0x1 ;  /* 0x000000040000795c */ /* 0x000fea0000300000 */
.L_x_165:
[----:B-1----:R-:W-:-:S04]  /*7ce0*/  MOV R3, UR43 ;  /* 0x0000002b00037c02 */ /* 0x002fc80008000f00 */
[----:B------:R-:W-:-:S04]  /*7cf0*/  SHF.L.U32 R3, R3, 0x1f, RZ ;  /* 0x0000001f03037819 */ /* 0x000fc800000006ff */
[----:B------:R-:W1:Y:S02]  /*7d00*/  SYNCS.PHASECHK.TRANS64.TRYWAIT P0, [UR39+0xe070], R3 ;  /* 0x00e07003ff0075a7 */ /* 0x000e640008001127 */
[----:B-1----:R-:W-:Y:S05]  /*7d10*/  @!P0 BRA `(.L_x_166) ;  /* 0x000000d400108947 */ /* 0x002fea0003800000 */
.L_x_397:
[----:B------:R-:W-:Y:S01]  /*7d20*/  R2UR UR4, R56 ;  /* 0x00000000380472ca */ /* 0x000fe200000e0000 */
[----:B------:R-:W-:Y:S01]  /*7d30*/  UISETP.NE.AND UP0, UPT, UR38, URZ, UPT ;  /* 0x000000ff2600728c */ /* 0x000fe2000bf05270 */
[----:B------:R-:W-:Y:S01]  /*7d40*/  PLOP3.LUT P0, PT, PT, PT, PT, 0x80, 0x8 ;  /* 0x000000000008781c */ /* 0x000fe20003f0f070 */
[----:B------:R-:W-:-:S10]  /*7d50*/  IMAD.MOV.U32 R63, RZ, RZ, 0x3f800000 ;  /* 0x3f800000ff3f7424 */ /* 0x000fd400078e00ff */
[----:B------:R-:W2:Y:S02]  /*7d60*/  LDTM.x2 R4, tmem[UR4] ;  /* 0x00000004000479ee */ /* 0x000ea400080c0000 */
[----:B--2---:R-:W-:-:S13]  /*7d70*/  FSETP.NEU.AND P2, PT, R4, R5, PT ;  /* 0x000000050400720b */ /* 0x004fda0003f4d000 */
[----:B-1----:R-:W1:Y:S01]  /*7d80*/  @P2 LDC R0, c[0x0][0x704] ;  /* 0x0001c100ff002b82 */ /* 0x002e620000000800 */
[----:B------:R-:W-:-:S04]  /*7d90*/  @P2 FADD R5, R4, -R5 ;  /* 0x8000000504052221 */ /* 0x000fc80000000000 */
[----:B-1----:R-:W-:-:S05]  /*7da0*/  @P2 FMUL R5, R5, R0 ;  /* 0x0000000005052220 */ /* 0x002fca0000400000 */
[----:B------:R-:W-:-:S04]  /*7db0*/  @P2 FSETP.GEU.AND P1, PT, R5, -126, PT ;  /* 0xc2fc00000500280b */ /* 0x000fc80003f2e000 */
[----:B------:R-:W-:-:S13]  /*7dc0*/  @P2 PLOP3.LUT P0, PT, P1, PT, PT, 0x80, 0x8 ;  /* 0x000000000008281c */ /* 0x000fda0000f0f070 */
[----:B------:R-:W-:-:S04]  /*7dd0*/  @!P0 FMUL R5, R5, 0.5 ;  /* 0x3f00000005058820 */ /* 0x000fc80000400000 */
[----:B------:R-:W1:Y:S02]  /*7de0*/  @P2 MUFU.EX2 R0, R5 ;  /* 0x0000000500002308 */ /* 0x000e640000000800 */
[----:B-1----:R-:W-:-:S05]  /*7df0*/  @!P0 FMUL R0, R0, R0 ;  /* 0x0000000000008220 */ /* 0x002fca0000400000 */
[----:B------:R-:W-:Y:S01]  /*7e00*/  @P2 MOV R63, R0 ;  /* 0x00000000003f2202 */ /* 0x000fe20000000f00 */
[----:B------:R-:W-:Y:S06]  /*7e10*/  BRA.U UP0, `(.L_x_167) ;  /* 0x0000000100047547 */ /* 0x000fec000b800000 */
[----:B------:R-:W-:Y:S05]  /*7e20*/  BPT.TRAP 0x1 ;  /* 0x000000040000795c */ /* 0x000fea0000300000 */
.L_x_167:
[----:B------:R-:W-:Y:S01]  /*7e30*/  IMAD.U32 R3, RZ, RZ, UR45 ;  /* 0x0000002dff037e24 */ /* 0x000fe2000f8e00ff */
[----:B------:R-:W-:-:S04]  /*7e40*/  FSETP.NEU.AND P1, PT, R63, 1, PT ;  /* 0x3f8000003f00780b */ /* 0x000fc80003f2d000 */
[----:B------:R-:W-:-:S04]  /*7e50*/  SHF.L.U32 R3, R3, 0x1f, RZ ;  /* 0x0000001f03037819 */ /* 0x000fc800000006ff */
[----:B------:R-:W1:Y:S02]  /*7e60*/  SYNCS.PHASECHK.TRANS64.TRYWAIT P0, [UR39+0xe090], R3 ;  /* 0x00e09003ff0075a7 */ /* 0x000e640008001127 */
[----:B-1----:R-:W-:Y:S05]  /*7e70*/  @!P0 BRA `(.L_x_168) ;  /* 0x000000d000d08947 */ /* 0x002fea0003800000 */
.L_x_398:
[----:B------:R-:W-:-:S13]  /*7e80*/  VOTE.ANY P1, P1 ;  /* 0x0000000000ff7806 */ /* 0x000fda0000820100 */
[----:B------:R-:W-:Y:S05]  /*7e90*/  @!P1 BRA `(.L_x_169) ;  /* 0x0000000c00309947 */ /* 0x000fea0003800000 */
[----:B------:R-:W-:-:S13]  /*7ea0*/  ISETP.NE.AND P0, PT, R62, R61, PT ;  /* 0x0000003d3e00720c */ /* 0x000fda0003f05270 */
[----:B------:R-:W-:Y:S05]  /*7eb0*/  @!P0 BRA `(.L_x_170) ;  /* 0x0000000000408947 */ /* 0x000fea0003800000 */
[----:B------:R-:W-:Y:S01]  /*7ec0*/  MOV R14, 0x8 ;  /* 0x00000008000e7802 */ /* 0x000fe20000000f00 */
[----:B------:R-:W2:Y:S01]  /*7ed0*/  LDCU.64 UR8, c[0x4][0xb0] ;  /* 0x01001600ff0877ac */ /* 0x000ea20008000a00 */
[----:B------:R-:W-:Y:S02]  /*7ee0*/  HFMA2 R12, -RZ, RZ, 0, 5.9604644775390625e-08 ;  /* 0x00000001ff0c7431 */ /* 0x000fe400000001ff */
[----:B------:R-:W-:Y:S01]  /*7ef0*/  IMAD.MOV.U32 R8, RZ, RZ, 0x192 ;  /* 0x00000192ff087424 */ /* 0x000fe200078e00ff */
[----:B------:R-:W3:Y:S01]  /*7f00*/  LDCU.64 UR6, c[0x4][0xb8] ;  /* 0x01001700ff0677ac */ /* 0x000ee20008000a00 */
[----:B------:R-:W4:Y:S01]  /*7f10*/  LDC.64 R14, c[0x4][R14] ;  /* 0x010000000e0e7b82 */ /* 0x000f220000000a00 */
[----:B------:R-:W-:Y:S01]  /*7f20*/  IMAD.MOV.U32 R13, RZ, RZ, RZ ;  /* 0x000000ffff0d7224 */ /* 0x000fe200078e00ff */
[----:B------:R-:W5:Y:S01]  /*7f30*/  LDCU.64 UR4, c[0x4][0x30] ;  /* 0x01000600ff0477ac */ /* 0x000f620008000a00 */
[----:B--2---:R-:W-:Y:S01]  /*7f40*/  IMAD.U32 R4, RZ, RZ, UR8 ;  /* 0x00000008ff047e24 */ /* 0x004fe2000f8e00ff */
[----:B------:R-:W-:Y:S01]  /*7f50*/  MOV R5, UR9 ;  /* 0x0000000900057c02 */ /* 0x000fe20008000f00 */
[----:B---3--:R-:W-:Y:S01]  /*7f60*/  IMAD.U32 R6, RZ, RZ, UR6 ;  /* 0x00000006ff067e24 */ /* 0x008fe2000f8e00ff */
[----:B------:R-:W-:Y:S01]  /*7f70*/  MOV R7, UR7 ;  /* 0x0000000700077c02 */ /* 0x000fe20008000f00 */
[----:B-----5:R-:W-:Y:S01]  /*7f80*/  IMAD.U32 R10, RZ, RZ, UR4 ;  /* 0x00000004ff0a7e24 */ /* 0x020fe2000f8e00ff */
[----:B------:R-:W-:-:S02]  /*7f90*/  MOV R11, UR5 ;  /* 0x00000005000b7c02 */ /* 0x000fc40008000f00 */
[----:B------:R-:W-:-:S07]  /*7fa0*/  LEPC R20, `(.L_x_170) ;  /* 0x000000001014794e */ /* 0x000fce0000000000 */
[----:B-1--4-:R-:W-:Y:S05]  /*7fb0*/  CALL.ABS.NOINC R14 ;  /* 0x000000000e007343 */ /* 0x012fea0003c00000 */
.L_x_170:
[----:B------:R-:W-:Y:S05]  /*7fc0*/  WARPSYNC.ALL ;  /* 0x0000000000007948 */ /* 0x000fea0003800000 */
[----:B------:R-:W-:Y:S02]  /*7fd0*/  R2UR UR4, R56 ;  /* 0x00000000380472ca */ /* 0x000fe400000e0000 */
[----:B------:R-:W-:-:S11]  /*7fe0*/  ISETP.NE.AND P0, PT, R62, R58, PT ;  /* 0x0000003a3e00720c */ /* 0x000fd60003f05270 */
[----:B------:R-:W2:Y:S02]  /*7ff0*/  LDTM.x16 R40, tmem[UR4+0x100] ;  /* 0x00010004002879ee */ /* 0x000ea40008240000 */
[----:B--2---:R-:W-:Y:S05]  /*8000*/  @!P0 BRA `(.L_x_171) ;  /* 0x0000000000408947 */ /* 0x004fea0003800000 */
        /* <DEDUP_REMOVED lines=16> */
.L_x_171:
[----:B------:R-:W-:Y:S05]  /*8110*/  WARPSYNC.ALL ;  /* 0x0000000000007948 */ /* 0x000fea0003800000 */
[----:B------:R-:W-:Y:S02]  /*8120*/  R2UR UR4, R56 ;  /* 0x00000000380472ca */ /* 0x000fe400000e0000 */
[----:B------:R-:W-:Y:S02]  /*8130*/  ISETP.NE.AND P0, PT, R62, R61, PT ;  /* 0x0000003d3e00720c */ /* 0x000fe40003f05270 */
[----:B------:R-:W-:-:S09]  /*8140*/  FSETP.NEU.AND P1, PT, R63, 1, PT ;  /* 0x3f8000003f00780b */ /* 0x000fd20003f2d000 */
[----:B------:R-:W2:Y:S04]  /*8150*/  LDTM.x16 R24, tmem[UR4+0x110] ;  /* 0x00011004001879ee */ /* 0x000ea80008240000 */
[C---:B------:R-:W-:Y:S02]  /*8160*/  @P1 FMUL2 R40, R63.reuse.F32, R40.F32x2.HI_LO ;  /* 0x000000283f28124a */ /* 0x040fe40000040000 */
[C---:B------:R-:W-:Y:S02]  /*8170*/  @P1 FMUL2 R42, R63.reuse.F32, R42.F32x2.HI_LO ;  /* 0x0000002a3f2a124a */ /* 0x040fe40000040000 */
[C---:B------:R-:W-:Y:S02]  /*8180*/  @P1 FMUL2 R44, R63.reuse.F32, R44.F32x2.HI_LO ;  /* 0x0000002c3f2c124a */ /* 0x040fe40000040000 */
[----:B------:R-:W-:-:S02]  /*8190*/  @P1 FMUL2 R46, R63.F32, R46.F32x2.HI_LO ;  /* 0x0000002e3f2e124a */ /* 0x000fc40000040000 */
[C---:B------:R-:W-:Y:S02]  /*81a0*/  @P1 FMUL2 R48, R63.reuse.F32, R48.F32x2.HI_LO ;  /* 0x000000303f30124a */ /* 0x040fe40000040000 */
[C---:B------:R-:W-:Y:S02]  /*81b0*/  @P1 FMUL2 R50, R63.reuse.F32, R50.F32x2.HI_LO ;  /* 0x000000323f32124a */ /* 0x040fe40000040000 */
[C---:B------:R-:W-:Y:S02]  /*81c0*/  @P1 FMUL2 R52, R63.reuse.F32, R52.F32x2.HI_LO ;  /* 0x000000343f34124a */ /* 0x040fe40000040000 */
[----:B------:R-:W-:Y:S01]  /*81d0*/  @P1 FMUL2 R54, R63.F32, R54.F32x2.HI_LO ;  /* 0x000000363f36124a */ /* 0x000fe20000040000 */
[----:B--2---:R-:W-:Y:S06]  /*81e0*/  @!P0 BRA `(.L_x_172) ;  /* 0x0000000000408947 */ /* 0x004fec0003800000 */
        /* <DEDUP_REMOVED lines=16> */
.L_x_172:
[----:B------:R-:W-:Y:S05]  /*82f0*/  WARPSYNC.ALL ;  /* 0x0000000000007948 */ /* 0x000fea0003800000 */
[----:B------:R-:W-:Y:S02]  /*8300*/  R2UR UR4, R56 ;  /* 0x00000000380472ca */ /* 0x000fe400000e0000 */
[----:B------:R-:W-:-:S11]  /*8310*/  ISETP.NE.AND P0, PT, R62, R23, PT ;  /* 0x000000173e00720c */ /* 0x000fd60003f05270 */
[----:B------:R2:W-:Y:S02]  /*8320*/  STTM.x16 tmem[UR4+0x100], R40 ;  /* 0x00010028000079ed */ /* 0x0005e40008240004 */
[----:B------:R-:W-:Y:S05]  /*8330*/  @!P0 BRA `(.L_x_173) ;  /* 0x0000000000408947 */ /* 0x000fea0003800000 */
[----:B------:R-:W-:Y:S01]  /*8340*/  MOV R14, 0x8 ;  /* 0x00000008000e7802 */ /* 0x000fe20000000f00 */
[----:B------:R-:W3:Y:S01]  /*8350*/  LDCU.64 UR8, c[0x4][0xb0] ;  /* 0x01001600ff0877ac */ /* 0x000ee20008000a00 */
[----:B------:R-:W-:Y:S02]  /*8360*/  HFMA2 R12, -RZ, RZ, 0, 5.9604644775390625e-08 ;  /* 0x00000001ff0c7431 */ /* 0x000fe400000001ff */
[----:B------:R-:W-:Y:S01]  /*8370*/  IMAD.MOV.U32 R8, RZ, RZ, 0x192 ;  /* 0x00000192ff087424 */ /* 0x000fe200078e00ff */
[----:B------:R-:W4:Y:S01]  /*8380*/  LDCU.64 UR6, c[0x4][0xb8] ;  /* 0x01001700ff0677ac */ /* 0x000f220008000a00 */
[----:B------:R-:W5:Y:S01]  /*8390*/  LDC.64 R14, c[0x4][R14] ;  /* 0x010000000e0e7b82 */ /* 0x000f620000000a00 */
[----:B------:R-:W-:Y:S01]  /*83a0*/  IMAD.MOV.U32 R13, RZ, RZ, RZ ;  /* 0x000000ffff0d7224 */ /* 0x000fe200078e00ff */
[----:B------:R-:W1:Y:S01]  /*83b0*/  LDCU.64 UR4, c[0x4][0x30] ;  /* 0x01000600ff0477ac */ /* 0x000e620008000a00 */
[----:B---3--:R-:W-:Y:S01]  /*83c0*/  IMAD.U32 R4, RZ, RZ, UR8 ;  /* 0x00000008ff047e24 */ /* 0x008fe2000f8e00ff */
[----:B------:R-:W-:Y:S01]  /*83d0*/  MOV R5, UR9 ;  /* 0x0000000900057c02 */ /* 0x000fe20008000f00 */
[----:B----4-:R-:W-:Y:S01]  /*83e0*/  IMAD.U32 R6, RZ, RZ, UR6 ;  /* 0x00000006ff067e24 */ /* 0x010fe2000f8e00ff */
[----:B------:R-:W-:Y:S01]  /*83f0*/  MOV R7, UR7 ;  /* 0x0000000700077c02 */ /* 0x000fe20008000f00 */
[----:B-1----:R-:W-:Y:S01]  /*8400*/  IMAD.U32 R10, RZ, RZ, UR4 ;  /* 0x00000004ff0a7e24 */ /* 0x002fe2000f8e00ff */
[----:B------:R-:W-:-:S02]  /*8410*/  MOV R11, UR5 ;  /* 0x00000005000b7c02 */ /* 0x000fc40008000f00 */
[----:B------:R-:W-:-:S07]  /*8420*/  LEPC R20, `(.L_x_173) ;  /* 0x000000001014794e */ /* 0x000fce0000000000 */
[----:B--2--5:R-:W-:Y:S05]  /*8430*/  CALL.ABS.NOINC R14 ;  /* 0x000000000e007343 */ /* 0x024fea0003c00000 */
.L_x_173:
[----:B------:R-:W-:Y:S05]  /*8440*/  WARPSYNC.ALL ;  /* 0x0000000000007948 */ /* 0x000fea0003800000 */
[----:B------:R-:W-:Y:S02]  /*8450*/  R2UR UR4, R56 ;  /* 0x00000000380472ca */ /* 0x000fe400000e0000 */
[----:B------:R-:W-:Y:S02]  /*8460*/  ISETP.NE.AND P0, PT, R62, R58, PT ;  /* 0x0000003a3e00720c */ /* 0x000fe40003f05270 */
[----:B------:R-:W-:-:S09]  /*8470*/  FSETP.NEU.AND P1, PT, R63, 1, PT ;  /* 0x3f8000003f00780b */ /* 0x000fd20003f2d000 */
[----:B--2---:R-:W2:Y:S04]  /*8480*/  LDTM.x16 R40, tmem[UR4+0x120] ;  /* 0x00012004002879ee */ /* 0x004ea80008240000 */
        /* <DEDUP_REMOVED lines=25> */
.L_x_174:
        /* <DEDUP_REMOVED lines=21> */
.L_x_175:
        /* <DEDUP_REMOVED lines=30> */
.L_x_176:
[----:B------:R-:W-:Y:S05]  /*8950*/  WARPSYNC.ALL ;  /* 0x0000000000007948 */ /* 0x000fea0003800000 */
[----:B------:R-:W-:Y:S02]  /*8960*/  R2UR UR4, R56 ;  /* 0x00000000380472ca */ /* 0x000fe400000e0000 */
[----:B------:R-:W-:Y:S02]  /*8970*/  ISETP.NE.AND P0, PT, R62, R22, PT ;  /* 0x000000163e00720c */ /* 0x000fe40003f05270 */
[----:B------:R-:W-:-:S09]  /*8980*/  FSETP.NEU.AND P1, PT, R63, 1, PT ;  /* 0x3f8000003f00780b */ /* 0x000fd20003f2d000 */
[----:B------:R2:W-:Y:S04]  /*8990*/  STTM.x16 tmem[UR4+0x120], R40 ;  /* 0x00012028000079ed */ /* 0x0005e80008240004 */
        /* <DEDUP_REMOVED lines=8> */
[----:B------:R-:W-:Y:S06]  /*8a20*/  @!P0 BRA `(.L_x_177) ;  /* 0x0000000000408947 */ /* 0x000fec0003800000 */
        /* <DEDUP_REMOVED lines=16> */
.L_x_177:
[----:B------:R-:W-:Y:S05]  /*8b30*/  WARPSYNC.ALL ;  /* 0x0000000000007948 */ /* 0x000fea0003800000 */
[----:B------:R-:W-:-:S13]  /*8b40*/  R2UR UR4, R56 ;  /* 0x00000000380472ca */ /* 0x000fda00000e0000 */
[----:B------:R3:W-:Y:S02]  /*8b50*/  STTM.x16 tmem[UR4+0x130], R24 ;  /* 0x00013018000079ed */ /* 0x0007e40008240004 */
.L_x_169:
[----:B------:R-:W-:-:S09]  /*8b60*/  UISETP.NE.AND UP0, UPT, UR36, URZ, UPT ;  /* 0x000000ff2400728c */ /* 0x000fd2000bf05270 */
[----:B------:R-:W-:Y:S05]  /*8b70*/  BRA.U !UP0, `(.L_x_178) ;  /* 0x0000000108047547 */ /* 0x000fea000b800000 */
[----:B------:R-:W-:Y:S05]  /*8b80*/  BPT.TRAP 0x1 ;  /* 0x000000040000795c */ /* 0x000fea0000300000 */
.L_x_178:
[----:B------:R-:W-:Y:S02]  /*8b90*/  UIADD3 UR4, UPT, UPT, UR39, 0xe088, URZ ;  /* 0x0000e08827047890 */ /* 0x000fe4000fffe0ff */
[----:B------:R-:W-:Y:S02]  /*8ba0*/  UISETP.NE.AND UP0, UPT, UR38, URZ, UPT ;  /* 0x000000ff2600728c */ /* 0x000fe4000bf05270 */
[----:B------:R-:W-:Y:S02]  /*8bb0*/  UPRMT UR4, UR40, 0x654, UR4 ;  /* 0x0000065428047896 */ /* 0x000fe40008000004 */
[----:B------:R-:W-:-:S07]  /*8bc0*/  ULOP3.LUT UR41, UR44, 0x1, URZ, 0x3c, !UPT ;  /* 0x000000012c297892 */ /* 0x000fce000f8e3cff */
[----:B------:R-:W-:Y:S01]  /*8bd0*/  SYNCS.ARRIVE.TRANS64.RED.A1T0 RZ, [UR4], RZ ;  /* 0x000000ffffff79a7 */ /* 0x000fe20008100404 */
[----:B------:R-:W4:Y:S01]  /*8be0*/  FENCE.VIEW.ASYNC.T ;  /* 0x00000000000073c6 */ /* 0x000f220000000200 */
[----:B------:R-:W-:Y:S05]  /*8bf0*/  BRA.U UP0, `(.L_x_179) ;  /* 0x0000000100087547 */ /* 0x000fea000b800000 */
[----:B------:R-:W-:Y:S05]  /*8c00*/  BPT.TRAP 0x1 ;  /* 0x000000040000795c */ /* 0x000fea0000300000 */
[----:B------:R-:W-:Y:S05]  /*8c10*/  BPT.TRAP 0x1 ;  /* 0x000000040000795c */ /* 0x000fea0000300000 */
.L_x_179:
[----:B------:R-:W-:Y:S02]  /*8c20*/  UIADD3 UR4, UPT, UPT, UR39, 0xe0a0, URZ ;  /* 0x0000e0a027047890 */ /* 0x000fe4000fffe0ff */
[----:B------:R-:W-:Y:S02]  /*8c30*/  UISETP.NE.AND UP0, UPT, UR36, URZ, UPT ;  /* 0x000000ff2400728c */ /* 0x000fe4000bf05270 */
[----:B------:R-:W-:-:S09]  /*8c40*/  UPRMT UR4, UR40, 0x654, UR4 ;  /* 0x0000065428047896 */ /* 0x000fd20008000004 */
[----:B----4-:R-:W-:Y:S01]  /*8c50*/  SYNCS.ARRIVE.TRANS64.RED.A1T0 RZ, [UR4], RZ ;  /* 0x000000ffffff79a7 */ /* 0x010fe20008100404 */
[----:B------:R-:W-:Y:S05]  /*8c60*/  BRA.U !UP0, `(.L_x_180) ;  /* 0x0000000108047547 */ /* 0x000fea000b800000 */
[----:B------:R-:W-:Y:S05]  /*8c70*/  BPT.TRAP 0x1 ;  /* 0x000000040000795c */ /* 0x000fea0000300000 */
.L_x_180:
[----:B-1----:R-:W-:Y:S01]  /*8c80*/  IMAD.U32 R3, RZ, RZ, UR41 ;  /* 0x00000029ff037e24 */ /* 0x002fe2000f8e00ff */
[----:B------:R-:W-:-:S04]  /*8c90*/  ISETP.NE.AND P0, PT, R62, R60, PT ;  /* 0x0000003c3e00720c */ /* 0x000fc80003f05270 */
[----:B------:R-:W-:-:S04]  /*8ca0*/  SHF.L.U32 R3, R3, 0x1f, RZ ;  /* 0x0000001f03037819 */ /* 0x000fc800000006ff */
[----:B------:R-:W1:Y:S02]  /*8cb0*/  SYNCS.PHASECHK.TRANS64.TRYWAIT P1, [UR39+0xe080], R3 ;  /* 0x00e08003ff0075a7 */ /* 0x000e640008021127 */
[----:B-1----:R-:W-:Y:S05]  /*8cc0*/  @!P1 BRA `(.L_x_181) ;  /* 0x000000c400549947 */ /* 0x002fea0003800000 */
.L_x_399:
[----:B------:R-:W-:Y:S05]  /*8cd0*/  @!P0 BRA `(.L_x_182) ;  /* 0x0000000000408947 */ /* 0x000fea0003800000 */
[----:B------:R-:W-:Y:S01]  /*8ce0*/  MOV R14, 0x8 ;  /* 0x00000008000e7802 */ /* 0x000fe20000000f00 */
[----:B------:R-:W4:Y:S01]  /*8cf0*/  LDCU.64 UR6, c[0x4][0xb0] ;  /* 0x01001600ff0677ac */ /* 0x000f220008000a00 */
[----:B------:R-:W-:Y:S02]  /*8d00*/  HFMA2 R12, -RZ, RZ, 0, 5.9604644775390625e-08 ;  /* 0x00000001ff0c7431 */ /* 0x000fe400000001ff */
[----:B------:R-:W-:Y:S01]  /*8d10*/  IMAD.MOV.U32 R8, RZ, RZ, 0x192 ;  /* 0x00000192ff087424 */ /* 0x000fe200078e00ff */
[----:B------:R-:W5:Y:S01]  /*8d20*/  LDCU.64 UR4, c[0x4][0xb8] ;  /* 0x01001700ff0477ac */ /* 0x000f620008000a00 */
[----:B------:R-:W1:Y:S01]  /*8d30*/  LDC.64 R14, c[0x4][R14] ;  /* 0x010000000e0e7b82 */ /* 0x000e620000000a00 */
[----:B------:R-:W-:Y:S01]  /*8d40*/  IMAD.MOV.U32 R13, RZ, RZ, RZ ;  /* 0x000000ffff0d7224 */ /* 0x000fe200078e00ff */
[----:B------:R-:W2:Y:S01]  /*8d50*/  LDCU.64 UR8, c[0x4][0x28] ;  /* 0x01000500ff0877ac */ /* 0x000ea20008000a00 */
[----:B----4-:R-:W-:Y:S01]  /*8d60*/  IMAD.U32 R4, RZ, RZ, UR6 ;  /* 0x00000006ff047e24 */ /* 0x010fe2000f8e00ff */
[----:B------:R-:W-:Y:S01]  /*8d70*/  MOV R5, UR7 ;  /* 0x0000000700057c02 */ /* 0x000fe20008000f00 */
[----:B-----5:R-:W-:Y:S01]  /*8d80*/  IMAD.U32 R6, RZ, RZ, UR4 ;  /* 0x00000004ff067e24 */ /* 0x020fe2000f8e00ff */
[----:B------:R-:W-:Y:S01]  /*8d90*/  MOV R7, UR5 ;  /* 0x0000000500077c02 */ /* 0x000fe20008000f00 */
[----:B--2---:R-:W-:Y:S01]  /*8da0*/  IMAD.U32 R10, RZ, RZ, UR8 ;  /* 0x00000008ff0a7e24 */ /* 0x004fe2000f8e00ff */
[----:B------:R-:W-:-:S02]  /*8db0*/  MOV R11, UR9 ;  /* 0x00000009000b7c02 */ /* 0x000fc40008000f00 */
[----:B------:R-:W-:-:S07]  /*8dc0*/  LEPC R20, `(.L_x_182) ;  /* 0x000000001014794e */ /* 0x000fce0000000000 */
[----:B-1-3--:R-:W-:Y:S05]  /*8dd0*/  CALL.ABS.NOINC R14 ;  /* 0x000000000e007343 */ /* 0x00afea0003c00000 */
.L_x_182:
[----:B------:R-:W-:Y:S05]  /*8de0*/  WARPSYNC.ALL ;  /* 0x0000000000007948 */ /* 0x000fea0003800000 */
[----:B------:R-:W-:Y:S01]  /*8df0*/  R2UR UR4, R57 ;  /* 0x00000000390472ca */ /* 0x000fe200000e0000 */
[----:B------:R-:W-:Y:S01]  /*8e00*/  UISETP.NE.AND UP0, UPT, UR38, URZ, UPT ;  /* 0x000000ff2600728c */ /* 0x000fe2000bf05270 */
[----:B------:R-:W-:Y:S01]  /*8e10*/  PLOP3.LUT P0, PT, PT, PT, PT, 0x80, 0x8 ;  /* 0x000000000008781c */ /* 0x000fe20003f0f070 */
[----:B------:R-:W-:-:S10]  /*8e20*/  IMAD.MOV.U32 R63, RZ, RZ, 0x3f800000 ;  /* 0x3f800000ff3f7424 */ /* 0x000fd400078e00ff */
[----:B------:R-:W4:Y:S02]  /*8e30*/  LDTM.x2 R4, tmem[UR4] ;  /* 0x00000004000479ee */ /* 0x000f2400080c0000 */
[----:B----4-:R-:W-:-:S13]  /*8e40*/  FSETP.NEU.AND P2, PT, R4, R5, PT ;  /* 0x000000050400720b */ /* 0x010fda0003f4d000 */
        /* <DEDUP_REMOVED lines=11> */
.L_x_183:
[----:B------:R-:W-:Y:S01]  /*8f00*/  IMAD.U32 R3, RZ, RZ, UR45 ;  /* 0x0000002dff037e24 */ /* 0x000fe2000f8e00ff */
[----:B------:R-:W-:-:S04]  /*8f10*/  FSETP.NEU.AND P1, PT, R63, 1, PT ;  /* 0x3f8000003f00780b */ /* 0x000fc80003f2d000 */
[----:B------:R-:W-:-:S04]  /*8f20*/  SHF.L.U32 R3, R3, 0x1f, RZ ;  /* 0x0000001f03037819 */ /* 0x000fc800000006ff */
[----:B------:R-:W1:Y:S02]  /*8f30*/  SYNCS.PHASECHK.TRANS64.TRYWAIT P0, [UR39+0xe098], R3 ;  /* 0x00e09803ff0075a7 */ /* 0x000e640008001127 */
[----:B-1----:R-:W-:Y:S05]  /*8f40*/  @!P0 BRA `(.L_x_184) ;  /* 0x000000c000cc8947 */ /* 0x002fea0003800000 */
.L_x_400:
[----:B------:R-:W-:-:S13]  /*8f50*/  VOTE.ANY P1, P1 ;  /* 0x0000000000ff7806 */ /* 0x000fda0000820100 */
[----:B------:R-:W-:Y:S05]  /*8f60*/  @!P1 BRA `(.L_x_185) ;  /* 0x0000000c00309947 */ /* 0x000fea0003800000 */
[----:B------:R-:W-:-:S13]  /*8f70*/  ISETP.NE.AND P0, PT, R62, R59, PT ;  /* 0x0000003b3e00720c */ /* 0x000fda0003f05270 */
        /* <DEDUP_REMOVED lines=17> */
.L_x_186:
[----:B------:R-:W-:Y:S05]  /*9090*/  WARPSYNC.ALL ;  /* 0x0000000000007948 */ /* 0x000fea0003800000 */
[----:B------:R-:W-:Y:S02]  /*90a0*/  R2UR UR4, R56 ;  /* 0x00000000380472ca */ /* 0x000fe400000e0000 */
[----:B------:R-:W-:-:S11]  /*90b0*/  ISETP.NE.AND P0, PT, R62, R19, PT ;  /* 0x000000133e00720c */ /* 0x000fd60003f05270 */
[----:B--2---:R-:W2:Y:S02]  /*90c0*/  LDTM.x16 R40, tmem[UR4+0x180] ;  /* 0x00018004002879ee */ /* 0x004ea40008240000 */
[----:B--2---:R-:W-:Y:S05]  /*90d0*/  @!P0 BRA `(.L_x_187) ;  /* 0x0000000000408947 */ /* 0x004fea0003800000 */
[----:B------:R-:W-:Y:S01]  /*90e0*/  MOV R14, 0x8 ;  /* 0x00000008000e7802 */ /* 0x000fe20000000f00 */
[----:B------:R-:W2:Y:S01]  /*90f0*/  LDCU.64 UR8, c[0x4][0xb0] ;  /* 0x01001600ff0877ac */ /* 0x000ea20008000a00 */
[----:B------:R-:W-:Y:S02]  /*9100*/  HFMA2 R12, -RZ, RZ, 0, 5.9604644775390625e-08 ;  /* 0x00000001ff0c7431 */ /* 0x000fe400000001ff */
[----:B------:R-:W-:Y:S01]  /*9110*/  IMAD.MOV.U32 R8, RZ, RZ, 0x192 ;  /* 0x00000192ff087424 */ /* 0x000fe200078e00ff */
[----:B------:R-:W4:Y:S01]  /*9120*/  LDCU.64 UR6, c[0x4][0xb8] ;  /* 0x01001700ff0677ac */ /* 0x000f220008000a00 */
[----:B------:R-:W5:Y:S01]  /*9130*/  LDC.64 R14, c[0x4][R14] ;  /* 0x010000000e0e7b82 */ /* 0x000f620000000a00 */
[----:B------:R-:W-:Y:S01]  /*9140*/  IMAD.MOV.U32 R13, RZ, RZ, RZ ;  /* 0x000000ffff0d7224 */ /* 0x000fe200078e00ff */
[----:B------:R-:W1:Y:S01]  /*9150*/  LDCU.64 UR4, c[0x4][0x30] ;  /* 0x01000600ff0477ac */ /* 0x000e620008000a00 */
[----:B--2---:R-:W-:Y:S01]  /*9160*/  IMAD.U32 R4, RZ, RZ, UR8 ;  /* 0x00000008ff047e24 */ /* 0x004fe2000f8e00ff */
[----:B------:R-:W-:Y:S01]  /*9170*/  MOV R5, UR9 ;  /* 0x0000000900057c02 */ /* 0x000fe20008000f00 */
[----:B----4-:R-:W-:Y:S01]  /*9180*/  IMAD.U32 R6, RZ, RZ, UR6 ;  /* 0x00000006ff067e24 */ /* 0x010fe2000f8e00ff */
[----:B------:R-:W-:Y:S01]  /*9190*/  MOV R7, UR7 ;  /* 0x0000000700077c02 */ /* 0x000fe20008000f00 */
[----:B-1----:R-:W-:Y:S01]  /*91a0*/  IMAD.U32 R10, RZ, RZ, UR4 ;  /* 0x00000004ff0a7e24 */ /* 0x002fe2000f8e00ff */
[----:B------:R-:W-:-:S02]  /*91b0*/  MOV R11, UR5 ;  /* 0x00000005000b7c02 */ /* 0x000fc40008000f00 */
[----:B------:R-:W-:-:S07]  /*91c0*/  LEPC R20, `(.L_x_187) ;  /* 0x000000001014794e */ /* 0x000fce0000000000 */
[----:B---3-5:R-:W-:Y:S05]  /*91d0*/  CALL.ABS.NOINC R14 ;  /* 0x000000000e007343 */ /* 0x028fea0003c00000 */
.L_x_187:
[----:B------:R-:W-:Y:S05]  /*91e0*/  WARPSYNC.ALL ;  /* 0x0000000000007948 */ /* 0x000fea0003800000 */
[----:B------:R-:W-:Y:S02]  /*91f0*/  R2UR UR4, R56 ;  /* 0x00000000380472ca */ /* 0x000fe400000e0000 */
[----:B------:R-:W-:Y:S02]  /*9200*/  ISETP.NE.AND P0, PT, R62, R59, PT ;  /* 0x0000003b3e00720c */ /* 0x000fe40003f05270 */
[----:B------:R-:W-:-:S09]  /*9210*/  FSETP.NEU.AND P1, PT, R63, 1, PT ;  /* 0x3f8000003f00780b */ /* 0x000fd20003f2d000 */
[----:B---3--:R-:W2:Y:S04]  /*9220*/  LDTM.x16 R24, tmem[UR4+0x190] ;  /* 0x00019004001879ee */ /* 0x008ea80008240000 */
        /* <DEDUP_REMOVED lines=25> */
.L_x_188:
        /* <DEDUP_REMOVED lines=21> */
.L_x_189:
        /* <DEDUP_REMOVED lines=30> */
.L_x_190:
        /* <DEDUP_REMOVED lines=21> */
.L_x_191:
        /* <DEDUP_REMOVED lines=30> */
.L_x_192:
        /* <DEDUP_REMOVED lines=30> */
.L_x_193:
[----:B------:R-:W-:Y:S05]  /*9c00*/  WARPSYNC.ALL ;  /* 0x0000000000007948 */ /* 0x000fea0003800000 */
[----:B------:R-:W-:-:S13]  /*9c10*/  R2UR UR4, R56 ;  /* 0x00000000380472ca */ /* 0x000fda00000e0000 */
[----:B------:R4:W-:Y:S02]  /*9c20*/  STTM.x16 tmem[UR4+0x1b0], R24 ;  /* 0x0001b018000079ed */ /* 0x0009e40008240004 */
.L_x_185:
[----:B------:R-:W-:-:S09]  /*9c30*/  UISETP.NE.AND UP0, UPT, UR37, URZ, UPT ;  /* 0x000000ff2500728c */ /* 0x000fd2000bf05270 */
[----:B------:R-:W-:Y:S05]  /*9c40*/  BRA.U !UP0, `(.L_x_194) ;  /* 0x0000000108047547 */ /* 0x000fea000b800000 */
[----:B------:R-:W-:Y:S05]  /*9c50*/  BPT.TRAP 0x1 ;  /* 0x000000040000795c */ /* 0x000fea0000300000 */
.L_x_194:
[----:B------:R-:W-:Y:S02]  /*9c60*/  UPRMT UR4, UR40, 0x654, UR46 ;  /* 0x0000065428047896 */ /* 0x000fe4000800002e */
[----:B------:R-:W-:-:S07]  /*9c70*/  UISETP.NE.AND UP0, UPT, UR38, URZ, UPT ;  /* 0x000000ff2600728c */ /* 0x000fce000bf05270 */
[----:B------:R-:W-:Y:S01]  /*9c80*/  SYNCS.ARRIVE.TRANS64.RED.A1T0 RZ, [UR4], RZ ;  /* 0x000000ffffff79a7 */ /* 0x000fe20008100404 */
[----:B------:R-:W5:Y:S01]  /*9c90*/  FENCE.VIEW.ASYNC.T ;  /* 0x00000000000073c6 */ /* 0x000f620000000200 */
[----:B------:R-:W-:Y:S05]  /*9ca0*/  BRA.U UP0, `(.L_x_195) ;  /* 0x0000000100087547 */ /* 0x000fea000b800000 */
[----:B------:R-:W-:Y:S05]  /*9cb0*/  BPT.TRAP 0x1 ;  /* 0x000000040000795c */ /* 0x000fea0000300000 */
[----:B------:R-:W-:Y:S05]  /*9cc0*/  BPT.TRAP 0x1 ;  /* 0x000000040000795c */ /* 0x000fea0000300000 */
.L_x_195:
[----:B------:R-:W-:Y:S02]  /*9cd0*/  UIADD3 UR5, UPT, UPT, UR39, 0xe0a8, URZ ;  /* 0x0000e0a827057890 */ /* 0x000fe4000fffe0ff */
[----:B------:R-:W-:Y:S02]  /*9ce0*/  UISETP.NE.AND UP0, UPT, UR47, URZ, UPT ;  /* 0x000000ff2f00728c */ /* 0x000fe4000bf05270 */
[----:B------:R-:W-:Y:S02]  /*9cf0*/  UPRMT UR5, UR40, 0x654, UR5 ;  /* 0x0000065428057896 */ /* 0x000fe40008000005 */
[----:B------:R-:W-:Y:S02]  /*9d00*/  ULOP3.LUT UR45, UR45, 0x1, URZ, 0x3c, !UPT ;  /* 0x000000012d2d7892 */ /* 0x000fe4000f8e3cff */
[----:B------:R-:W-:-:S05]  /*9d10*/  ULOP3.LUT UR43, UR43, 0x1, URZ, 0x3c, !UPT ;  /* 0x000000012b2b7892 */ /* 0x000fca000f8e3cff */
[----:B-----5:R-:W-:Y:S01]  /*9d20*/  SYNCS.ARRIVE.TRANS64.RED.A1T0 RZ, [UR5], RZ ;  /* 0x000000ffffff79a7 */ /* 0x020fe20008100405 */
[----:B------:R-:W-:Y:S06]  /*9d30*/  BRA.U UP0, `(.L_x_196) ;  /* 0xffffffdd00c87547 */ /* 0x000fec000b83ffff */
.L_x_164:
[----:B------:R-:W-:-:S09]  /*9d40*/  UISETP.NE.AND UP0, UPT, UR36, URZ, UPT ;  /* 0x000000ff2400728c */ /* 0x000fd2000bf05270 */
[----:B------:R-:W-:Y:S05]  /*9d50*/  BRA.U !UP0, `(.L_x_197) ;  /* 0x0000000108047547 */ /* 0x000fea000b800000 */
[----:B------:R-:W-:Y:S05]  /*9d60*/  BPT.TRAP 0x1 ;  /* 0x000000040000795c */ /* 0x000fea0000300000 */
.L_x_197:
[----:B------:R-:W5:Y:S01]  /*9d70*/  S2UR UR41, SR_CgaCtaId ;  /* 0x00000000002979c3 */ /* 0x000f620000008800 */
[----:B------:R-:W-:Y:S01]  /*9d80*/  UMOV UR40, 0x400 ;  /* 0x0000040000287882 */ /* 0x000fe20000000000 */
[----:B------:R-:W-:Y:S02]  /*9d90*/  UISETP.NE.AND UP0, UPT, UR37, URZ, UPT ;  /* 0x000000ff2500728c */ /* 0x000fe4000bf05270 */
[----:B-----5:R-:W-:-:S04]  /*9da0*/  ULEA UR40, UR41, UR40, 0x18 ;  /* 0x0000002829287291 */ /* 0x020fc8000f8ec0ff */
[----:B------:R-:W-:-:S04]  /*9db0*/  UIADD3 UR39, UPT, UPT, UR40, 0xe088, URZ ;  /* 0x0000e08828277890 */ /* 0x000fc8000fffe0ff */
[----:B------:R-:W-:-:S09]  /*9dc0*/  UPRMT UR5, UR41, 0x654, UR39 ;  /* 0x0000065429057896 */ /* 0x000fd20008000027 */
[----:B------:R-:W-:Y:S01]  /*9dd0*/  SYNCS.ARRIVE.TRANS64.RED.A1T0 RZ, [UR5], RZ ;  /* 0x000000ffffff79a7 */ /* 0x000fe20008100405 */
[----:B------:R-:W-:Y:S05]  /*9de0*/  BRA.U !UP0, `(.L_x_198) ;  /* 0x0000000108047547 */ /* 0x000fea000b800000 */
[----:B------:R-:W-:Y:S05]  /*9df0*/  BPT.TRAP 0x1 ;  /* 0x000000040000795c */ /* 0x000fea0000300000 */
.L_x_198:
[----:B-1----:R-:W-:-:S04]  /*9e00*/  MOV R3, UR43 ;  /* 0x0000002b00037c02 */ /* 0x002fc80008000f00 */
[----:B------:R-:W-:-:S04]  /*9e10*/  SHF.L.U32 R3, R3, 0x1f, RZ ;  /* 0x0000001f03037819 */ /* 0x000fc800000006ff */
[----:B------:R-:W1:Y:S02]  /*9e20*/  SYNCS.PHASECHK.TRANS64.TRYWAIT P0, [UR40+0xe070], R3 ;  /* 0x00e07003ff0075a7 */ /* 0x000e640008001128 */
[----:B-1----:R-:W-:Y:S05]  /*9e30*/  @!P0 BRA `(.L_x_199) ;  /* 0x000000b400288947 */ /* 0x002fea0003800000 */
.L_x_401:
[----:B------:R-:W-:Y:S01]  /*9e40*/  R2UR UR5, R56 ;  /* 0x00000000380572ca */ /* 0x000fe200000e0000 */
[----:B------:R-:W-:-:S12]  /*9e50*/  UISETP.NE.AND UP0, UPT, UR37, URZ, UPT ;  /* 0x000000ff2500728c */ /* 0x000fd8000bf05270 */
[----:B------:R-:W5:Y:S02]  /*9e60*/  LDTM.x2 R22, tmem[UR5] ;  /* 0x00000005001679ee */ /* 0x000f6400080c0000 */
[----:B-----5:R-:W-:Y:S05]  /*9e70*/  BRA.U !UP0, `(.L_x_200) ;  /* 0x0000000108047547 */ /* 0x020fea000b800000 */
[----:B------:R-:W-:Y:S05]  /*9e80*/  BPT.TRAP 0x1 ;  /* 0x000000040000795c */ /* 0x000fea0000300000 */
.L_x_200:
[----:B------:R-:W-:Y:S01]  /*9e90*/  SYNCS.ARRIVE.TRANS64.RED.A1T0 RZ, [UR4], RZ ;  /* 0x000000ffffff79a7 */ /* 0x000fe20008100404 */
[----:B------:R-:W-:-:S09]  /*9ea0*/  UISETP.NE.AND UP0, UPT, UR38, URZ, UPT ;  /* 0x000000ff2600728c */ /* 0x000fd2000bf05270 */
[----:B------:R-:W-:Y:S05]  /*9eb0*/  BRA.U UP0, `(.L_x_201) ;  /* 0x0000000100047547 */ /* 0x000fea000b800000 */
[----:B------:R-:W-:Y:S05]  /*9ec0*/  BPT.TRAP 0x1 ;  /* 0x000000040000795c */ /* 0x000fea0000300000 */
.L_x_201:
[----:B-1----:R-:W-:-:S04]  /*9ed0*/  MOV R3, UR45 ;  /* 0x0000002d00037c02 */ /* 0x002fc80008000f00 */
[----:B------:R-:W-:-:S04]  /*9ee0*/  SHF.L.U32 R3, R3, 0x1f, RZ ;  /* 0x0000001f03037819 */ /* 0x000fc800000006ff */
[----:B------:R-:W1:Y:S02]  /*9ef0*/  SYNCS.PHASECHK.TRANS64.TRYWAIT P0, [UR40+0xe090], R3 ;  /* 0x00e09003ff0075a7 */ /* 0x000e640008001128 */
[----:B-1----:R-:W-:Y:S05]  /*9f00*/  @!P0 BRA `(.L_x_202) ;  /* 0x000000b4000c8947 */ /* 0x002fea0003800000 */
.L_x_402:
[----:B------:R-:W-:-:S09]  /*9f10*/  UISETP.NE.AND UP0, UPT, UR38, URZ, UPT ;  /* 0x000000ff2600728c */ /* 0x000fd2000bf05270 */
[----:B------:R-:W-:Y:S05]  /*9f20*/  BRA.U UP0, `(.L_x_203) ;  /* 0x0000000100047547 */ /* 0x000fea000b800000 */
[----:B------:R-:W-:Y:S05]  /*9f30*/  BPT.TRAP 0x1 ;  /* 0x000000040000795c */ /* 0x000fea0000300000 */
.L_x_203:
[----:B------:R-:W-:Y:S01]  /*9f40*/  MOV R5, 0x1 ;  /* 0x0000000100057802 */ /* 0x000fe20000000f00 */
[----:B-1----:R1:W5:Y:S03]  /*9f50*/  MUFU.RCP R3, R22 ;  /* 0x0000001600037308 */ /* 0x0023660000001000 */
[----:B------:R-:W-:-:S04]  /*9f60*/  SHF.L.U32 R5, R5, 0x1f, RZ ;  /* 0x0000001f05057819 */ /* 0x000fc800000006ff */
[----:B------:R-:W2:Y:S02]  /*9f70*/  SYNCS.PHASECHK.TRANS64.TRYWAIT P0, [UR40+0xe0c0], R5 ;  /* 0x00e0c005ff0075a7 */ /* 0x000ea40008001128 */
[----:B-12--5:R-:W-:Y:S05]  /*9f80*/  @!P0 BRA `(.L_x_204) ;  /* 0x000000b400048947 */ /* 0x026fea0003800000 */
.L_x_403:
[----:B------:R-:W2:Y:S01]  /*9f90*/  LDCU UR4, c[0x0][0x708] ;  /* 0x0000e100ff0477ac */ /* 0x000ea20008000800 */
[----:B---34-:R-:W-:Y:S01]  /*9fa0*/  FFMA R30, -R22, R3, 1 ;  /* 0x3f800000161e7423 */ /* 0x018fe20000000103 */
[----:B------:R-:W3:Y:S01]  /*9fb0*/  LDC R34, c[0x0][0x708] ;  /* 0x0001c200ff227b82 */ /* 0x000ee20000000800 */
[----:B------:R-:W-:Y:S02]  /*9fc0*/  BSSY.RECONVERGENT B2, `(.L_x_205) ;  /* 0x000000b000027945 */ /* 0x000fe40003800200 */
[----:B------:R-:W-:Y:S01]  /*9fd0*/  FFMA R30, R3, R30, R3 ;  /* 0x0000001e031e7223 */ /* 0x000fe20000000003 */
[----:B--2---:R-:W-:-:S03]  /*9fe0*/  MOV R3, UR4 ;  /* 0x0000000400037c02 */ /* 0x004fc60008000f00 */
[----:B-1----:R-:W-:Y:S01]  /*9ff0*/  FFMA R5, R30, UR4, RZ ;  /* 0x000000041e057c23 */ /* 0x002fe200080000ff */
[----:B------:R-:W1:Y:S03]  /*a000*/  FCHK P0, R3, R22 ;  /* 0x0000001603007302 */ /* 0x000e660000000000 */
[----:B------:R-:W-:-:S04]  /*a010*/  FFMA R0, -R22, R5, UR4 ;  /* 0x0000000416007e23 */ /* 0x000fc80008000105 */
[----:B------:R-:W-:Y:S01]  /*a020*/  FFMA R30, R30, R0, R5 ;  /* 0x000000001e1e7223 */ /* 0x000fe20000000005 */
[----:B-1----:R-:W-:Y:S05]  /*a030*/  @!P0 BRA `(.L_x_206) ;  /* 0x00000000000c8947 */ /* 0x002fea0003800000 */
[----:B------:R-:W-:Y:S02]  /*a040*/  MOV R4, 0xa060 ;  /* 0x0000a06000047802 */ /* 0x000fe40000000f00 */
[----:B---3--:R-:W-:Y:S05]  /*a050*/  CALL.REL.NOINC `($__internal_3_$__cuda_sm3x_div_rn_noftz_f32_slowpath) ;  /* 0x000000bc00c47944 */ /* 0x008fea0003c00000 */
[----:B------:R-:W-:Y:S02]  /*a060*/  MOV R30, R32 ;  /* 0x00000020001e7202 */ /* 0x000fe40000000f00 */
.L_x_206:
[----:B------:R-:W-:Y:S05]  /*a070*/  BSYNC.RECONVERGENT B2 ;  /* 0x0000000000027941 */ /* 0x000fea0003800200 */
.L_x_205:
[----:B------:R-:W-:Y:S01]  /*a080*/  VIADD R4, R56, 0x100 ;  /* 0x0000010038047836 */ /* 0x000fe20000000000 */
[----:B------:R-:W-:Y:S02]  /*a090*/  SHF.R.U32.HI R0, RZ, 0x5, R16 ;  /* 0x00000005ff007819 */ /* 0x000fe40000011610 */
[----:B------:R-:W-:Y:S02]  /*a0a0*/  LOP3.LUT R24, R16, 0x1f, RZ, 0xc0, !PT ;  /* 0x0000001f10187812 */ /* 0x000fe400078ec0ff */
[----:B------:R-:W-:Y:S02]  /*a0b0*/  SHF.R.U32.HI R4, RZ, 0x15, R4 ;  /* 0x00000015ff047819 */ /* 0x000fe40000011604 */
[C---:B------:R-:W-:Y:S01]  /*a0c0*/  LOP3.LUT R25, R0.reuse, 0x3, RZ, 0xc0, !PT ;  /* 0x0000000300197812 */ /* 0x040fe200078ec0ff */
[----:B------:R-:W-:-:S03]  /*a0d0*/  IMAD.SHL.U32 R0, R0, 0x800, RZ ;  /* 0x0000080000007824 */ /* 0x000fc600078e00ff */
[----:B------:R-:W-:Y:S02]  /*a0e0*/  ISETP.NE.AND P0, PT, R25, R4, PT ;  /* 0x000000041900720c */ /* 0x000fe40003f05270 */
[----:B------:R-:W-:-:S05]  /*a0f0*/  LOP3.LUT R3, R0, 0x1800, RZ, 0xc0, !PT ;  /* 0x0000180000037812 */ /* 0x000fca00078ec0ff */
[----:B------:R-:W-:-:S06]  /*a100*/  IMAD R24, R24, 0x40, R3 ;  /* 0x0000004018187824 */ /* 0x000fcc00078e0203 */
[----:B------:R-:W-:Y:S05]  /*a110*/  @!P0 BRA `(.L_x_207) ;  /* 0x0000000000408947 */ /* 0x000fea0003800000 */
[----:B------:R-:W-:Y:S01]  /*a120*/  MOV R14, 0x8 ;  /* 0x00000008000e7802 */ /* 0x000fe20000000f00 */
[----:B------:R-:W1:Y:S01]  /*a130*/  LDCU.64 UR6, c[0x4][0xb0] ;  /* 0x01001600ff0677ac */ /* 0x000e620008000a00 */
[----:B------:R-:W-:Y:S02]  /*a140*/  HFMA2 R12, -RZ, RZ, 0, 5.9604644775390625e-08 ;  /* 0x00000001ff0c7431 */ /* 0x000fe400000001ff */
[----:B------:R-:W-:Y:S01]  /*a150*/  IMAD.MOV.U32 R8, RZ, RZ, 0x192 ;  /* 0x00000192ff087424 */ /* 0x000fe200078e00ff */
[----:B------:R-:W2:Y:S01]  /*a160*/  LDCU.64 UR4, c[0x4][0xb8] ;  /* 0x01001700ff0477ac */ /* 0x000ea20008000a00 */
[----:B------:R-:W4:Y:S01]  /*a170*/  LDC.64 R14, c[0x4][R14] ;  /* 0x010000000e0e7b82 */ /* 0x000f220000000a00 */
[----:B------:R-:W-:Y:S01]  /*a180*/  IMAD.MOV.U32 R13, RZ, RZ, RZ ;  /* 0x000000ffff0d7224 */ /* 0x000fe200078e00ff */
[----:B------:R-:W5:Y:S01]  /*a190*/  LDCU.64 UR8, c[0x4][0x40] ;  /* 0x01000800ff0877ac */ /* 0x000f620008000a00 */
[----:B-1----:R-:W-:Y:S01]  /*a1a0*/  IMAD.U32 R4, RZ, RZ, UR6 ;  /* 0x00000006ff047e24 */ /* 0x002fe2000f8e00ff */
[----:B------:R-:W-:Y:S01]  /*a1b0*/  MOV R5, UR7 ;  /* 0x0000000700057c02 */ /* 0x000fe20008000f00 */
[----:B--2---:R-:W-:Y:S01]  /*a1c0*/  IMAD.U32 R6, RZ, RZ, UR4 ;  /* 0x00000004ff067e24 */ /* 0x004fe2000f8e00ff */
[----:B------:R-:W-:Y:S01]  /*a1d0*/  MOV R7, UR5 ;  /* 0x0000000500077c02 */ /* 0x000fe20008000f00 */
[----:B-----5:R-:W-:Y:S01]  /*a1e0*/  IMAD.U32 R10, RZ, RZ, UR8 ;  /* 0x00000008ff0a7e24 */ /* 0x020fe2000f8e00ff */
[----:B------:R-:W-:-:S02]  /*a1f0*/  MOV R11, UR9 ;  /* 0x00000009000b7c02 */ /* 0x000fc40008000f00 */
[----:B------:R-:W-:-:S07]  /*a200*/  LEPC R20, `(.L_x_207) ;  /* 0x000000001014794e */ /* 0x000fce0000000000 */
[----:B---34-:R-:W-:Y:S05]  /*a210*/  CALL.ABS.NOINC R14 ;  /* 0x000000000e007343 */ /* 0x018fea0003c00000 */
.L_x_207:
[----:B------:R-:W1:Y:S01]  /*a220*/  S2UR UR4, SR_SWINHI ;  /* 0x00000000000479c3 */ /* 0x000e620000002f00 */
[----:B------:R-:W-:Y:S01]  /*a230*/  UMOV UR6, UR40 ;  /* 0x0000002800067c82 */ /* 0x000fe20008000000 */
[----:B-1----:R-:W-:Y:S01]  /*a240*/  UMOV UR7, UR4 ;  /* 0x0000000400077c82 */ /* 0x002fe20008000000 */
[----:B------:R-:W-:-:S05]  /*a250*/  LEA R24, P0, R24, UR6, 0x1 ;  /* 0x0000000618187c11 */ /* 0x000fca000f8008ff */
[----:B------:R-:W-:Y:S01]  /*a260*/  IMAD.X R27, RZ, RZ, UR7, P0 ;  /* 0x00000007ff1b7e24 */ /* 0x000fe200080e06ff */
[----:B------:R-:W-:Y:S05]  /*a270*/  WARPSYNC.ALL ;  /* 0x0000000000007948 */ /* 0x000fea0003800000 */
[----:B------:R-:W-:Y:S02]  /*a280*/  R2UR UR4, R56 ;  /* 0x00000000380472ca */ /* 0x000fe400000e0000 */
[----:B------:R-:W-:-:S05]  /*a290*/  IADD3 R3, P0, PT, R24, 0x10, RZ ;  /* 0x0000001018037810 */ /* 0x000fca0007f1e0ff */
[----:B------:R-:W-:-:S05]  /*a2a0*/  IMAD.X R33, RZ, RZ, R27, P0 ;  /* 0x000000ffff217224 */ /* 0x000fca00000e061b */
[C---:B------:R-:W-:Y:S01]  /*a2b0*/  SHF.R.U64 R0, R3.reuse, 0x3, R33 ;  /* 0x0000000303007819 */ /* 0x040fe20000001221 */
[----:B------:R-:W1:Y:S03]  /*a2c0*/  LDTM.x16 R4, tmem[UR4+0x100] ;  /* 0x00010004000479ee */ /* 0x000e660008240000 */
[----:B------:R-:W-:Y:S01]  /*a2d0*/  LOP3.LUT R32, R3, 0x70, R0, 0x78, !PT ;  /* 0x0000007003207812 */ /* 0x000fe200078e7800 */
[----:B------:R-:W-:Y:S01]  /*a2e0*/  VIADD R0, R56, 0x110 ;  /* 0x0000011038007836 */ /* 0x000fe20000000000 */
[----:B------:R-:W-:-:S04]  /*a2f0*/  SHF.R.U64 R3, R24, 0x3, R27 ;  /* 0x0000000318037819 */ /* 0x000fc8000000121b */
[----:B------:R-:W-:Y:S02]  /*a300*/  LOP3.LUT R26, R24, 0x70, R3, 0x78, !PT ;  /* 0x00000070181a7812 */ /* 0x000fe400078e7803 */
[----:B------:R-:W-:-:S04]  /*a310*/  SHF.R.U32.HI R0, RZ, 0x15, R0 ;  /* 0x00000015ff007819 */ /* 0x000fc80000011600 */
[----:B------:R-:W-:Y:S01]  /*a320*/  ISETP.NE.AND P0, PT, R25, R0, PT ;  /* 0x000000001900720c */ /* 0x000fe20003f05270 */
[C---:B-1----:R-:W-:Y:S02]  /*a330*/  FMUL2 R4, R30.reuse.F32, R4.F32x2.HI_LO ;  /* 0x000000041e04724a */ /* 0x042fe40000040000 */
[C---:B------:R-:W-:Y:S02]  /*a340*/  FMUL2 R6, R30.reuse.F32, R6.F32x2.HI_LO ;  /* 0x000000061e06724a */ /* 0x040fe40000040000 */
[C---:B------:R-:W-:Y:S01]  /*a350*/  FMUL2 R20, R30.reuse.F32, R8.F32x2.HI_LO ;  /* 0x000000081e14724a */ /* 0x040fe20000040000 */
[----:B------:R-:W-:Y:S01]  /*a360*/  F2FP.F16.F32.PACK_AB R8, R5, R4 ;  /* 0x000000040508723e */ /* 0x000fe200000000ff */
        /* <DEDUP_REMOVED lines=8> */
[----:B------:R-:W-:Y:S01]  /*a3f0*/  FMUL2 R18, R30.F32, R18.F32x2.HI_LO ;  /* 0x000000121e12724a */ /* 0x000fe20000040000 */
[----:B------:R-:W-:Y:S01]  /*a400*/  F2FP.F16.F32.PACK_AB R5, R15, R14 ;  /* 0x0000000e0f05723e */ /* 0x000fe200000000ff */
[----:B------:R1:W-:Y:S01]  /*a410*/  ST.E.128 desc[UR48][R26.64], R8 ;  /* 0x000000081a007985 */ /* 0x0003e2000c101d30 */
[----:B------:R-:W-:-:S02]  /*a420*/  F2FP.F16.F32.PACK_AB R6, R17, R16 ;  /* 0x000000101106723e */ /* 0x000fc400000000ff */
[----:B------:R-:W-:-:S05]  /*a430*/  F2FP.F16.F32.PACK_AB R7, R19, R18 ;  /* 0x000000121307723e */ /* 0x000fca00000000ff */
[----:B------:R1:W-:Y:S01]  /*a440*/  ST.E.128 desc[UR48][R32.64], R4 ;  /* 0x0000000420007985 */ /* 0x0003e2000c101d30 */
[----:B------:R-:W-:Y:S05]  /*a450*/  @!P0 BRA `(.L_x_208) ;  /* 0x0000000000408947 */ /* 0x000fea0003800000 */
[----:B------:R-:W-:Y:S01]  /*a460*/  MOV R14, 0x8 ;  /* 0x00000008000e7802 */ /* 0x000fe20000000f00 */
[----:B------:R-:W2:Y:S01]  /*a470*/  LDCU.64 UR8, c[0x4][0xb0] ;  /* 0x01001600ff0877ac */ /* 0x000ea20008000a00 */
[----:B------:R-:W-:Y:S02]  /*a480*/  HFMA2 R12, -RZ, RZ, 0, 5.9604644775390625e-08 ;  /* 0x00000001ff0c7431 */ /* 0x000fe400000001ff */
[----:B-1----:R-:W-:Y:S01]  /*a490*/  IMAD.MOV.U32 R8, RZ, RZ, 0x192 ;  /* 0x00000192ff087424 */ /* 0x002fe200078e00ff */
[----:B------:R-:W1:Y:S01]  /*a4a0*/  LDCU.64 UR6, c[0x4][0xb8] ;  /* 0x01001700ff0677ac */ /* 0x000e620008000a00 */
[----:B------:R-:W4:Y:S01]  /*a4b0*/  LDC.64 R14, c[0x4][R14] ;  /* 0x010000000e0e7b82 */ /* 0x000f220000000a00 */
[----:B------:R-:W-:Y:S01]  /*a4c0*/  IMAD.MOV.U32 R13, RZ, RZ, RZ ;  /* 0x000000ffff0d7224 */ /* 0x000fe200078e00ff */
[----:B------:R-:W5:Y:S01]  /*a4d0*/  LDCU.64 UR4, c[0x4][0x40] ;  /* 0x01000800ff0477ac */ /* 0x000f620008000a00 */
[----:B--2---:R-:W-:Y:S01]  /*a4e0*/  IMAD.U32 R4, RZ, RZ, UR8 ;  /* 0x00000008ff047e24 */ /* 0x004fe2000f8e00ff */
[----:B------:R-:W-:Y:S01]  /*a4f0*/  MOV R5, UR9 ;  /* 0x0000000900057c02 */ /* 0x000fe20008000f00 */
[----:B-1----:R-:W-:Y:S01]  /*a500*/  IMAD.U32 R6, RZ, RZ, UR6 ;  /* 0x00000006ff067e24 */ /* 0x002fe2000f8e00ff */
[----:B------:R-:W-:Y:S01]  /*a510*/  MOV R7, UR7 ;  /* 0x0000000700077c02 */ /* 0x000fe20008000f00 */
[----:B-----5:R-:W-:Y:S01]  /*a520*/  IMAD.U32 R10, RZ, RZ, UR4 ;  /* 0x00000004ff0a7e24 */ /* 0x020fe2000f8e00ff */
[----:B------:R-:W-:-:S02]  /*a530*/  MOV R11, UR5 ;  /* 0x00000005000b7c02 */ /* 0x000fc40008000f00 */
[----:B------:R-:W-:-:S07]  /*a540*/  LEPC R20, `(.L_x_208) ;  /* 0x000000001014794e */ /* 0x000fce0000000000 */
[----:B---34-:R-:W-:Y:S05]  /*a550*/  CALL.ABS.NOINC R14 ;  /* 0x000000000e007343 */ /* 0x018fea0003c00000 */
.L_x_208:
[----:B------:R-:W-:Y:S05]  /*a560*/  WARPSYNC.ALL ;  /* 0x0000000000007948 */ /* 0x000fea0003800000 */
[----:B------:R-:W-:Y:S02]  /*a570*/  R2UR UR4, R56 ;  /* 0x00000000380472ca */ /* 0x000fe400000e0000 */
[C---:B------:R-:W-:Y:S02]  /*a580*/  IADD3 R31, P0, PT, R24.reuse, 0x30, RZ ;  /* 0x00000030181f7810 */ /* 0x040fe40007f1e0ff */
[----:B------:R-:W-:-:S03]  /*a590*/  IADD3 R3, P1, PT, R24, 0x20, RZ ;  /* 0x0000002018037810 */ /* 0x000fc60007f3e0ff */
[--C-:B------:R-:W-:Y:S02]  /*a5a0*/  IMAD.X R37, RZ, RZ, R27.reuse, P0 ;  /* 0x000000ffff257224 */ /* 0x100fe400000e061b */
[----:B-1----:R-:W-:-:S04]  /*a5b0*/  IMAD.X R33, RZ, RZ, R27, P1 ;  /* 0x000000ffff217224 */ /* 0x002fc800008e061b */
[----:B------:R-:W1:Y:S01]  /*a5c0*/  LDTM.x16 R4, tmem[UR4+0x110] ;  /* 0x00011004000479ee */ /* 0x000e620008240000 */
[----:B------:R-:W-:-:S04]  /*a5d0*/  SHF.R.U64 R0, R3, 0x3, R33 ;  /* 0x0000000303007819 */ /* 0x000fc80000001221 */
[----:B------:R-:W-:Y:S01]  /*a5e0*/  LOP3.LUT R32, R3, 0x70, R0, 0x78, !PT ;  /* 0x0000007003207812 */ /* 0x000fe200078e7800 */
[----:B------:R-:W-:-:S05]  /*a5f0*/  VIADD R0, R56, 0x120 ;  /* 0x0000012038007836 */ /* 0x000fca0000000000 */
[----:B------:R-:W-:-:S04]  /*a600*/  SHF.R.U32.HI R0, RZ, 0x15, R0 ;  /* 0x00000015ff007819 */ /* 0x000fc80000011600 */
[----:B------:R-:W-:Y:S01]  /*a610*/  ISETP.NE.AND P0, PT, R25, R0, PT ;  /* 0x000000001900720c */ /* 0x000fe20003f05270 */
[C---:B-1----:R-:W-:Y:S01]  /*a620*/  FMUL2 R20, R30.reuse.F32, R8.F32x2.HI_LO ;  /* 0x000000081e14724a */ /* 0x042fe20000040000 */
[C---:B------:R-:W-:Y:S01]  /*a630*/  SHF.R.U64 R8, R31.reuse, 0x3, R37 ;  /* 0x000000031f087819 */ /* 0x040fe20000001225 */
[C---:B------:R-:W-:Y:S02]  /*a640*/  FMUL2 R4, R30.reuse.F32, R4.F32x2.HI_LO ;  /* 0x000000041e04724a */ /* 0x040fe40000040000 */
[C---:B------:R-:W-:Y:S01]  /*a650*/  FMUL2 R6, R30.reuse.F32, R6.F32x2.HI_LO ;  /* 0x000000061e06724a */ /* 0x040fe20000040000 */
[----:B------:R-:W-:Y:S01]  /*a660*/  LOP3.LUT R36, R31, 0x70, R8, 0x78, !PT ;  /* 0x000000701f247812 */ /* 0x000fe200078e7808 */
        /* <DEDUP_REMOVED lines=9> */
[----:B------:R-:W-:-:S02]  /*a700*/  F2FP.F16.F32.PACK_AB R4, R13, R12 ;  /* 0x0000000c0d04723e */ /* 0x000fc400000000ff */
[----:B------:R-:W-:Y:S01]  /*a710*/  F2FP.F16.F32.PACK_AB R5, R15, R14 ;  /* 0x0000000e0f05723e */ /* 0x000fe200000000ff */
[----:B------:R1:W-:Y:S01]  /*a720*/  ST.E.128 desc[UR48][R32.64], R8 ;  /* 0x0000000820007985 */ /* 0x0003e2000c101d30 */
[----:B------:R-:W-:Y:S02]  /*a730*/  F2FP.F16.F32.PACK_AB R6, R17, R16 ;  /* 0x000000101106723e */ /* 0x000fe400000000ff */
        /* <DEDUP_REMOVED lines=19> */
.L_x_209:
[----:B------:R-:W-:Y:S05]  /*a870*/  WARPSYNC.ALL ;  /* 0x0000000000007948 */ /* 0x000fea0003800000 */
[----:B------:R-:W-:Y:S02]  /*a880*/  R2UR UR4, R56 ;  /* 0x00000000380472ca */ /* 0x000fe400000e0000 */
[C---:B------:R-:W-:Y:S02]  /*a890*/  IADD3 R31, P0, PT, R24.reuse, 0x50, RZ ;  /* 0x00000050181f7810 */ /* 0x040fe40007f1e0ff */
[----:B------:R-:W-:-:S03]  /*a8a0*/  IADD3 R3, P1, PT, R24, 0x40, RZ ;  /* 0x0000004018037810 */ /* 0x000fc60007f3e0ff */
[--C-:B-1----:R-:W-:Y:S02]  /*a8b0*/  IMAD.X R37, RZ, RZ, R27.reuse, P0 ;  /* 0x000000ffff257224 */ /* 0x102fe400000e061b */
[----:B------:R-:W-:-:S04]  /*a8c0*/  IMAD.X R33, RZ, RZ, R27, P1 ;  /* 0x000000ffff217224 */ /* 0x000fc800008e061b */
        /* <DEDUP_REMOVED lines=43> */
.L_x_210:
[----:B------:R-:W-:Y:S05]  /*ab80*/  WARPSYNC.ALL ;  /* 0x0000000000007948 */ /* 0x000fea0003800000 */
[----:B------:R-:W-:Y:S01]  /*ab90*/  R2UR UR4, R56 ;  /* 0x00000000380472ca */ /* 0x000fe200000e0000 */
[----:B-1----:R-:W1:Y:S01]  /*aba0*/  S2R R33, SR_CTAID.X ;  /* 0x0000000000217919 */ /* 0x002e620000002500 */
[C---:B------:R-:W-:Y:S02]  /*abb0*/  IADD3 R31, P0, PT, R24.reuse, 0x70, RZ ;  /* 0x00000070181f7810 */ /* 0x040fe40007f1e0ff */
[----:B------:R-:W-:-:S03]  /*abc0*/  IADD3 R3, P1, PT, R24, 0x60, RZ ;  /* 0x0000006018037810 */ /* 0x000fc60007f3e0ff */
[--C-:B------:R-:W-:Y:S02]  /*abd0*/  IMAD.X R39, RZ, RZ, R27.reuse, P0 ;  /* 0x000000ffff277224 */ /* 0x100fe400000e061b */
[----:B------:R-:W-:-:S04]  /*abe0*/  IMAD.X R37, RZ, RZ, R27, P1 ;  /* 0x000000ffff257224 */ /* 0x000fc800008e061b */
[----:B------:R-:W2:Y:S01]  /*abf0*/  LDTM.x16 R4, tmem[UR4+0x130] ;  /* 0x00013004000479ee */ /* 0x000ea20008240000 */
[----:B------:R-:W4:Y:S01]  /*ac00*/  LDCU.64 UR4, c[0x0][0x880] ;  /* 0x00011000ff0477ac */ /* 0x000f220008000a00 */
[----:B------:R-:W-:-:S04]  /*ac10*/  SHF.R.U64 R0, R3, 0x3, R37 ;  /* 0x0000000303007819 */ /* 0x000fc80000001225 */
[----:B------:R-:W-:Y:S01]  /*ac20*/  LOP3.LUT R36, R3, 0x70, R0, 0x78, !PT ;  /* 0x0000007003247812 */ /* 0x000fe200078e7800 */
[----:B----4-:R-:W-:-:S04]  /*ac30*/  UISETP.NE.U32.AND UP0, UPT, UR4, URZ, UPT ;  /* 0x000000ff0400728c */ /* 0x010fc8000bf05070 */
[----:B------:R-:W-:Y:S01]  /*ac40*/  UISETP.NE.AND.EX UP0, UPT, UR5, URZ, UPT, UP0 ;  /* 0x000000ff0500728c */ /* 0x000fe2000bf05300 */
[C---:B--2---:R-:W-:Y:S01]  /*ac50*/  FMUL2 R20, R30.reuse.F32, R8.F32x2.HI_LO ;  /* 0x000000081e14724a */ /* 0x044fe20000040000 */
        /* <DEDUP_REMOVED lines=14> */
[----:B------:R-:W2:Y:S01]  /*ad40*/  S2R R31, SR_CTAID.Z ;  /* 0x00000000001f7919 */ /* 0x000ea20000002700 */
[----:B------:R-:W-:-:S02]  /*ad50*/  F2FP.F16.F32.PACK_AB R5, R15, R14 ;  /* 0x0000000e0f05723e */ /* 0x000fc400000000ff */
[----:B------:R-:W-:Y:S01]  /*ad60*/  F2FP.F16.F32.PACK_AB R6, R17, R16 ;  /* 0x000000101106723e */ /* 0x000fe200000000ff */
[----:B------:R4:W-:Y:S01]  /*ad70*/  ST.E.128 desc[UR48][R36.64], R8 ;  /* 0x0000000824007985 */ /* 0x0009e2000c101d30 */
[----:B------:R-:W-:Y:S01]  /*ad80*/  F2FP.F16.F32.PACK_AB R7, R19, R18 ;  /* 0x000000121307723e */ /* 0x000fe200000000ff */
[----:B------:R-:W5:Y:S04]  /*ad90*/  S2R R30, SR_CTAID.Y ;  /* 0x00000000001e7919 */ /* 0x000f680000002600 */
[----:B------:R4:W-:Y:S01]  /*ada0*/  ST.E.128 desc[UR48][R38.64], R4 ;  /* 0x0000000426007985 */ /* 0x0009e2000c101d30 */
[----:B------:R-:W-:Y:S01]  /*adb0*/  @!PT LDS RZ, [RZ] ;  /* 0x00000000fffff984 */ /* 0x000fe20000000800 */
[----:B------:R-:W-:Y:S01]  /*adc0*/  @!PT LDS RZ, [RZ] ;  /* 0x00000000fffff984 */ /* 0x000fe20000000800 */
[----:B------:R-:W-:Y:S01]  /*add0*/  @!PT LDS RZ, [RZ] ;  /* 0x00000000fffff984 */ /* 0x000fe20000000800 */
[----:B------:R-:W-:Y:S01]  /*ade0*/  @!PT LDS RZ, [RZ] ;  /* 0x00000000fffff984 */ /* 0x000fe20000000800 */
[----:B------:R3:W-:Y:S06]  /*adf0*/  MEMBAR.ALL.CTA ;  /* 0x0000000000007992 */ /* 0x0007ec0000008000 */
[----:B---3--:R-:W3:Y:S01]  /*ae00*/  FENCE.VIEW.ASYNC.S ;  /* 0x00000000000073c6 */ /* 0x008ee20000000000 */
[----:B-1----:R-:W-:Y:S05]  /*ae10*/  BRA.U !UP0, `(.L_x_211) ;  /* 0x0000000108fc7547 */ /* 0x002fea000b800000 */
[C---:B------:R-:W-:Y:S01]  /*ae20*/  FSETP.GEU.AND P0, PT, R22.reuse, 1.175494350822287508e-38, PT ;  /* 0x008000001600780b */ /* 0x040fe20003f0e000 */
[----:B------:R-:W1:Y:S01]  /*ae30*/  LDCU UR4, c[0x0][0x380] ;  /* 0x00007000ff0477ac */ /* 0x000e620008000800 */
[----:B------:R-:W-:Y:S01]  /*ae40*/  MOV R0, 0x3e055027 ;  /* 0x3e05502700007802 */ /* 0x000fe20000000f00 */
[----:B------:R-:W-:Y:S01]  /*ae50*/  BSSY.RECONVERGENT B0, `(.L_x_211) ;  /* 0x000003b000007945 */ /* 0x000fe20003800200 */
[----:B----4-:R-:W-:Y:S01]  /*ae60*/  FSEL R5, RZ, -23, P0 ;  /* 0xc1b80000ff057808 */ /* 0x010fe20000000000 */
[----:B------:R-:W4:Y:S08]  /*ae70*/  LDCU UR5, c[0x0][0x700] ;  /* 0x0000e000ff0577ac */ /* 0x000f300008000800 */
[----:B------:R-:W-:-:S05]  /*ae80*/  @!P0 FMUL R22, R22, 8388608 ;  /* 0x4b00000016168820 */ /* 0x000fca0000400000 */
[C---:B------:R-:W-:Y:S02]  /*ae90*/  IADD3 R7, PT, PT, R22.reuse, -0x3f2aaaab, RZ ;  /* 0xc0d5555516077810 */ /* 0x040fe40007ffe0ff */
[C---:B------:R-:W-:Y:S02]  /*aea0*/  ISETP.GT.U32.AND P0, PT, R22.reuse, 0x7f7fffff, PT ;  /* 0x7f7fffff1600780c */ /* 0x040fe40003f04070 */
[----:B------:R-:W-:Y:S02]  /*aeb0*/  LOP3.LUT R7, R7, 0xff800000, RZ, 0xc0, !PT ;  /* 0xff80000007077812 */ /* 0x000fe400078ec0ff */
[C---:B------:R-:W-:Y:S02]  /*aec0*/  FSETP.NEU.AND P1, PT, R22.reuse, RZ, PT ;  /* 0x000000ff1600720b */ /* 0x040fe40003f2d000 */
[-C--:B------:R-:W-:Y:S02]  /*aed0*/  IADD3 R3, PT, PT, R22, -R7.reuse, RZ ;  /* 0x8000000716037210 */ /* 0x080fe40007ffe0ff */
[----:B------:R-:W-:-:S03]  /*aee0*/  I2FP.F32.S32 R4, R7 ;  /* 0x0000000700047245 */ /* 0x000fc60000201400 */
[----:B------:R-:W-:Y:S02]  /*aef0*/  FADD R3, R3, -1 ;  /* 0xbf80000003037421 */ /* 0x000fe40000000000 */
[----:B------:R-:W-:Y:S02]  /*af00*/  FFMA R4, R4, 1.1920928955078125e-07, R5 ;  /* 0x3400000004047823 */ /* 0x000fe40000000005 */
[----:B------:R-:W-:-:S04]  /*af10*/  FFMA R0, R3, -R0, 0.14084610342979431152 ;  /* 0x3e1039f603007423 */ /* 0x000fc80000000800 */
[----:B------:R-:W-:-:S04]  /*af20*/  FFMA R0, R3, R0, -0.12148627638816833496 ;  /* 0xbdf8cdcc03007423 */ /* 0x000fc80000000000 */
[----:B------:R-:W-:-:S04]  /*af30*/  FFMA R0, R3, R0, 0.13980610668659210205 ;  /* 0x3e0f295503007423 */ /* 0x000fc80000000000 */
[----:B------:R-:W-:-:S04]  /*af40*/  FFMA R0, R3, R0, -0.16684235632419586182 ;  /* 0xbe2ad8b903007423 */ /* 0x000fc80000000000 */
[----:B------:R-:W-:-:S04]  /*af50*/  FFMA R0, R3, R0, 0.20012299716472625732 ;  /* 0x3e4ced0b03007423 */ /* 0x000fc80000000000 */
[----:B------:R-:W-:-:S04]  /*af60*/  FFMA R0, R3, R0, -0.24999669194221496582 ;  /* 0xbe7fff2203007423 */ /* 0x000fc80000000000 */
[----:B------:R-:W-:-:S04]  /*af70*/  FFMA R0, R3, R0, 0.33333182334899902344 ;  /* 0x3eaaaa7803007423 */ /* 0x000fc80000000000 */
[----:B------:R-:W-:-:S04]  /*af80*/  FFMA R0, R3, R0, -0.5 ;  /* 0xbf00000003007423 */ /* 0x000fc80000000000 */
[----:B------:R-:W-:-:S04]  /*af90*/  FMUL R0, R3, R0 ;  /* 0x0000000003007220 */ /* 0x000fc80000400000 */
[----:B------:R-:W-:Y:S01]  /*afa0*/  FFMA R5, R3, R0, R3 ;  /* 0x0000000003057223 */ /* 0x000fe20000000003 */
[----:B------:R-:W-:Y:S02]  /*afb0*/  MOV R3, 0x7f800000 ;  /* 0x7f80000000037802 */ /* 0x000fe40000000f00 */
[----:B------:R-:W-:Y:S01]  /*afc0*/  LEA R0, R33, R2, 0x8 ;  /* 0x0000000221007211 */ /* 0x000fe200078e40ff */
[----:B------:R-:W-:Y:S02]  /*afd0*/  FFMA R4, R4, 0.69314718246459960938, R5 ;  /* 0x3f31721804047823 */ /* 0x000fe40000000005 */
[----:B------:R-:W-:Y:S01]  /*afe0*/  @P0 FFMA R4, R22, R3, +INF ;  /* 0x7f80000016040423 */ /* 0x000fe20000000003 */
[----:B-1----:R-:W-:-:S04]  /*aff0*/  ISETP.GE.AND P0, PT, R0, UR4, PT ;  /* 0x0000000400007c0c */ /* 0x002fc8000bf06270 */
[----:B------:R-:W-:-:S05]  /*b000*/  FSEL R4, R4, -INF , P1 ;  /* 0xff80000004047808 */ /* 0x000fca0000800000 */
[----:B----4-:R-:W-:-:S04]  /*b010*/  FFMA R23, R23, UR5, R4 ;  /* 0x0000000517177c23 */ /* 0x010fc80008000004 */
[----:B------:R-:W-:Y:S05]  /*b020*/  @P0 BRA `(.L_x_212) ;  /* 0x0000000000740947 */ /* 0x000fea0003800000 */
[----:B------:R-:W1:Y:S01]  /*b030*/  LDCU UR7, c[0x0][0x38c] ;  /* 0x00007180ff0777ac */ /* 0x000e620008000800 */
[----:B------:R-:W-:Y:S01]  /*b040*/  HFMA2 R4, -RZ, RZ, 0, 0 ;  /* 0x00000000ff047431 */ /* 0x000fe200000001ff */
[----:B------:R-:W2:Y:S01]  /*b050*/  LDCU UR6, c[0x0][0x890] ;  /* 0x00011200ff0677ac */ /* 0x000ea20008000800 */
[----:B------:R-:W4:Y:S01]  /*b060*/  LDCU.64 UR4, c[0x0][0x888] ;  /* 0x00011100ff0477ac */ /* 0x000f220008000a00 */
[----:B-1----:R-:W1:Y:S01]  /*b070*/  I2F.U32.RP R7, UR7 ;  /* 0x0000000700077d06 */ /* 0x002e620008209000 */
[----:B------:R-:W-:Y:S01]  /*b080*/  ISETP.NE.U32.AND P0, PT, RZ, UR7, PT ;  /* 0x00000007ff007c0c */ /* 0x000fe2000bf05070 */
[----:B--2---:R-:W-:-:S06]  /*b090*/  IMAD R0, R31, UR6, R0 ;  /* 0x000000061f007c24 */ /* 0x004fcc000f8e0200 */
[----:B-1----:R-:W1:Y:S02]  /*b0a0*/  MUFU.RCP R6, R7 ;  /* 0x0000000700067308 */ /* 0x002e640000001000 */
[----:B-1----:R-:W-:-:S06]  /*b0b0*/  IADD3 R6, PT, PT, R6, 0xffffffe, RZ ;  /* 0x0ffffffe06067810 */ /* 0x002fcc0007ffe0ff */
[----:B------:R-:W1:Y:S02]  /*b0c0*/  F2I.FTZ.U32.TRUNC.NTZ R5, R6 ;  /* 0x0000000600057305 */ /* 0x000e64000021f000 */
[----:B-1----:R-:W-:Y:S01]  /*b0d0*/  IADD3 R3, PT, PT, RZ, -R5, RZ ;  /* 0x80000005ff037210 */ /* 0x002fe20007ffe0ff */
[----:B------:R-:W1:Y:S04]  /*b0e0*/  LDC.64 R6, c[0x0][0x880] ;  /* 0x00022000ff067b82 */ /* 0x000e680000000a00 */
[----:B------:R-:W-:-:S04]  /*b0f0*/  IMAD R3, R3, UR7, RZ ;  /* 0x0000000703037c24 */ /* 0x000fc8000f8e02ff */
[----:B------:R-:W-:-:S06]  /*b100*/  IMAD.HI.U32 R3, R5, R3, R4 ;  /* 0x0000000305037227 */ /* 0x000fcc00078e0004 */
[----:B-----5:R-:W-:-:S05]  /*b110*/  IMAD.HI.U32 R3, R3, R30, RZ ;  /* 0x0000001e03037227 */ /* 0x020fca00078e00ff */
[----:B------:R-:W-:-:S05]  /*b120*/  IADD3 R5, PT, PT, -R3, RZ, RZ ;  /* 0x000000ff03057210 */ /* 0x000fca0007ffe1ff */
[----:B------:R-:W-:-:S05]  /*b130*/  IMAD R4, R5, UR7, R30 ;  /* 0x0000000705047c24 */ /* 0x000fca000f8e021e */
[----:B------:R-:W-:-:S13]  /*b140*/  ISETP.GE.U32.AND P2, PT, R4, UR7, PT ;  /* 0x0000000704007c0c */ /* 0x000fda000bf46070 */
[----:B------:R-:W-:Y:S02]  /*b150*/  @P2 IADD3 R4, PT, PT, R4, -UR7, RZ ;  /* 0x8000000704042c10 */ /* 0x000fe4000fffe0ff */
[----:B------:R-:W-:Y:S02]  /*b160*/  @P2 IADD3 R3, PT, PT, R3, 0x1, RZ ;  /* 0x0000000103032810 */ /* 0x000fe40007ffe0ff */
[----:B------:R-:W-:-:S13]  /*b170*/  ISETP.GE.U32.AND P1, PT, R4, UR7, PT ;  /* 0x0000000704007c0c */ /* 0x000fda000bf26070 */
[----:B------:R-:W-:Y:S02]  /*b180*/  @P1 IADD3 R3, PT, PT, R3, 0x1, RZ ;  /* 0x0000000103031810 */ /* 0x000fe40007ffe0ff */
[----:B------:R-:W-:-:S04]  /*b190*/  @!P0 LOP3.LUT R3, RZ, UR7, RZ, 0x33, !PT ;  /* 0x00000007ff038c12 */ /* 0x000fc8000f8e33ff */
[C---:B------:R-:W-:Y:S01]  /*b1a0*/  IADD3 R5, PT, PT, -R3.reuse, RZ, RZ ;  /* 0x000000ff03057210 */ /* 0x040fe20007ffe1ff */
[----:B----4-:R-:W-:-:S04]  /*b1b0*/  IMAD R0, R3, UR5, R0 ;  /* 0x0000000503007c24 */ /* 0x010fc8000f8e0200 */
[----:B------:R-:W-:-:S04]  /*b1c0*/  IMAD R5, R5, UR7, R30 ;  /* 0x0000000705057c24 */ /* 0x000fc8000f8e021e */
[----:B------:R-:W-:-:S04]  /*b1d0*/  IMAD R5, R5, UR4, R0 ;  /* 0x0000000405057c24 */ /* 0x000fc8000f8e0200 */
[----:B-1----:R-:W-:-:S05]  /*b1e0*/  IMAD.WIDE.U32 R6, R5, 0x4, R6 ;  /* 0x0000000405067825 */ /* 0x002fca00078e0006 */
[----:B------:R1:W-:Y:S02]  /*b1f0*/  STG.E desc[UR48][R6.64], R23 ;  /* 0x0000001706007986 */ /* 0x0003e4000c101930 */
.L_x_212:
[----:B------:R-:W-:Y:S05]  /*b200*/  BSYNC.RECONVERGENT B0 ;  /* 0x0000000000007941 */ /* 0x000fea0003800200 */
.L_x_211:
[----:B------:R-:W-:Y:S01]  /*b210*/  UISETP.NE.AND UP0, UPT, UR38, URZ, UPT ;  /* 0x000000ff2600728c */ /* 0x000fe2000bf05270 */
[----:B------:R-:W-:-:S08]  /*b220*/  NOP ;  /* 0x0000000000007918 */ /* 0x000fd00000000000 */
[----:B------:R-:W-:Y:S05]  /*b230*/  BRA.U UP0, `(.L_x_213) ;  /* 0x0000000100087547 */ /* 0x000fea000b800000 */
[----:B------:R-:W-:Y:S05]  /*b240*/  BPT.TRAP 0x1 ;  /* 0x000000040000795c */ /* 0x000fea0000300000 */
[----:B------:R-:W-:Y:S05]  /*b250*/  BPT.TRAP 0x1 ;  /* 0x000000040000795c */ /* 0x000fea0000300000 */
.L_x_213:
[----:B------:R-:W-:Y:S02]  /*b260*/  UIADD3 UR4, UPT, UPT, UR40, 0xe0a0, URZ ;  /* 0x0000e0a028047890 */ /* 0x000fe4000fffe0ff */
[----:B------:R-:W-:Y:S02]  /*b270*/  UISETP.NE.AND UP0, UPT, UR38, URZ, UPT ;  /* 0x000000ff2600728c */ /* 0x000fe4000bf05270 */
[----:B------:R-:W-:-:S09]  /*b280*/  UPRMT UR4, UR41, 0x654, UR4 ;  /* 0x0000065429047896 */ /* 0x000fd20008000004 */
[----:B---3--:R-:W-:Y:S01]  /*b290*/  SYNCS.ARRIVE.TRANS64.RED.A1T0 RZ, [UR4], RZ ;  /* 0x000000ffffff79a7 */ /* 0x008fe20008100404 */
[----:B------:R-:W-:Y:S05]  /*b2a0*/  BRA.U UP0, `(.L_x_214) ;  /* 0x0000000100047547 */ /* 0x000fea000b800000 */
[----:B------:R-:W-:Y:S05]  /*b2b0*/  BPT.TRAP 0x1 ;  /* 0x000000040000795c */ /* 0x000fea0000300000 */
.L_x_214:
[----:B------:R-:W-:Y:S01]  /*b2c0*/  SYNCS.ARRIVE.TRANS64.A1T0 RZ, [UR40+0xe0b0], RZ ;  /* 0x00e0b0ffffff79a7 */ /* 0x000fe20008100028 */
[----:B------:R-:W-:-:S09]  /*b2d0*/  UISETP.NE.AND UP0, UPT, UR36, URZ, UPT ;  /* 0x000000ff2400728c */ /* 0x000fd2000bf05270 */
[----:B------:R-:W-:Y:S05]  /*b2e0*/  BRA.U !UP0, `(.L_x_215) ;  /* 0x0000000108047547 */ /* 0x000fea000b800000 */
[----:B------:R-:W-:Y:S05]  /*b2f0*/  BPT.TRAP 0x1 ;  /* 0x000000040000795c */ /* 0x000fea0000300000 */
.L_x_215:
[----:B------:R-:W-:Y:S01]  /*b300*/  IMAD.U32 R3, RZ, RZ, UR44 ;  /* 0x0000002cff037e24 */ /* 0x000fe2000f8e00ff */
[----:B------:R-:W-:-:S04]  /*b310*/  SHF.R.U32.HI R0, RZ, 0x15, R57 ;  /* 0x00000015ff007819 */ /* 0x000fc80000011639 */
[----:B------:R-:W-:Y:S02]  /*b320*/  SHF.L.U32 R3, R3, 0x1f, RZ ;  /* 0x0000001f03037819 */ /* 0x000fe400000006ff */
[----:B------:R-:W-:Y:S02]  /*b330*/  ISETP.NE.AND P0, PT, R25, R0, PT ;  /* 0x000000001900720c */ /* 0x000fe40003f05270 */
[----:B------:R-:W3:Y:S02]  /*b340*/  SYNCS.PHASECHK.TRANS64.TRYWAIT P1, [UR40+0xe080], R3 ;  /* 0x00e08003ff0075a7 */ /* 0x000ee40008021128 */
[----:B---3--:R-:W-:Y:S09]  /*b350*/  @!P1 BRA `(.L_x_216) ;  /* 0x000000a000289947 */ /* 0x008ff20003800000 */
.L_x_404:
[----:B------:R-:W-:Y:S05]  /*b360*/  @!P0 BRA `(.L_x_217) ;  /* 0x0000000000408947 */ /* 0x000fea0003800000 */
[----:B------:R-:W-:Y:S01]  /*b370*/  MOV R14, 0x8 ;  /* 0x00000008000e7802 */ /* 0x000fe20000000f00 */
[----:B------:R-:W1:Y:S01]  /*b380*/  LDCU.64 UR8, c[0x4][0xb0] ;  /* 0x01001600ff0877ac */ /* 0x000e620008000a00 */
[----:B------:R-:W-:Y:S02]  /*b390*/  HFMA2 R12, -RZ, RZ, 0, 5.9604644775390625e-08 ;  /* 0x00000001ff0c7431 */ /* 0x000fe400000001ff */
[----:B----4-:R-:W-:Y:S01]  /*b3a0*/  IMAD.MOV.U32 R8, RZ, RZ, 0x192 ;  /* 0x00000192ff087424 */ /* 0x010fe200078e00ff */
[----:B------:R-:W4:Y:S01]  /*b3b0*/  LDCU.64 UR6, c[0x4][0xb8] ;  /* 0x01001700ff0677ac */ /* 0x000f220008000a00 */
[----:B------:R-:W2:Y:S01]  /*b3c0*/  LDC.64 R14, c[0x4][R14] ;  /* 0x010000000e0e7b82 */ /* 0x000ea20000000a00 */
[----:B------:R-:W-:Y:S01]  /*b3d0*/  IMAD.MOV.U32 R13, RZ, RZ, RZ ;  /* 0x000000ffff0d7224 */ /* 0x000fe200078e00ff */
[----:B------:R-:W3:Y:S01]  /*b3e0*/  LDCU.64 UR4, c[0x4][0x28] ;  /* 0x01000500ff0477ac */ /* 0x000ee20008000a00 */
[----:B-1----:R-:W-:Y:S01]  /*b3f0*/  IMAD.U32 R4, RZ, RZ, UR8 ;  /* 0x00000008ff047e24 */ /* 0x002fe2000f8e00ff */
[----:B------:R-:W-:Y:S01]  /*b400*/  MOV R5, UR9 ;  /* 0x0000000900057c02 */ /* 0x000fe20008000f00 */
[----:B----4-:R-:W-:Y:S01]  /*b410*/  IMAD.U32 R6, RZ, RZ, UR6 ;  /* 0x00000006ff067e24 */ /* 0x010fe2000f8e00ff */
[----:B------:R-:W-:Y:S01]  /*b420*/  MOV R7, UR7 ;  /* 0x0000000700077c02 */ /* 0x000fe20008000f00 */
[----:B---3--:R-:W-:Y:S01]  /*b430*/  IMAD.U32 R10, RZ, RZ, UR4 ;  /* 0x00000004ff0a7e24 */ /* 0x008fe2000f8e00ff */
[----:B------:R-:W-:-:S02]  /*b440*/  MOV R11, UR5 ;  /* 0x00000005000b7c02 */ /* 0x000fc40008000f00 */
[----:B------:R-:W-:-:S07]  /*b450*/  LEPC R20, `(.L_x_217) ;  /* 0x000000001014794e */ /* 0x000fce0000000000 */
[----:B--2--5:R-:W-:Y:S05]  /*b460*/  CALL.ABS.NOINC R14 ;  /* 0x000000000e007343 */ /* 0x024fea0003c00000 */
.L_x_217:
[----:B------:R-:W-:Y:S05]  /*b470*/  WARPSYNC.ALL ;  /* 0x0000000000007948 */ /* 0x000fea0003800000 */
[----:B------:R-:W-:Y:S01]  /*b480*/  R2UR UR4, R57 ;  /* 0x00000000390472ca */ /* 0x000fe200000e0000 */
[----:B------:R-:W-:-:S12]  /*b490*/  UISETP.NE.AND UP0, UPT, UR36, URZ, UPT ;  /* 0x000000ff2400728c */ /* 0x000fd8000bf05270 */
[----:B-1----:R-:W1:Y:S02]  /*b4a0*/  LDTM.x2 R22, tmem[UR4] ;  /* 0x00000004001679ee */ /* 0x002e6400080c0000 */
[----:B-1----:R-:W-:Y:S05]  /*b4b0*/  BRA.U !UP0, `(.L_x_218) ;  /* 0x0000000108047547 */ /* 0x002fea000b800000 */
[----:B------:R-:W-:Y:S05]  /*b4c0*/  BPT.TRAP 0x1 ;  /* 0x000000040000795c */ /* 0x000fea0000300000 */
.L_x_218:
[----:B------:R-:W-:Y:S02]  /*b4d0*/  UPRMT UR39, UR41, 0x654, UR39 ;  /* 0x0000065429277896 */ /* 0x000fe40008000027 */
[----:B------:R-:W-:-:S07]  /*b4e0*/  UISETP.NE.AND UP0, UPT, UR38, URZ, UPT ;  /* 0x000000ff2600728c */ /* 0x000fce000bf05270 */
[----:B------:R-:W-:Y:S02]  /*b4f0*/  SYNCS.ARRIVE.TRANS64.RED.A1T0 RZ, [UR39], RZ ;  /* 0x000000ffffff79a7 */ /* 0x000fe40008100427 */
[----:B------:R-:W-:Y:S05]  /*b500*/  BRA.U UP0, `(.L_x_219) ;  /* 0x0000000100047547 */ /* 0x000fea000b800000 */
[----:B------:R-:W-:Y:S05]  /*b510*/  BPT.TRAP 0x1 ;  /* 0x000000040000795c */ /* 0x000fea0000300000 */
.L_x_219:
[----:B---3--:R-:W-:-:S04]  /*b520*/  MOV R3, UR45 ;  /* 0x0000002d00037c02 */ /* 0x008fc80008000f00 */
[----:B------:R-:W-:-:S04]  /*b530*/  SHF.L.U32 R3, R3, 0x1f, RZ ;  /* 0x0000001f03037819 */ /* 0x000fc800000006ff */
[----:B------:R-:W1:Y:S02]  /*b540*/  SYNCS.PHASECHK.TRANS64.TRYWAIT P0, [UR40+0xe098], R3 ;  /* 0x00e09803ff0075a7 */ /* 0x000e640008001128 */
[----:B-1----:R-:W-:Y:S05]  /*b550*/  @!P0 BRA `(.L_x_220) ;  /* 0x0000009c00c08947 */ /* 0x002fea0003800000 */
.L_x_405:
[----:B------:R-:W-:-:S09]  /*b560*/  UISETP.NE.AND UP0, UPT, UR38, URZ, UPT ;  /* 0x000000ff2600728c */ /* 0x000fd2000bf05270 */
[----:B------:R-:W-:Y:S05]  /*b570*/  BRA.U UP0, `(.L_x_221) ;  /* 0x0000000100047547 */ /* 0x000fea000b800000 */
[----:B------:R-:W-:Y:S05]  /*b580*/  BPT.TRAP 0x1 ;  /* 0x000000040000795c */ /* 0x000fea0000300000 */
.L_x_221:
[----:B-1----:R-:W-:Y:S01]  /*b590*/  MOV R3, 0x1 ;  /* 0x0000000100037802 */ /* 0x002fe20000000f00 */
[----:B----4-:R1:W3:Y:S03]  /*b5a0*/  MUFU.RCP R5, R22 ;  /* 0x0000001600057308 */ /* 0x0102e60000001000 */
[----:B------:R-:W-:-:S04]  /*b5b0*/  SHF.L.U32 R3, R3, 0x1f, RZ ;  /* 0x0000001f03037819 */ /* 0x000fc800000006ff */
[----:B------:R-:W4:Y:S02]  /*b5c0*/  SYNCS.PHASECHK.TRANS64.TRYWAIT P0, [UR40+0xe0c8], R3 ;  /* 0x00e0c803ff0075a7 */ /* 0x000f240008001128 */
[----:B-1-34-:R-:W-:Y:S05]  /*b5d0*/  @!P0 BRA `(.L_x_222) ;  /* 0x0000009c00b88947 */ /* 0x01afea0003800000 */
.L_x_406:
[----:B------:R-:W1:Y:S01]  /*b5e0*/  LDCU UR4, c[0x0][0x708] ;  /* 0x0000e100ff0477ac */ /* 0x000e620008000800 */
[----:B------:R-:W-:Y:S01]  /*b5f0*/  FFMA R32, -R22, R5, 1 ;  /* 0x3f80000016207423 */ /* 0x000fe20000000105 */
[----:B------:R-:W-:Y:S03]  /*b600*/  BSSY.RECONVERGENT B2, `(.L_x_223) ;  /* 0x000000a000027945 */ /* 0x000fe60003800200 */
[----:B------:R-:W-:Y:S01]  /*b610*/  FFMA R32, R5, R32, R5 ;  /* 0x0000002005207223 */ /* 0x000fe20000000005 */
[----:B-1----:R-:W-:-:S03]  /*b620*/  MOV R3, UR4 ;  /* 0x0000000400037c02 */ /* 0x002fc60008000f00 */
[----:B------:R-:W-:Y:S01]  /*b630*/  FFMA R5, R32, UR4, RZ ;  /* 0x0000000420057c23 */ /* 0x000fe200080000ff */
[----:B------:R-:W1:Y:S03]  /*b640*/  FCHK P0, R3, R22 ;  /* 0x0000001603007302 */ /* 0x000e660000000000 */
[----:B------:R-:W-:-:S04]  /*b650*/  FFMA R0, -R22, R5, UR4 ;  /* 0x0000000416007e23 */ /* 0x000fc80008000105 */
[----:B------:R-:W-:Y:S01]  /*b660*/  FFMA R32, R32, R0, R5 ;  /* 0x0000000020207223 */ /* 0x000fe20000000005 */
[----:B-1----:R-:W-:Y:S05]  /*b670*/  @!P0 BRA `(.L_x_224) ;  /* 0x0000000000088947 */ /* 0x002fea0003800000 */
[----:B------:R-:W-:Y:S02]  /*b680*/  MOV R4, 0xb6a0 ;  /* 0x0000b6a000047802 */ /* 0x000fe40000000f00 */
[----:B--2--5:R-:W-:Y:S05]  /*b690*/  CALL.REL.NOINC `($__internal_3_$__cuda_sm3x_div_rn_noftz_f32_slowpath) ;  /* 0x000000a800347944 */ /* 0x024fea0003c00000 */
.L_x_224:
[----:B------:R-:W-:Y:S05]  /*b6a0*/  BSYNC.RECONVERGENT B2 ;  /* 0x0000000000027941 */ /* 0x000fea0003800200 */
.L_x_223:
[----:B------:R-:W-:-:S05]  /*b6b0*/  VIADD R0, R56, 0x180 ;  /* 0x0000018038007836 */ /* 0x000fca0000000000 */
[----:B------:R-:W-:-:S04]  /*b6c0*/  SHF.R.U32.HI R0, RZ, 0x15, R0 ;  /* 0x00000015ff007819 */ /* 0x000fc80000011600 */
[----:B------:R-:W-:-:S13]  /*b6d0*/  ISETP.NE.AND P0, PT, R25, R0, PT ;  /* 0x000000001900720c */ /* 0x000fda0003f05270 */
[----:B------:R-:W-:Y:S05]  /*b6e0*/  @!P0 BRA `(.L_x_225) ;  /* 0x0000000000408947 */ /* 0x000fea0003800000 */
[----:B------:R-:W-:Y:S01]  /*b6f0*/  MOV R14, 0x8 ;  /* 0x00000008000e7802 */ /* 0x000fe20000000f00 */
[----:B------:R-:W1:Y:S01]  /*b700*/  LDCU.64 UR8, c[0x4][0xb0] ;  /* 0x01001600ff0877ac */ /* 0x000e620008000a00 */
[----:B------:R-:W-:Y:S02]  /*b710*/  HFMA2 R12, -RZ, RZ, 0, 5.9604644775390625e-08 ;  /* 0x00000001ff0c7431 */ /* 0x000fe400000001ff */
[----:B------:R-:W-:Y:S01]  /*b720*/  IMAD.MOV.U32 R8, RZ, RZ, 0x192 ;  /* 0x00000192ff087424 */ /* 0x000fe200078e00ff */
[----:B------:R-:W3:Y:S01]  /*b730*/  LDCU.64 UR6, c[0x4][0xb8] ;  /* 0x01001700ff0677ac */ /* 0x000ee20008000a00 */
[----:B------:R-:W4:Y:S01]  /*b740*/  LDC.64 R14, c[0x4][R14] ;  /* 0x010000000e0e7b82 */ /* 0x000f220000000a00 */
[----:B------:R-:W-:Y:S01]  /*b750*/  IMAD.MOV.U32 R13, RZ, RZ, RZ ;  /* 0x000000ffff0d7224 */ /* 0x000fe200078e00ff */
[----:B------:R-:W2:Y:S01]  /*b760*/  LDCU.64 UR4, c[0x4][0x40] ;  /* 0x01000800ff0477ac */ /* 0x000ea20008000a00 */
[----:B-1----:R-:W-:Y:S01]  /*b770*/  IMAD.U32 R4, RZ, RZ, UR8 ;  /* 0x00000008ff047e24 */ /* 0x002fe2000f8e00ff */
[----:B------:R-:W-:Y:S01]  /*b780*/  MOV R5, UR9 ;  /* 0x0000000900057c02 */ /* 0x000fe20008000f00 */
[----:B---3--:R-:W-:Y:S01]  /*b790*/  IMAD.U32 R6, RZ, RZ, UR6 ;  /* 0x00000006ff067e24 */ /* 0x008fe2000f8e00ff */
[----:B------:R-:W-:Y:S01]  /*b7a0*/  MOV R7, UR7 ;  /* 0x0000000700077c02 */ /* 0x000fe20008000f00 */
[----:B--2---:R-:W-:Y:S01]  /*b7b0*/  IMAD.U32 R10, RZ, RZ, UR4 ;  /* 0x00000004ff0a7e24 */ /* 0x004fe2000f8e00ff */
[----:B------:R-:W-:-:S02]  /*b7c0*/  MOV R11, UR5 ;  /* 0x00000005000b7c02 */ /* 0x000fc40008000f00 */
[----:B------:R-:W-:-:S07]  /*b7d0*/  LEPC R20, `(.L_x_225) ;  /* 0x000000001014794e */ /* 0x000fce0000000000 */
[----:B----45:R-:W-:Y:S05]  /*b7e0*/  CALL.ABS.NOINC R14 ;  /* 0x000000000e007343 */ /* 0x030fea0003c00000 */
.L_x_225:
[----:B------:R-:W-:Y:S05]  /*b7f0*/  WARPSYNC.ALL ;  /* 0x0000000000007948 */ /* 0x000fea0003800000 */
[----:B------:R-:W-:Y:S02]  /*b800*/  R2UR UR4, R56 ;  /* 0x00000000380472ca */ /* 0x000fe400000e0000 */
[C---:B------:R-:W-:Y:S02]  /*b810*/  IADD3 R36, P0, PT, R24.reuse, 0x4010, RZ ;  /* 0x0000401018247810 */ /* 0x040fe40007f1e0ff */
[----:B------:R-:W-:-:S03]  /*b820*/  IADD3 R3, P1, PT, R24, 0x4000, RZ ;  /* 0x0000400018037810 */ /* 0x000fc60007f3e0ff */
[--C-:B------:R-:W-:Y:S02]  /*b830*/  IMAD.X R37, RZ, RZ, R27.reuse, P0 ;  /* 0x000000ffff257224 */ /* 0x100fe400000e061b */
[----:B------:R-:W-:-:S04]  /*b840*/  IMAD.X R35, RZ, RZ, R27, P1 ;  /* 0x000000ffff237224 */ /* 0x000fc800008e061b */
[----:B------:R-:W1:Y:S01]  /*b850*/  LDTM.x16 R4, tmem[UR4+0x180] ;  /* 0x00018004000479ee */ /* 0x000e620008240000 */
[----:B------:R-:W-:-:S04]  /*b860*/  SHF.R.U64 R0, R3, 0x3, R35 ;  /* 0x0000000303007819 */ /* 0x000fc80000001223 */
[----:B------:R-:W-:Y:S01]  /*b870*/  LOP3.LUT R34, R3, 0x70, R0, 0x78, !PT ;  /* 0x0000007003227812 */ /* 0x000fe200078e7800 */
[----:B------:R-:W-:-:S05]  /*b880*/  VIADD R0, R56, 0x190 ;  /* 0x0000019038007836 */ /* 0x000fca0000000000 */
[----:B------:R-:W-:-:S04]  /*b890*/  SHF.R.U32.HI R0, RZ, 0x15, R0 ;  /* 0x00000015ff007819 */ /* 0x000fc80000011600 */
[----:B------:R-:W-:Y:S01]  /*b8a0*/  ISETP.NE.AND P0, PT, R25, R0, PT ;  /* 0x000000001900720c */ /* 0x000fe20003f05270 */
[----:B-1----:R-:W-:Y:S01]  /*b8b0*/  FMUL2 R20, R32.F32, R8.F32x2.HI_LO ;  /* 0x000000082014724a */ /* 0x002fe20000040000 */
[----:B------:R-:W-:Y:S01]  /*b8c0*/  SHF.R.U64 R9, R36, 0x3, R37 ;  /* 0x0000000324097819 */ /* 0x000fe20000001225 */
[C---:B------:R-:W-:Y:S02]  /*b8d0*/  FMUL2 R4, R32.reuse.F32, R4.F32x2.HI_LO ;  /* 0x000000042004724a */ /* 0x040fe40000040000 */
[----:B------:R-:W-:Y:S01]  /*b8e0*/  FMUL2 R6, R32.F32, R6.F32x2.HI_LO ;  /* 0x000000062006724a */ /* 0x000fe20000040000 */
        /* <DEDUP_REMOVED lines=18> */
[----:B------:R-:W3:Y:S01]  /*ba10*/  LDCU.64 UR8, c[0x4][0xb0] ;  /* 0x01001600ff0877ac */ /* 0x000ee20008000a00 */
[----:B------:R-:W-:Y:S02]  /*ba20*/  HFMA2 R12, -RZ, RZ, 0, 5.9604644775390625e-08 ;  /* 0x00000001ff0c7431 */ /* 0x000fe400000001ff */
[----:B-1----:R-:W-:Y:S01]  /*ba30*/  IMAD.MOV.U32 R8, RZ, RZ, 0x192 ;  /* 0x00000192ff087424 */ /* 0x002fe200078e00ff */
[----:B------:R-:W1:Y:S01]  /*ba40*/  LDCU.64 UR6, c[0x4][0xb8] ;  /* 0x01001700ff0677ac */ /* 0x000e620008000a00 */
[----:B------:R-:W4:Y:S01]  /*ba50*/  LDC.64 R14, c[0x4][R14] ;  /* 0x010000000e0e7b82 */ /* 0x000f220000000a00 */
[----:B------:R-:W-:Y:S01]  /*ba60*/  IMAD.MOV.U32 R13, RZ, RZ, RZ ;  /* 0x000000ffff0d7224 */ /* 0x000fe200078e00ff */
[----:B------:R-:W2:Y:S01]  /*ba70*/  LDCU.64 UR4, c[0x4][0x40] ;  /* 0x01000800ff0477ac */ /* 0x000ea20008000a00 */
[----:B---3--:R-:W-:Y:S01]  /*ba80*/  IMAD.U32 R4, RZ, RZ, UR8 ;  /* 0x00000008ff047e24 */ /* 0x008fe2000f8e00ff */
[----:B------:R-:W-:Y:S01]  /*ba90*/  MOV R5, UR9 ;  /* 0x0000000900057c02 */ /* 0x000fe20008000f00 */
[----:B-1----:R-:W-:Y:S01]  /*baa0*/  IMAD.U32 R6, RZ, RZ, UR6 ;  /* 0x00000006ff067e24 */ /* 0x002fe2000f8e00ff */
[----:B------:R-:W-:Y:S01]  /*bab0*/  MOV R7, UR7 ;  /* 0x0000000700077c02 */ /* 0x000fe20008000f00 */
[----:B--2---:R-:W-:Y:S01]  /*bac0*/  IMAD.U32 R10, RZ, RZ, UR4 ;  /* 0x00000004ff0a7e24 */ /* 0x004fe2000f8e00ff */
[----:B------:R-:W-:-:S02]  /*bad0*/  MOV R11, UR5 ;  /* 0x00000005000b7c02 */ /* 0x000fc40008000f00 */
[----:B------:R-:W-:-:S07]  /*bae0*/  LEPC R20, `(.L_x_226) ;  /* 0x000000001014794e */ /* 0x000fce0000000000 */
[----:B----45:R-:W-:Y:S05]  /*baf0*/  CALL.ABS.NOINC R14 ;  /* 0x000000000e007343 */ /* 0x030fea0003c00000 */
.L_x_226:
[----:B------:R-:W-:Y:S05]  /*bb00*/  WARPSYNC.ALL ;  /* 0x0000000000007948 */ /* 0x000fea0003800000 */
[----:B------:R-:W-:Y:S02]  /*bb10*/  R2UR UR4, R56 ;  /* 0x00000000380472ca */ /* 0x000fe400000e0000 */
[C---:B-1----:R-:W-:Y:S02]  /*bb20*/  IADD3 R36, P0, PT, R24.reuse, 0x4030, RZ ;  /* 0x0000403018247810 */ /* 0x042fe40007f1e0ff */
        /* <DEDUP_REMOVED lines=46> */
.L_x_227:
        /* <DEDUP_REMOVED lines=49> */
.L_x_228:
[----:B------:R-:W3:Y:S01]  /*c120*/  LDCU.64 UR4, c[0x0][0x880] ;  /* 0x00011000ff0477ac */ /* 0x000ee20008000a00 */
[C---:B------:R-:W-:Y:S02]  /*c130*/  IADD3 R3, P2, PT, R24.reuse, 0x4060, RZ ;  /* 0x0000406018037810 */ /* 0x040fe40007f5e0ff */
[----:B------:R-:W-:-:S03]  /*c140*/  IADD3 R26, P1, PT, R24, 0x4070, RZ ;  /* 0x00004070181a7810 */ /* 0x000fc60007f3e0ff */
[--C-:B------:R-:W-:Y:S02]  /*c150*/  IMAD.X R29, RZ, RZ, R27.reuse, P2 ;  /* 0x000000ffff1d7224 */ /* 0x100fe400010e061b */
[----:B------:R-:W-:-:S03]  /*c160*/  IMAD.X R27, RZ, RZ, R27, P1 ;  /* 0x000000ffff1b7224 */ /* 0x000fc600008e061b */
[----:B------:R-:W-:-:S04]  /*c170*/  SHF.R.U64 R0, R3, 0x3, R29 ;  /* 0x0000000303007819 */ /* 0x000fc8000000121d */
[----:B------:R-:W-:Y:S02]  /*c180*/  LOP3.LUT R28, R3, 0x70, R0, 0x78, !PT ;  /* 0x00000070031c7812 */ /* 0x000fe400078e7800 */
[----:B---3--:R-:W-:-:S04]  /*c190*/  ISETP.NE.U32.AND P0, PT, RZ, UR4, PT ;  /* 0x00000004ff007c0c */ /* 0x008fc8000bf05070 */
[----:B------:R-:W-:Y:S01]  /*c1a0*/  ISETP.NE.AND.EX P0, PT, RZ, UR5, PT, P0 ;  /* 0x00000005ff007c0c */ /* 0x000fe2000bf05300 */
[----:B------:R-:W-:Y:S05]  /*c1b0*/  WARPSYNC.ALL ;  /* 0x0000000000007948 */ /* 0x000fea0003800000 */
[----:B------:R-:W-:-:S13]  /*c1c0*/  R2UR UR4, R56 ;  /* 0x00000000380472ca */ /* 0x000fda00000e0000 */
[----:B-1----:R-:W1:Y:S02]  /*c1d0*/  LDTM.x16 R4, tmem[UR4+0x1b0] ;  /* 0x0001b004000479ee */ /* 0x002e640008240000 */
        /* <DEDUP_REMOVED lines=20> */
[----:B------:R-:W-:Y:S01]  /*c320*/  @!PT LDS RZ, [RZ] ;  /* 0x00000000fffff984 */ /* 0x000fe20000000800 */
[----:B------:R-:W-:Y:S01]  /*c330*/  @!PT LDS RZ, [RZ] ;  /* 0x00000000fffff984 */ /* 0x000fe20000000800 */
[----:B------:R-:W-:Y:S01]  /*c340*/  @!PT LDS RZ, [RZ] ;  /* 0x00000000fffff984 */ /* 0x000fe20000000800 */
[----:B------:R-:W-:Y:S01]  /*c350*/  @!PT LDS RZ, [RZ] ;  /* 0x00000000fffff984 */ /* 0x000fe20000000800 */
[----:B------:R3:W-:Y:S06]  /*c360*/  MEMBAR.ALL.CTA ;  /* 0x0000000000007992 */ /* 0x0007ec0000008000 */
[----:B---3--:R-:W3:Y:S01]  /*c370*/  FENCE.VIEW.ASYNC.S ;  /* 0x00000000000073c6 */ /* 0x008ee20000000000 */
[----:B------:R-:W-:Y:S05]  /*c380*/  @!P0 BRA `(.L_x_229) ;  /* 0x0000000400008947 */ /* 0x000fea0003800000 */
[C---:B------:R-:W-:Y:S01]  /*c390*/  FSETP.GEU.AND P0, PT, R22.reuse, 1.175494350822287508e-38, PT ;  /* 0x008000001600780b */ /* 0x040fe20003f0e000 */
[----:B------:R-:W4:Y:S01]  /*c3a0*/  LDCU UR4, c[0x0][0x380] ;  /* 0x00007000ff0477ac */ /* 0x000f220008000800 */
[----:B------:R-:W-:Y:S01]  /*c3b0*/  MOV R0, 0x3e055027 ;  /* 0x3e05502700007802 */ /* 0x000fe20000000f00 */
[----:B------:R-:W-:Y:S01]  /*c3c0*/  BSSY.RECONVERGENT B0, `(.L_x_229) ;  /* 0x000003c000007945 */ /* 0x000fe20003800200 */
[----:B-1----:R-:W-:Y:S01]  /*c3d0*/  FSEL R5, RZ, -23, P0 ;  /* 0xc1b80000ff057808 */ /* 0x002fe20000000000 */
[----:B------:R-:W1:Y:S08]  /*c3e0*/  LDCU UR5, c[0x0][0x700] ;  /* 0x0000e000ff0577ac */ /* 0x000e700008000800 */
        /* <DEDUP_REMOVED lines=19> */
[----:B------:R-:W-:Y:S02]  /*c520*/  LEA R0, R33, R2, 0x8 ;  /* 0x0000000221007211 */ /* 0x000fe400078e40ff */
[----:B------:R-:W-:Y:S01]  /*c530*/  MOV R3, 0x7f800000 ;  /* 0x7f80000000037802 */ /* 0x000fe20000000f00 */
[----:B------:R-:W-:Y:S01]  /*c540*/  FFMA R4, R4, 0.69314718246459960938, R5 ;  /* 0x3f31721804047823 */ /* 0x000fe20000000005 */
[----:B------:R-:W-:-:S03]  /*c550*/  IADD3 R0, PT, PT, R0, 0x80, RZ ;  /* 0x0000008000007810 */ /* 0x000fc60007ffe0ff */
[----:B------:R-:W-:Y:S01]  /*c560*/  @P0 FFMA R4, R22, R3, +INF ;  /* 0x7f80000016040423 */ /* 0x000fe20000000003 */
[----:B----4-:R-:W-:-:S04]  /*c570*/  ISETP.GE.AND P0, PT, R0, UR4, PT ;  /* 0x0000000400007c0c */ /* 0x010fc8000bf06270 */
[----:B------:R-:W-:-:S05]  /*c580*/  FSEL R4, R4, -INF , P1 ;  /* 0xff80000004047808 */ /* 0x000fca0000800000 */
[----:B-1----:R-:W-:-:S04]  /*c590*/  FFMA R23, R23, UR5, R4 ;  /* 0x0000000517177c23 */ /* 0x002fc80008000004 */
[----:B------:R-:W-:Y:S05]  /*c5a0*/  @P0 BRA `(.L_x_230) ;  /* 0x0000000000740947 */ /* 0x000fea0003800000 */
[----:B------:R-:W1:Y:S01]  /*c5b0*/  LDCU UR7, c[0x0][0x38c] ;  /* 0x00007180ff0777ac */ /* 0x000e620008000800 */
        /* <DEDUP_REMOVED lines=8> */
[----:B-1----:R-:W-:-:S05]  /*c640*/  IADD3 R2, PT, PT, RZ, -R3, RZ ;  /* 0x80000003ff027210 */ /* 0x002fca0007ffe0ff */
[----:B------:R-:W-:Y:S02]  /*c650*/  IMAD R5, R2, UR7, RZ ;  /* 0x0000000702057c24 */ /* 0x000fe4000f8e02ff */
[----:B------:R-:W-:-:S05]  /*c660*/  HFMA2 R2, -RZ, RZ, 0, 0 ;  /* 0x00000000ff027431 */ /* 0x000fca00000001ff */
[----:B------:R-:W-:-:S06]  /*c670*/  IMAD.HI.U32 R5, R3, R5, R2 ;  /* 0x0000000503057227 */ /* 0x000fcc00078e0002 */
[----:B-----5:R-:W-:Y:S02]  /*c680*/  IMAD.HI.U32 R2, R5, R30, RZ ;  /* 0x0000001e05027227 */ /* 0x020fe400078e00ff */
[----:B------:R-:W1:Y:S03]  /*c690*/  LDC.64 R4, c[0x0][0x880] ;  /* 0x00022000ff047b82 */ /* 0x000e660000000a00 */
        /* <DEDUP_REMOVED lines=14> */
.L_x_230:
[----:B------:R-:W-:Y:S05]  /*c780*/  BSYNC.RECONVERGENT B0 ;  /* 0x0000000000007941 */ /* 0x000fea0003800200 */
.L_x_229:
[----:B------:R-:W-:Y:S01]  /*c790*/  UISETP.NE.AND UP0, UPT, UR38, URZ, UPT ;  /* 0x000000ff2600728c */ /* 0x000fe2000bf05270 */
[----:B------:R-:W-:-:S08]  /*c7a0*/  NOP ;  /* 0x0000000000007918 */ /* 0x000fd00000000000 */
[----:B------:R-:W-:Y:S05]  /*c7b0*/  BRA.U UP0, `(.L_x_231) ;  /* 0x0000000100087547 */ /* 0x000fea000b800000 */
[----:B------:R-:W-:Y:S05]  /*c7c0*/  BPT.TRAP 0x1 ;  /* 0x000000040000795c */ /* 0x000fea0000300000 */
[----:B------:R-:W-:Y:S05]  /*c7d0*/  BPT.TRAP 0x1 ;  /* 0x000000040000795c */ /* 0x000fea0000300000 */
.L_x_231:
[----:B------:R-:W-:Y:S02]  /*c7e0*/  UIADD3 UR4, UPT, UPT, UR40, 0xe0a8, URZ ;  /* 0x0000e0a828047890 */ /* 0x000fe4000fffe0ff */
[----:B------:R-:W-:Y:S02]  /*c7f0*/  UISETP.NE.AND UP0, UPT, UR38, URZ, UPT ;  /* 0x000000ff2600728c */ /* 0x000fe4000bf05270 */
[----:B------:R-:W-:-:S09]  /*c800*/  UPRMT UR4, UR41, 0x654, UR4 ;  /* 0x0000065429047896 */ /* 0x000fd20008000004 */
[----:B---3--:R-:W-:Y:S01]  /*c810*/  SYNCS.ARRIVE.TRANS64.RED.A1T0 RZ, [UR4], RZ ;  /* 0x000000ffffff79a7 */ /* 0x008fe20008100404 */
[----:B------:R-:W-:Y:S05]  /*c820*/  BRA.U UP0, `(.L_x_232) ;  /* 0x0000000100047547 */ /* 0x000fea000b800000 */
[----:B------:R-:W-:Y:S05]  /*c830*/  BPT.TRAP 0x1 ;  /* 0x000000040000795c */ /* 0x000fea0000300000 */
.L_x_232:
[----:B------:R-:W-:Y:S01]  /*c840*/  SYNCS.ARRIVE.TRANS64.A1T0 RZ, [UR40+0xe0b8], RZ ;  /* 0x00e0b8ffffff79a7 */ /* 0x000fe20008100028 */
[----:B------:R-:W-:Y:S05]  /*c850*/  EXIT ;  /* 0x000000000000794d */ /* 0x000fea0003800000 */
.L_x_27:
[----:B------:R-:W-:-:S08]  /*c860*/  NOP ;  /* 0x0000000000007918 */ /* 0x000fd00000000000 */
[----:B------:R-:W1:Y:S02]  /*c870*/  USETMAXREG.TRY_ALLOC.CTAPOOL UP0, 0xc0 ;  /* 0x000000c0000079c8 */ /* 0x000e640008000600 */
[----:B-1----:R-:W-:Y:S05]  /*c880*/  BRA.U !UP0, `(.L_x_27) ;  /* 0xfffffffd08f47547 */ /* 0x002fea000b83ffff */
[----:B------:R-:W1:Y:S01]  /*c890*/  S2UR UR8, SR_CTAID.X ;  /* 0x00000000000879c3 */ /* 0x000e620000002500 */
[----:B------:R-:W2:Y:S02]  /*c8a0*/  LDCU.64 UR4, c[0x0][0x380] ;  /* 0x00007000ff0477ac */ /* 0x000ea40008000a00 */
[----:B--2---:R-:W-:Y:S02]  /*c8b0*/  UISETP.NE.AND UP0, UPT, UR5, URZ, UPT ;  /* 0x000000ff0500728c */ /* 0x004fe4000bf05270 */
[----:B-1----:R-:W-:-:S04]  /*c8c0*/  USHF.L.U32 UR8, UR8, 0x8, URZ ;  /* 0x0000000808087899 */ /* 0x002fc800080006ff */
[----:B------:R-:W-:-:S06]  /*c8d0*/  UISETP.GE.U32.OR UP0, UPT, UR8, UR4, !UP0 ;  /* 0x000000040800728c */ /* 0x000fcc000c706470 */
[----:B------:R-:W-:-:S13]  /*c8e0*/  PLOP3.LUT P0, PT, PT, PT, UP0, 0x80, 0x8 ;  /* 0x000000000008781c */ /* 0x000fda0003f0f008 */
[----:B------:R-:W-:Y:S05]  /*c8f0*/  @P0 EXIT ;  /* 0x000000000000094d */ /* 0x000fea0003800000 */
[----:B------:R-:W-:Y:S02]  /*c900*/  UIADD3 UR8, UPT, UPT, UR5, 0x3f, URZ ;  /* 0x0000003f05087890 */ /* 0x000fe4000fffe0ff */
[----:B------:R-:W-:Y:S02]  /*c910*/  ULOP3.LUT UP0, UR57, UR5, 0x3f, URZ, 0xc0, !UPT ;  /* 0x0000003f05397892 */ /* 0x000fe4000f80c0ff */
[----:B------:R-:W-:Y:S02]  /*c920*/  UISETP.NE.AND UP1, UPT, UR59, URZ, UPT ;  /* 0x000000ff3b00728c */ /* 0x000fe4000bf25270 */
[----:B------:R-:W-:Y:S02]  /*c930*/  USHF.R.S32.HI UR4, URZ, 0x1f, UR8 ;  /* 0x0000001fff047899 */ /* 0x000fe40008011408 */
[----:B------:R-:W-:Y:S02]  /*c940*/  USEL UR47, UR7, UR6, UP1 ;  /* 0x00000006072f7287 */ /* 0x000fe40008800000 */
[----:B------:R-:W-:-:S02]  /*c950*/  ULEA.HI UR4, UR4, UR8, URZ, 0x6 ;  /* 0x0000000804047291 */ /* 0x000fc4000f8f30ff */
[----:B------:R-:W-:Y:S02]  /*c960*/  ULOP3.LUT UR47, UR47, 0x1, URZ, 0xc0, !UPT ;  /* 0x000000012f2f7892 */ /* 0x000fe4000f8ec0ff */
[----:B------:R-:W-:Y:S02]  /*c970*/  @UP0 ULEA.HI.SX32 UR50, UR4, 0xffffffff, 0x1a ;  /* 0xffffffff04320891 */ /* 0x000fe4000f8fd2ff */
[----:B------:R-:W-:Y:S02]  /*c980*/  @!UP0 USHF.R.S32.HI UR50, URZ, 0x6, UR4 ;  /* 0x00000006ff328899 */ /* 0x000fe40008011404 */
[----:B------:R-:W-:-:S09]  /*c990*/  UISETP.NE.U32.AND UP0, UPT, UR47, 0x1, UPT ;  /* 0x000000012f00788c */ /* 0x000fd2000bf05070 */
[----:B------:R-:W-:Y:S05]  /*c9a0*/  BRA.U !UP0, `(.L_x_233) ;  /* 0x0000000108047547 */ /* 0x000fea000b800000 */
[----:B------:R-:W-:Y:S05]  /*c9b0*/  BPT.TRAP 0x1 ;  /* 0x000000040000795c */ /* 0x000fea0000300000 */
.L_x_233:
[----:B------:R-:W1:Y:S01]  /*c9c0*/  S2UR UR38, SR_CgaCtaId ;  /* 0x00000000002679c3 */ /* 0x000e620000008800 */
[----:B------:R-:W-:Y:S01]  /*c9d0*/  UISETP.NE.AND UP0, UPT, UR59, URZ, UPT ;  /* 0x000000ff3b00728c */ /* 0x000fe2000bf05270 */
[----:B------:R-:W-:Y:S01]  /*c9e0*/  MOV R3, 0x1 ;  /* 0x0000000100037802 */ /* 0x000fe20000000f00 */
[----:B------:R-:W-:Y:S01]  /*c9f0*/  UMOV UR37, 0x400 ;  /* 0x0000040000257882 */ /* 0x000fe20000000000 */
[----:B------:R-:W2:Y:S01]  /*ca00*/  S2R R121, SR_TID.X ;  /* 0x0000000000797919 */ /* 0x000ea20000002100 */
[----:B------:R-:W-:Y:S01]  /*ca10*/  USHF.L.U32 UR46, UR46, 0x3, URZ ;  /* 0x000000032e2e7899 */ /* 0x000fe200080006ff */
[----:B------:R-:W-:Y:S01]  /*ca20*/  SHF.L.U32 R3, R3, 0x1f, RZ ;  /* 0x0000001f03037819 */ /* 0x000fe200000006ff */
[----:B------:R-:W-:Y:S01]  /*ca30*/  UMOV UR55, 0x1 ;  /* 0x0000000100377882 */ /* 0x000fe20000000000 */
[----:B------:R-:W-:Y:S01]  /*ca40*/  UMOV UR52, 0x1 ;  /* 0x0000000100347882 */ /* 0x000fe20000000000 */
[----:B-1----:R-:W-:-:S04]  /*ca50*/  ULEA UR37, UR38, UR37, 0x18 ;  /* 0x0000002526257291 */ /* 0x002fc8000f8ec0ff */
[----:B------:R-:W-:Y:S02]  /*ca60*/  UIADD3 UR56, UPT, UPT, UR37, 0xe078, URZ ;  /* 0x0000e07825387890 */ /* 0x000fe4000fffe0ff */
[----:B------:R-:W-:Y:S02]  /*ca70*/  @!UP0 UIADD3 UR56, UPT, UPT, UR37, 0xe088, URZ ;  /* 0x0000e08825388890 */ /* 0x000fe4000fffe0ff */
[----:B------:R-:W-:-:S07]  /*ca80*/  UIADD3 UR45, UPT, UPT, UR37, UR46, URZ ;  /* 0x0000002e252d7290 */ /* 0x000fce000fffe0ff */
[----:B------:R-:W1:Y:S02]  /*ca90*/  SYNCS.PHASECHK.TRANS64.TRYWAIT P0, [UR56], R3 ;  /* 0x00000003ff0075a7 */ /* 0x000e640008001138 */
[----:B-12---:R-:W-:Y:S05]  /*caa0*/  @!P0 BRA `(.L_x_234) ;  /* 0x00000088009c8947 */ /* 0x006fea0003800000 */
.L_x_407:
[----:B------:R-:W-:Y:S01]  /*cab0*/  UISETP.GE.AND UP0, UPT, UR50, 0x1, UPT ;  /* 0x000000013200788c */ /* 0x000fe2000bf06270 */
[----:B------:R-:W-:Y:S01]  /*cac0*/  IMAD.MOV.U32 R90, RZ, RZ, RZ ;  /* 0x000000ffff5a7224 */ /* 0x000fe200078e00ff */
[----:B------:R-:W-:Y:S01]  /*cad0*/  MOV R89, 0xff800000 ;  /* 0xff80000000597802 */ /* 0x000fe20000000f00 */
[----:B------:R-:W-:Y:S01]  /*cae0*/  IMAD.MOV.U32 R88, RZ, RZ, RZ ;  /* 0x000000ffff587224 */ /* 0x000fe200078e00ff */
[----:B------:R-:W-:Y:S01]  /*caf0*/  SHF.R.U32.HI R2, RZ, 0x5, R121 ;  /* 0x00000005ff027819 */ /* 0x000fe20000011679 */
[----:B------:R-:W-:Y:S01]  /*cb00*/  UMOV UR54, URZ ;  /* 0x000000ff00367c82 */ /* 0x000fe20008000000 */
[----:B------:R-:W-:-:S03]  /*cb10*/  UMOV UR53, URZ ;  /* 0x000000ff00357c82 */ /* 0x000fc60008000000 */
[----:B------:R-:W-:Y:S05]  /*cb20*/  BRA.U !UP0, `(.L_x_235) ;  /* 0x0000002508687547 */ /* 0x000fea000b800000 */
[----:B------:R-:W-:Y:S01]  /*cb30*/  UISETP.NE.AND UP0, UPT, UR59, URZ, UPT ;  /* 0x000000ff3b00728c */ /* 0x000fe2000bf05270 */
[----:B------:R-:W-:Y:S01]  /*cb40*/  IMAD.U32 R120, R121, 0x10000, RZ ;  /* 0x0001000079787824 */ /* 0x000fe200078e00ff */
[----:B------:R-:W-:Y:S01]  /*cb50*/  USHF.L.U32 UR4, UR50, 0x6, URZ ;  /* 0x0000000632047899 */ /* 0x000fe200080006ff */
[----:B------:R-:W-:Y:S01]  /*cb60*/  LOP3.LUT R91, R2, 0x3, RZ, 0xc0, !PT ;  /* 0x00000003025b7812 */ /* 0x000fe200078ec0ff */
[----:B------:R-:W-:Y:S01]  /*cb70*/  USEL UR5, URZ, 0x80, UP0 ;  /* 0x00000080ff057887 */ /* 0x000fe20008000000 */
[----:B------:R-:W-:Y:S01]  /*cb80*/  IMAD.MOV.U32 R88, RZ, RZ, RZ ;  /* 0x000000ffff587224 */ /* 0x000fe200078e00ff */
[----:B------:R-:W-:Y:S01]  /*cb90*/  LOP3.LUT R120, R120, 0x600000, RZ, 0xc0, !PT ;  /* 0x0060000078787812 */ /* 0x000fe200078ec0ff */
[----:B------:R-:W-:Y:S01]  /*cba0*/  IMAD.MOV.U32 R16, RZ, RZ, -0x800000 ;  /* 0xff800000ff107424 */ /* 0x000fe200078e00ff */
[----:B------:R-:W-:Y:S01]  /*cbb0*/  UMOV UR44, 0x20 ;  /* 0x00000020002c7882 */ /* 0x000fe20000000000 */
[----:B------:R-:W-:Y:S01]  /*cbc0*/  IMAD.U32 R90, RZ, RZ, UR4 ;  /* 0x00000004ff5a7e24 */ /* 0x000fe2000f8e00ff */
[----:B------:R-:W-:Y:S01]  /*cbd0*/  LOP3.LUT R123, R120, UR5, RZ, 0xfc, !PT ;  /* 0x00000005787b7c12 */ /* 0x000fe2000f8efcff */
[----:B------:R-:W-:Y:S01]  /*cbe0*/  UIADD3 UR42, UPT, UPT, UR37, 0xe060, URZ ;  /* 0x0000e060252a7890 */ /* 0x000fe2000fffe0ff */
[----:B------:R-:W-:Y:S01]  /*cbf0*/  SHF.R.U32.HI R124, RZ, 0x15, R120 ;  /* 0x00000015ff7c7819 */ /* 0x000fe20000011678 */
[----:B------:R-:W-:Y:S01]  /*cc00*/  USEL UR43, UR49, UR48, UP0 ;  /* 0x00000030312b7287 */ /* 0x000fe20008000000 */
[----:B------:R-:W-:Y:S01]  /*cc10*/  LOP3.LUT R122, R123, 0x20, RZ, 0xfc, !PT ;  /* 0x000000207b7a7812 */ /* 0x000fe200078efcff */
[----:B------:R-:W-:-:S02]  /*cc20*/  ULOP3.LUT UR51, UR46, 0x8, URZ, 0x3c, !UPT ;  /* 0x000000082e337892 */ /* 0x000fc4000f8e3cff */
[----:B------:R-:W-:Y:S01]  /*cc30*/  UIADD3 UR50, UPT, UPT, UR50, -0x1, URZ ;  /* 0xffffffff32327890 */ /* 0x000fe2000fffe0ff */
[----:B------:R-:W-:Y:S01]  /*cc40*/  UMOV UR53, URZ ;  /* 0x000000ff00357c82 */ /* 0x000fe20008000000 */
[----:B------:R-:W2:Y:S01]  /*cc50*/  LDCU UR36, c[0x0][0x704] ;  /* 0x0000e080ff2477ac */ /* 0x000ea20008000800 */
[----:B------:R-:W-:Y:S01]  /*cc60*/  UMOV UR52, 0x1 ;  /* 0x0000000100347882 */ /* 0x000fe20000000000 */
[----:B------:R-:W-:Y:S02]  /*cc70*/  USEL UR44, UR44, 0xa0, UP0 ;  /* 0x000000a02c2c7887 */ /* 0x000fe40008000000 */
[----:B------:R-:W-:Y:S01]  /*cc80*/  @UP0 UIADD3 UR42, UPT, UPT, UR37, 0xe050, URZ ;  /* 0x0000e050252a0890 */ /* 0x000fe2000fffe0ff */
[----:B------:R-:W-:Y:S01]  /*cc90*/  UMOV UR55, 0x1 ;  /* 0x0000000100377882 */ /* 0x000fe20000000000 */
[----:B------:R-:W-:-:S10]  /*cca0*/  UMOV UR54, URZ ;  /* 0x000000ff00367c82 */ /* 0x000fd40008000000 */
.L_x_253:
[----:B-12---:R-:W-:Y:S01]  /*ccb0*/  IADD3 R0, PT, PT, R120, UR44, RZ ;  /* 0x0000002c78007c10 */ /* 0x006fe2000fffe0ff */
[----:B------:R-:W-:-:S04]  /*ccc0*/  UISETP.NE.AND UP0, UPT, UR59, URZ, UPT ;  /* 0x000000ff3b00728c */ /* 0x000fc8000bf05270 */
[----:B------:R-:W-:Y:S01]  /*ccd0*/  USEL UR40, UR54, UR53, UP0 ;  /* 0x0000003536287287 */ /* 0x000fe20008000000 */
[----:B------:R-:W1:Y:S01]  /*cce0*/  SHFL.IDX PT, R0, R0, RZ, 0x1f ;  /* 0x00001fff00007589 */ /* 0x000e6200000e0000 */
[----:B------:R-:W-:Y:S01]  /*ccf0*/  UISETP.GT.U32.AND UP0, UPT, UR43, 0x1, UPT ;  /* 0x000000012b00788c */ /* 0x000fe2000bf04070 */
[----:B-1----:R-:W-:-:S08]  /*cd00*/  R2UR UR41, R0 ;  /* 0x00000000002972ca */ /* 0x002fd000000e0000 */
[----:B---3--:R-:W-:Y:S07]  /*cd10*/  BRA.U UP0, `(.L_x_236) ;  /* 0x0000000100047547 */ /* 0x008fee000b800000 */
[----:B--2---:R-:W-:Y:S05]  /*cd20*/  BPT.TRAP 0x1 ;  /* 0x000000040000795c */ /* 0x004fea0000300000 */
.L_x_236:
[----:B------:R-:W-:Y:S01]  /*cd30*/  IMAD.U32 R3, RZ, RZ, UR40 ;  /* 0x00000028ff037e24 */ /* 0x000fe2000f8e00ff */
[----:B------:R-:W-:-:S04]  /*cd40*/  ISETP.NE.AND P0, PT, R91, R124, PT ;  /* 0x0000007c5b00720c */ /* 0x000fc80003f05270 */
[----:B------:R-:W-:-:S04]  /*cd50*/  SHF.L.U32 R3, R3, 0x1f, RZ ;  /* 0x0000001f03037819 */ /* 0x000fc800000006ff */
[----:B------:R-:W1:Y:S02]  /*cd60*/  SYNCS.PHASECHK.TRANS64.TRYWAIT P1, [UR42], R3 ;  /* 0x00000003ff0075a7 */ /* 0x000e64000802112a */
[----:B-1----:R-:W-:Y:S05]  /*cd70*/  @!P1 BRA `(.L_x_237) ;  /* 0x0000008800009947 */ /* 0x002fea0003800000 */
.L_x_408:
        /* <DEDUP_REMOVED lines=17> */
.L_x_238:
[----:B------:R-:W-:Y:S05]  /*ce90*/  WARPSYNC.ALL ;  /* 0x0000000000007948 */ /* 0x000fea0003800000 */
[----:B------:R-:W-:Y:S02]  /*cea0*/  R2UR UR4, R123 ;  /* 0x000000007b0472ca */ /* 0x000fe400000e0000 */
[----:B------:R-:W-:-:S11]  /*ceb0*/  ISETP.NE.AND P0, PT, R91, R124, PT ;  /* 0x0000007c5b00720c */ /* 0x000fd60003f05270 */
[----:B------:R-:W3:Y:S02]  /*cec0*/  LDTM.x32 R56, tmem[UR4] ;  /* 0x00000004003879ee */ /* 0x000ee400082c0000 */
[----:B---3--:R-:W-:Y:S05]  /*ced0*/  @!P0 BRA `(.L_x_239) ;  /* 0x0000000000408947 */ /* 0x008fea0003800000 */
        /* <DEDUP_REMOVED lines=16> */
.L_x_239:
[----:B------:R-:W-:Y:S05]  /*cfe0*/  WARPSYNC.ALL ;  /* 0x0000000000007948 */ /* 0x000fea0003800000 */
[----:B------:R-:W-:Y:S02]  /*cff0*/  R2UR UR4, R122 ;  /* 0x000000007a0472ca */ /* 0x000fe400000e0000 */
[C---:B-1----:R-:W-:Y:S02]  /*d000*/  FMNMX3 R3, R16.reuse, R56, R60, !PT ;  /* 0x0000003810037276 */ /* 0x042fe4000780003c */
[C---:B------:R-:W-:Y:S02]  /*d010*/  FMNMX3 R0, R16.reuse, R57, R61, !PT ;  /* 0x0000003910007276 */ /* 0x040fe4000780003d */
[----:B------:R-:W-:-:S02]  /*d020*/  FMNMX3 R5, R16, R58, R62, !PT ;  /* 0x0000003a10057276 */ /* 0x000fc4000780003e */
[----:B------:R-:W-:Y:S02]  /*d030*/  FMNMX3 R3, R3, R64, R68, !PT ;  /* 0x0000004003037276 */ /* 0x000fe40007800044 */
[----:B------:R-:W-:Y:S02]  /*d040*/  FMNMX3 R0, R0, R65, R69, !PT ;  /* 0x0000004100007276 */ /* 0x000fe40007800045 */
[----:B------:R-:W-:Y:S01]  /*d050*/  FMNMX3 R6, R16, R59, R63, !PT ;  /* 0x0000003b10067276 */ /* 0x000fe2000780003f */
[----:B------:R-:W1:Y:S01]  /*d060*/  LDTM.x32 R24, tmem[UR4] ;  /* 0x00000004001879ee */ /* 0x000e6200082c0000 */
[----:B------:R-:W-:Y:S02]  /*d070*/  FMNMX3 R5, R5, R66, R70, !PT ;  /* 0x0000004205057276 */ /* 0x000fe40007800046 */
[----:B------:R-:W-:Y:S02]  /*d080*/  FMNMX3 R3, R3, R72, R76, !PT ;  /* 0x0000004803037276 */ /* 0x000fe4000780004c */
[----:B------:R-:W-:-:S02]  /*d090*/  FMNMX3 R0, R0, R73, R77, !PT ;  /* 0x0000004900007276 */ /* 0x000fc4000780004d */
[----:B------:R-:W-:Y:S02]  /*d0a0*/  FMNMX3 R6, R6, R67, R71, !PT ;  /* 0x0000004306067276 */ /* 0x000fe40007800047 */
[----:B------:R-:W-:Y:S02]  /*d0b0*/  FMNMX3 R5, R5, R74, R78, !PT ;  /* 0x0000004a05057276 */ /* 0x000fe4000780004e */
[----:B------:R-:W-:Y:S02]  /*d0c0*/  FMNMX3 R3, R3, R80, R84, !PT ;  /* 0x0000005003037276 */ /* 0x000fe40007800054 */
[----:B------:R-:W-:Y:S02]  /*d0d0*/  FMNMX3 R0, R0, R81, R85, !PT ;  /* 0x0000005100007276 */ /* 0x000fe40007800055 */
[----:B------:R-:W-:Y:S02]  /*d0e0*/  FMNMX3 R6, R6, R75, R79, !PT ;  /* 0x0000004b06067276 */ /* 0x000fe4000780004f */
[----:B------:R-:W-:-:S02]  /*d0f0*/  FMNMX3 R5, R5, R82, R86, !PT ;  /* 0x0000005205057276 */ /* 0x000fc40007800056 */
[----:B------:R-:W-:Y:S02]  /*d100*/  FMNMX3 R6, R6, R83, R87, !PT ;  /* 0x0000005306067276 */ /* 0x000fe40007800057 */
[----:B------:R-:W-:Y:S02]  /*d110*/  ISETP.NE.AND P0, PT, R91, R124, PT ;  /* 0x0000007c5b00720c */ /* 0x000fe40003f05270 */
[----:B-1----:R-:W-:Y:S02]  /*d120*/  FMNMX3 R3, R3, R24, R28, !PT ;  /* 0x0000001803037276 */ /* 0x002fe4000780001c */
        /* <DEDUP_REMOVED lines=15> */
[----:B------:R-:W-:-:S04]  /*d220*/  FMNMX3 R0, R4, R3, R0, !PT ;  /* 0x0000000304007276 */ /* 0x000fc80007800000 */
[----:B------:R-:W-:-:S04]  /*d230*/  FMNMX R89, R89, R0, !PT ;  /* 0x0000000059597209 */ /* 0x000fc80007800000 */
[----:B------:R-:W-:-:S04]  /*d240*/  FSETP.NEU.AND P1, PT, R89, -INF , PT ;  /* 0xff8000005900780b */ /* 0x000fc80003f2d000 */
[----:B------:R-:W-:Y:S01]  /*d250*/  FSEL R17, R89, RZ, P1 ;  /* 0x000000ff59117208 */ /* 0x000fe20000800000 */
[----:B------:R-:W-:Y:S08]  /*d260*/  @!P0 BRA `(.L_x_240) ;  /* 0x0000000000408947 */ /* 0x000ff00003800000 */
[----:B------:R-:W-:Y:S01]  /*d270*/  MOV R14, 0x8 ;  /* 0x00000008000e7802 */ /* 0x000fe20000000f00 */
[----:B------:R-:W1:Y:S01]  /*d280*/  LDCU.64 UR6, c[0x4][0xb0] ;  /* 0x01001600ff0677ac */ /* 0x000e620008000a00 */
[----:B------:R-:W-:Y:S02]  /*d290*/  HFMA2 R12, -RZ, RZ, 0, 5.9604644775390625e-08 ;  /* 0x00000001ff0c7431 */ /* 0x000fe400000001ff */
[----:B------:R-:W-:Y:S01]  /*d2a0*/  IMAD.MOV.U32 R8, RZ, RZ, 0x1be ;  /* 0x000001beff087424 */ /* 0x000fe200078e00ff */
[----:B------:R-:W3:Y:S01]  /*d2b0*/  LDCU.64 UR4, c[0x4][0xb8] ;  /* 0x01001700ff0477ac */ /* 0x000ee20008000a00 */
[----:B------:R-:W4:Y:S01]  /*d2c0*/  LDC.64 R14, c[0x4][R14] ;  /* 0x010000000e0e7b82 */ /* 0x000f220000000a00 */
[----:B------:R-:W-:Y:S01]  /*d2d0*/  IMAD.MOV.U32 R13, RZ, RZ, RZ ;  /* 0x000000ffff0d7224 */ /* 0x000fe200078e00ff */
[----:B------:R-:W5:Y:S01]  /*d2e0*/  LDCU.64 UR8, c[0x4][0x18] ;  /* 0x01000300ff0877ac */ /* 0x000f620008000a00 */
[----:B-1----:R-:W-:Y:S01]  /*d2f0*/  IMAD.U32 R4, RZ, RZ, UR6 ;  /* 0x00000006ff047e24 */ /* 0x002fe2000f8e00ff */
[----:B------:R-:W-:Y:S01]  /*d300*/  MOV R5, UR7 ;  /* 0x0000000700057c02 */ /* 0x000fe20008000f00 */
[----:B---3--:R-:W-:Y:S01]  /*d310*/  IMAD.U32 R6, RZ, RZ, UR4 ;  /* 0x00000004ff067e24 */ /* 0x008fe2000f8e00ff */
[----:B------:R-:W-:Y:S01]  /*d320*/  MOV R7, UR5 ;  /* 0x0000000500077c02 */ /* 0x000fe20008000f00 */
[----:B-----5:R-:W-:Y:S01]  /*d330*/  IMAD.U32 R10, RZ, RZ, UR8 ;  /* 0x00000008ff0a7e24 */ /* 0x020fe2000f8e00ff */
[----:B------:R-:W-:-:S02]  /*d340*/  MOV R11, UR9 ;  /* 0x00000009000b7c02 */ /* 0x000fc40008000f00 */
[----:B------:R-:W-:-:S07]  /*d350*/  LEPC R20, `(.L_x_240) ;  /* 0x000000001014794e */ /* 0x000fce0000000000 */
[----:B--2-4-:R-:W-:Y:S05]  /*d360*/  CALL.ABS.NOINC R14 ;  /* 0x000000000e007343 */ /* 0x014fea0003c00000 */
.L_x_240:
[----:B------:R-:W-:Y:S05]  /*d370*/  WARPSYNC.ALL ;  /* 0x0000000000007948 */ /* 0x000fea0003800000 */
[----:B------:R-:W-:Y:S02]  /*d380*/  R2UR UR4, R123 ;  /* 0x000000007b0472ca */ /* 0x000fe400000e0000 */
[----:B------:R-:W-:-:S11]  /*d390*/  ISETP.NE.AND P0, PT, RZ, UR47, PT ;  /* 0x0000002fff007c0c */ /* 0x000fd6000bf05270 */
[----:B------:R1:W-:Y:S02]  /*d3a0*/  STTM.x2 tmem[UR4], R16 ;  /* 0x00000010000079ed */ /* 0x0003e400080c0004 */
[----:B------:R-:W-:Y:S05]  /*d3b0*/  @P0 BRA `(.L_x_241) ;  /* 0x0000000000040947 */ /* 0x000fea0003800000 */
[----:B--2---:R-:W-:Y:S05]  /*d3c0*/  BPT.TRAP 0x1 ;  /* 0x000000040000795c */ /* 0x004fea0000300000 */
.L_x_241:
[----:B------:R-:W-:Y:S01]  /*d3d0*/  UISETP.NE.AND UP0, UPT, UR59, URZ, UPT ;  /* 0x000000ff3b00728c */ /* 0x000fe2000bf05270 */
[----:B------:R-:W-:Y:S01]  /*d3e0*/  MOV R3, UR58 ;  /* 0x0000003a00037c02 */ /* 0x000fe20008000f00 */
[----:B------:R-:W-:Y:S01]  /*d3f0*/  UIADD3 UR4, UPT, UPT, UR37, 0xe080, URZ ;  /* 0x0000e08025047890 */ /* 0x000fe2000fffe0ff */
[----:B------:R-:W-:Y:S01]  /*d400*/  MOV R4, UR46 ;  /* 0x0000002e00047c02 */ /* 0x000fe20008000f00 */
[----:B--2---:R-:W-:Y:S01]  /*d410*/  FMUL R0, R17, -UR36 ;  /* 0x8000002411007c20 */ /* 0x004fe20008400000 */
[----:B------:R-:W-:Y:S01]  /*d420*/  SHF.L.U32 R3, R3, 0x1f, RZ ;  /* 0x0000001f03037819 */ /* 0x000fe200000006ff */
[----:B------:R-:W-:Y:S02]  /*d430*/  USEL UR39, UR55, UR52, UP0 ;  /* 0x0000003437277287 */ /* 0x000fe40008000000 */
[--C-:B------:R-:W-:Y:S02]  /*d440*/  FFMA2 R18, R56.F32x2.HI_LO, UR36.F32, R0.reuse.F32 ;  /* 0x0000002438127c49 */ /* 0x100fe40009200000 */
[--C-:B------:R-:W-:Y:S01]  /*d450*/  FFMA2 R22, R58.F32x2.HI_LO, UR36.F32, R0.reuse.F32 ;  /* 0x000000243a167c49 */ /* 0x100fe20009200000 */
[----:B------:R-:W-:Y:S01]  /*d460*/  @UP0 UIADD3 UR4, UPT, UPT, UR37, 0xe070, URZ ;  /* 0x0000e07025040890 */ /* 0x000fe2000fffe0ff */
[--C-:B------:R-:W-:Y:S01]  /*d470*/  FFMA2 R56, R60.F32x2.HI_LO, UR36.F32, R0.reuse.F32 ;  /* 0x000000243c387c49 */ /* 0x100fe20009200000 */
[----:B------:R-:W-:Y:S01]  /*d480*/  FSETP.GEU.AND P1, PT, R18, -126, PT ;  /* 0xc2fc00001200780b */ /* 0x000fe20003f2e000 */
[----:B------:R-:W-:Y:S01]  /*d490*/  ULOP3.LUT UR39, UR39, 0x1, URZ, 0x3c, !UPT ;  /* 0x0000000127277892 */ /* 0x000fe2000f8e3cff */
[----:B------:R-:W-:Y:S01]  /*d4a0*/  FSETP.GEU.AND P0, PT, R19, -126, PT ;  /* 0xc2fc00001300780b */ /* 0x000fe20003f0e000 */
[----:B------:R-:W-:Y:S01]  /*d4b0*/  FFMA2 R58, R62.F32x2.HI_LO, UR36.F32, R0.F32 ;  /* 0x000000243e3a7c49 */ /* 0x000fe20009200000 */
[----:B------:R-:W-:-:S02]  /*d4c0*/  FSETP.GEU.AND P6, PT, R22, -126, PT ;  /* 0xc2fc00001600780b */ /* 0x000fc40003fce000 */
[----:B------:R-:W-:Y:S01]  /*d4d0*/  FSETP.GEU.AND P5, PT, R23, -126, PT ;  /* 0xc2fc00001700780b */ /* 0x000fe20003fae000 */
[----:B------:R-:W-:Y:S01]  /*d4e0*/  SYNCS.ARRIVE.TRANS64.A1T0 RZ, [UR4], RZ ;  /* 0x000000ffffff79a7 */ /* 0x000fe20008100004 */
[----:B------:R-:W-:Y:S02]  /*d4f0*/  FSETP.GEU.AND P4, PT, R56, -126, PT ;  /* 0xc2fc00003800780b */ /* 0x000fe40003f8e000 */
[----:B------:R-:W-:-:S03]  /*d500*/  FSETP.GEU.AND P3, PT, R57, -126, PT ;  /* 0xc2fc00003900780b */ /* 0x000fc60003f6e000 */
[----:B------:R-:W-:Y:S01]  /*d510*/  @!P1 FMUL R18, R18, 0.5 ;  /* 0x3f00000012129820 */ /* 0x000fe20000400000 */
[----:B------:R-:W2:Y:S01]  /*d520*/  SYNCS.PHASECHK.TRANS64.TRYWAIT P2, [R4+UR37+0xe0d0], R3 ;  /* 0x00e0d003040075a7 */ /* 0x000ea20008041125 */
[----:B------:R-:W-:Y:S02]  /*d530*/  @!P0 FMUL R19, R19, 0.5 ;  /* 0x3f00000013138820 */ /* 0x000fe40000400000 */
[----:B------:R-:W-:Y:S02]  /*d540*/  @!P6 FMUL R22, R22, 0.5 ;  /* 0x3f0000001616e820 */ /* 0x000fe40000400000 */
[----:B------:R-:W-:Y:S01]  /*d550*/  @!P5 FMUL R23, R23, 0.5 ;  /* 0x3f0000001717d820 */ /* 0x000fe20000400000 */
[----:B------:R-:W3:Y:S08]  /*d560*/  MUFU.EX2 R18, R18 ;  /* 0x0000001200127308 */ /* 0x000ef00000000800 */
[----:B------:R-:W4:Y:S08]  /*d570*/  MUFU.EX2 R19, R19 ;  /* 0x0000001300137308 */ /* 0x000f300000000800 */
[----:B------:R-:W5:Y:S08]  /*d580*/  MUFU.EX2 R22, R22 ;  /* 0x0000001600167308 */ /* 0x000f700000000800 */
[----:B------:R-:W1:Y:S02]  /*d590*/  MUFU.EX2 R23, R23 ;  /* 0x0000001700177308 */ /* 0x000e640000000800 */
[----:B-12345:R-:W-:Y:S05]  /*d5a0*/  @!P2 BRA `(.L_x_242) ;  /* 0x00000080000ca947 */ /* 0x03efea0003800000 */
.L_x_409:
[----:B------:R-:W-:Y:S01]  /*d5b0*/  @!P1 FMUL R18, R18, R18 ;  /* 0x0000001212129220 */ /* 0x000fe20000400000 */
[----:B------:R-:W-:Y:S01]  /*d5c0*/  FSETP.GEU.AND P2, PT, R58, -126, PT ;  /* 0xc2fc00003a00780b */ /* 0x000fe20003f4e000 */
[----:B------:R-:W-:Y:S01]  /*d5d0*/  @!P4 FMUL R56, R56, 0.5 ;  /* 0x3f0000003838c820 */ /* 0x000fe20000400000 */
[----:B------:R-:W-:Y:S01]  /*d5e0*/  FSETP.GEU.AND P1, PT, R59, -126, PT ;  /* 0xc2fc00003b00780b */ /* 0x000fe20003f2e000 */
[----:B------:R-:W-:Y:S01]  /*d5f0*/  @!P3 FMUL R57, R57, 0.5 ;  /* 0x3f0000003939b820 */ /* 0x000fe20000400000 */
[--C-:B------:R-:W-:Y:S01]  /*d600*/  FFMA2 R60, R64.F32x2.HI_LO, UR36.F32, R0.reuse.F32 ;  /* 0x00000024403c7c49 */ /* 0x100fe20009200000 */
[----:B------:R-:W-:Y:S01]  /*d610*/  USHF.R.U32.HI UR4, URZ, 0x15, UR41 ;  /* 0x00000015ff047899 */ /* 0x000fe20008011629 */
[----:B------:R-:W-:Y:S01]  /*d620*/  @!P0 FMUL R19, R19, R19 ;  /* 0x0000001313138220 */ /* 0x000fe20000400000 */
[----:B------:R-:W2:Y:S01]  /*d630*/  MUFU.EX2 R56, R56 ;  /* 0x0000003800387308 */ /* 0x000ea20000000800 */
[--C-:B------:R-:W-:Y:S01]  /*d640*/  FFMA2 R62, R66.F32x2.HI_LO, UR36.F32, R0.reuse.F32 ;  /* 0x00000024423e7c49 */ /* 0x100fe20009200000 */
[----:B------:R-:W-:Y:S01]  /*d650*/  FSETP.GEU.AND P0, PT, R60, -126, PT ;  /* 0xc2fc00003c00780b */ /* 0x000fe20003f0e000 */
[--C-:B------:R-:W-:Y:S01]  /*d660*/  FFMA2 R64, R68.F32x2.HI_LO, UR36.F32, R0.reuse.F32 ;  /* 0x0000002444407c49 */ /* 0x100fe20009200000 */
[----:B-1----:R-:W-:Y:S01]  /*d670*/  MOV R3, UR4 ;  /* 0x0000000400037c02 */ /* 0x002fe20008000f00 */
[--C-:B------:R-:W-:Y:S01]  /*d680*/  FFMA2 R66, R70.F32x2.HI_LO, UR36.F32, R0.reuse.F32 ;  /* 0x0000002446427c49 */ /* 0x100fe20009200000 */
[----:B------:R-:W-:Y:S01]  /*d690*/  UISETP.NE.AND UP0, UPT, UR59, URZ, UPT ;  /* 0x000000ff3b00728c */ /* 0x000fe2000bf05270 */
[----:B------:R-:W-:Y:S01]  /*d6a0*/  @!P2 FMUL R58, R58, 0.5 ;  /* 0x3f0000003a3aa820 */ /* 0x000fe20000400000 */
[----:B------:R-:W-:Y:S01]  /*d6b0*/  @!P1 FMUL R59, R59, 0.5 ;  /* 0x3f0000003b3b9820 */ /* 0x000fe20000400000 */
[----:B------:R-:W1:Y:S01]  /*d6c0*/  MUFU.EX2 R57, R57 ;  /* 0x0000003900397308 */ /* 0x000e620000000800 */
[----:B------:R-:W-:Y:S01]  /*d6d0*/  @!P6 FMUL R22, R22, R22 ;  /* 0x000000161616e220 */ /* 0x000fe20000400000 */
[----:B------:R-:W-:Y:S01]  /*d6e0*/  @!P5 FMUL R23, R23, R23 ;  /* 0x000000171717d220 */ /* 0x000fe20000400000 */
[----:B------:R-:W-:Y:S01]  /*d6f0*/  FSETP.GEU.AND P6, PT, R61, -126, PT ;  /* 0xc2fc00003d00780b */ /* 0x000fe20003fce000 */
[--C-:B------:R-:W-:Y:S01]  /*d700*/  FFMA2 R68, R72.F32x2.HI_LO, UR36.F32, R0.reuse.F32 ;  /* 0x0000002448447c49 */ /* 0x100fe20009200000 */
[----:B------:R-:W-:Y:S01]  /*d710*/  FSETP.GEU.AND P5, PT, R62, -126, PT ;  /* 0xc2fc00003e00780b */ /* 0x000fe20003fae000 */
[----:B------:R-:W-:Y:S01]  /*d720*/  @!P0 FMUL R60, R60, 0.5 ;  /* 0x3f0000003c3c8820 */ /* 0x000fe20000400000 */
[--C-:B------:R-:W-:Y:S01]  /*d730*/  FFMA2 R70, R74.F32x2.HI_LO, UR36.F32, R0.reuse.F32 ;  /* 0x000000244a467c49 */ /* 0x100fe20009200000 */
[----:B------:R-:W3:Y:S01]  /*d740*/  MUFU.EX2 R58, R58 ;  /* 0x0000003a003a7308 */ /* 0x000ee20000000800 */
[----:B--2---:R-:W-:Y:S01]  /*d750*/  @!P4 FMUL R56, R56, R56 ;  /* 0x000000383838c220 */ /* 0x004fe20000400000 */
[----:B------:R-:W-:Y:S01]  /*d760*/  FSETP.GEU.AND P4, PT, R63, -126, PT ;  /* 0xc2fc00003f00780b */ /* 0x000fe20003f8e000 */
[--C-:B------:R-:W-:Y:S01]  /*d770*/  FFMA2 R72, R76.F32x2.HI_LO, UR36.F32, R0.reuse.F32 ;  /* 0x000000244c487c49 */ /* 0x100fe20009200000 */
[----:B------:R-:W-:Y:S01]  /*d780*/  ULOP3.LUT UR58, UR58, 0x1, URZ, 0x3c, !UPT ;  /* 0x000000013a3a7892 */ /* 0x000fe2000f8e3cff */
[--C-:B------:R-:W-:Y:S01]  /*d790*/  FFMA2 R74, R78.F32x2.HI_LO, UR36.F32, R0.reuse.F32 ;  /* 0x000000244e4a7c49 */ /* 0x100fe20009200000 */
[----:B------:R-:W-:Y:S01]  /*d7a0*/  USEL UR55, UR39, UR55, UP0 ;  /* 0x0000003727377287 */ /* 0x000fe20008000000 */
[--C-:B------:R-:W-:Y:S01]  /*d7b0*/  FFMA2 R76, R80.F32x2.HI_LO, UR36.F32, R0.reuse.F32 ;  /* 0x00000024504c7c49 */ /* 0x100fe20009200000 */
[----:B------:R-:W2:Y:S01]  /*d7c0*/  MUFU.EX2 R59, R59 ;  /* 0x0000003b003b7308 */ /* 0x000ea20000000800 */
[----:B-1----:R-:W-:Y:S01]  /*d7d0*/  @!P3 FMUL R57, R57, R57 ;  /* 0x000000393939b220 */ /* 0x002fe20000400000 */
[----:B------:R-:W-:Y:S01]  /*d7e0*/  FSETP.GEU.AND P3, PT, R64, -126, PT ;  /* 0xc2fc00004000780b */ /* 0x000fe20003f6e000 */
[----:B------:R-:W-:Y:S01]  /*d7f0*/  @!P6 FMUL R61, R61, 0.5 ;  /* 0x3f0000003d3de820 */ /* 0x000fe20000400000 */
[----:B------:R-:W-:Y:S01]  /*d800*/  @!P5 FMUL R62, R62, 0.5 ;  /* 0x3f0000003e3ed820 */ /* 0x000fe20000400000 */
[--C-:B------:R-:W-:Y:S01]  /*d810*/  FFMA2 R78, R82.F32x2.HI_LO, UR36.F32, R0.reuse.F32 ;  /* 0x00000024524e7c49 */ /* 0x100fe20009200000 */
[----:B------:R-:W-:Y:S01]  /*d820*/  USEL UR52, UR52, UR39, UP0 ;  /* 0x0000002734347287 */ /* 0x000fe20008000000 */
[----:B------:R-:W-:Y:S01]  /*d830*/  @!P4 FMUL R63, R63, 0.5 ;  /* 0x3f0000003f3fc820 */ /* 0x000fe20000400000 */
[----:B------:R-:W1:Y:S01]  /*d840*/  MUFU.EX2 R60, R60 ;  /* 0x0000003c003c7308 */ /* 0x000e620000000800 */
[----:B---3--:R-:W-:Y:S01]  /*d850*/  @!P2 FMUL R58, R58, R58 ;  /* 0x0000003a3a3aa220 */ /* 0x008fe20000400000 */
[----:B------:R-:W-:Y:S01]  /*d860*/  FSETP.GEU.AND P2, PT, R65, -126, PT ;  /* 0xc2fc00004100780b */ /* 0x000fe20003f4e000 */
[----:B------:R-:W-:-:S02]  /*d870*/  FFMA2 R80, R84.F32x2.HI_LO, UR36.F32, R0.F32 ;  /* 0x0000002454507c49 */ /* 0x000fc40009200000 */
[--C-:B------:R-:W-:Y:S02]  /*d880*/  FFMA2 R82, R86.F32x2.HI_LO, UR36.F32, R0.reuse.F32 ;  /* 0x0000002456527c49 */ /* 0x100fe40009200000 */
[----:B------:R-:W-:Y:S01]  /*d890*/  @!P3 FMUL R64, R64, 0.5 ;  /* 0x3f0000004040b820 */ /* 0x000fe20000400000 */
[----:B------:R-:W3:Y:S01]  /*d8a0*/  MUFU.EX2 R61, R61 ;  /* 0x0000003d003d7308 */ /* 0x000ee20000000800 */
[----:B--2---:R-:W-:Y:S01]  /*d8b0*/  @!P1 FMUL R59, R59, R59 ;  /* 0x0000003b3b3b9220 */ /* 0x004fe20000400000 */
[----:B------:R-:W-:Y:S01]  /*d8c0*/  FSETP.GEU.AND P1, PT, R66, -126, PT ;  /* 0xc2fc00004200780b */ /* 0x000fe20003f2e000 */
[--C-:B------:R-:W-:Y:S02]  /*d8d0*/  FFMA2 R24, R24.F32x2.HI_LO, UR36.F32, R0.reuse.F32 ;  /* 0x0000002418187c49 */ /* 0x100fe40009200000 */
[--C-:B------:R-:W-:Y:S02]  /*d8e0*/  FFMA2 R26, R26.F32x2.HI_LO, UR36.F32, R0.reuse.F32 ;  /* 0x000000241a1a7c49 */ /* 0x100fe40009200000 */
[----:B------:R-:W-:Y:S01]  /*d8f0*/  @!P2 FMUL R65, R65, 0.5 ;  /* 0x3f0000004141a820 */ /* 0x000fe20000400000 */
[----:B------:R-:W2:Y:S01]  /*d900*/  MUFU.EX2 R62, R62 ;  /* 0x0000003e003e7308 */ /* 0x000ea20000000800 */
[----:B-1----:R-:W-:Y:S01]  /*d910*/  @!P0 FMUL R60, R60, R60 ;  /* 0x0000003c3c3c8220 */ /* 0x002fe20000400000 */
[----:B------:R-:W-:Y:S01]  /*d920*/  FSETP.GEU.AND P0, PT, R67, -126, PT ;  /* 0xc2fc00004300780b */ /* 0x000fe20003f0e000 */
[----:B------:R-:W-:-:S02]  /*d930*/  FFMA2 R28, R28.F32x2.HI_LO, UR36.F32, R0.F32 ;  /* 0x000000241c1c7c49 */ /* 0x000fc40009200000 */
[--C-:B------:R-:W-:Y:S02]  /*d940*/  FFMA2 R30, R30.F32x2.HI_LO, UR36.F32, R0.reuse.F32 ;  /* 0x000000241e1e7c49 */ /* 0x100fe40009200000 */
[----:B------:R-:W-:Y:S01]  /*d950*/  @!P1 FMUL R66, R66, 0.5 ;  /* 0x3f00000042429820 */ /* 0x000fe20000400000 */
[----:B------:R-:W1:Y:S01]  /*d960*/  MUFU.EX2 R63, R63 ;  /* 0x0000003f003f7308 */ /* 0x000e620000000800 */
[----:B---3--:R-:W-:Y:S01]  /*d970*/  @!P6 FMUL R61, R61, R61 ;  /* 0x0000003d3d3de220 */ /* 0x008fe20000400000 */
[----:B------:R-:W-:Y:S01]  /*d980*/  FSETP.GEU.AND P6, PT, R68, -126, PT ;  /* 0xc2fc00004400780b */ /* 0x000fe20003fce000 */
[--C-:B------:R-:W-:Y:S02]  /*d990*/  FFMA2 R32, R32.F32x2.HI_LO, UR36.F32, R0.reuse.F32 ;  /* 0x0000002420207c49 */ /* 0x100fe40009200000 */
[--C-:B------:R-:W-:Y:S02]  /*d9a0*/  FFMA2 R34, R34.F32x2.HI_LO, UR36.F32, R0.reuse.F32 ;  /* 0x0000002422227c49 */ /* 0x100fe40009200000 */
[----:B------:R-:W-:Y:S01]  /*d9b0*/  @!P0 FMUL R67, R67, 0.5 ;  /* 0x3f00000043438820 */ /* 0x000fe20000400000 */
[----:B------:R-:W3:Y:S01]  /*d9c0*/  MUFU.EX2 R64, R64 ;  /* 0x0000004000407308 */ /* 0x000ee20000000800 */
[----:B--2---:R-:W-:Y:S01]  /*d9d0*/  @!P5 FMUL R62, R62, R62 ;  /* 0x0000003e3e3ed220 */ /* 0x004fe20000400000 */
[----:B------:R-:W-:Y:S01]  /*d9e0*/  FSETP.GEU.AND P5, PT, R69, -126, PT ;  /* 0xc2fc00004500780b */ /* 0x000fe20003fae000 */
[----:B------:R-:W-:-:S02]  /*d9f0*/  FFMA2 R36, R36.F32x2.HI_LO, UR36.F32, R0.F32 ;  /* 0x0000002424247c49 */ /* 0x000fc40009200000 */
[--C-:B------:R-:W-:Y:S02]  /*da00*/  FFMA2 R38, R38.F32x2.HI_LO, UR36.F32, R0.reuse.F32 ;  /* 0x0000002426267c49 */ /* 0x100fe40009200000 */
[----:B------:R-:W-:Y:S01]  /*da10*/  @!P6 FMUL R68, R68, 0.5 ;  /* 0x3f0000004444e820 */ /* 0x000fe20000400000 */
[----:B------:R-:W2:Y:S01]  /*da20*/  MUFU.EX2 R65, R65 ;  /* 0x0000004100417308 */ /* 0x000ea20000000800 */
[----:B-1----:R-:W-:Y:S01]  /*da30*/  @!P4 FMUL R63, R63, R63 ;  /* 0x0000003f3f3fc220 */ /* 0x002fe20000400000 */
[----:B------:R-:W-:Y:S01]  /*da40*/  FSETP.GEU.AND P4, PT, R70, -126, PT ;  /* 0xc2fc00004600780b */ /* 0x000fe20003f8e000 */
[--C-:B------:R-:W-:Y:S02]  /*da50*/  FFMA2 R40, R40.F32x2.HI_LO, UR36.F32, R0.reuse.F32 ;  /* 0x0000002428287c49 */ /* 0x100fe40009200000 */
[--C-:B------:R-:W-:Y:S02]  /*da60*/  FFMA2 R42, R42.F32x2.HI_LO, UR36.F32, R0.reuse.F32 ;  /* 0x000000242a2a7c49 */ /* 0x100fe40009200000 */
        /* <DEDUP_REMOVED lines=17> */
[----:B------:R-:W-:Y:S01]  /*db80*/  FFMA2 R54, R54.F32x2.HI_LO, UR36.F32, R0.F32 ;  /* 0x0000002436367c49 */ /* 0x000fe20009200000 */
[----:B------:R-:W-:Y:S01]  /*db90*/  MOV R0, UR51 ;  /* 0x0000003300007c02 */ /* 0x000fe20008000f00 */
[----:B------:R-:W-:Y:S01]  /*dba0*/  @!P2 FMUL R72, R72, 0.5 ;  /* 0x3f0000004848a820 */ /* 0x000fe20000400000 */
[----:B------:R-:W1:Y:S01]  /*dbb0*/  MUFU.EX2 R69, R69 ;  /* 0x0000004500457308 */ /* 0x000e620000000800 */
[----:B---3--:R-:W-:Y:S01]  /*dbc0*/  @!P0 FMUL R67, R67, R67 ;  /* 0x0000004343438220 */ /* 0x008fe20000400000 */
[----:B------:R-:W-:Y:S01]  /*dbd0*/  FSETP.GEU.AND P0, PT, R74, -126, PT ;  /* 0xc2fc00004a00780b */ /* 0x000fe20003f0e000 */
[----:B------:R3:W-:Y:S04]  /*dbe0*/  SYNCS.ARRIVE.TRANS64.A1T0 RZ, [R0+UR37+0xe0d0], RZ ;  /* 0x00e0d0ff00ff79a7 */ /* 0x0007e80008100025 */
[----:B------:R-:W-:Y:S01]  /*dbf0*/  @!P1 FMUL R73, R73, 0.5 ;  /* 0x3f00000049499820 */ /* 0x000fe20000400000 */
[----:B------:R-:W4:Y:S01]  /*dc00*/  MUFU.EX2 R70, R70 ;  /* 0x0000004600467308 */ /* 0x000f220000000800 */
[----:B--2---:R-:W-:Y:S01]  /*dc10*/  @!P6 FMUL R68, R68, R68 ;  /* 0x000000444444e220 */ /* 0x004fe20000400000 */
[----:B------:R-:W-:-:S05]  /*dc20*/  FSETP.GEU.AND P6, PT, R75, -126, PT ;  /* 0xc2fc00004b00780b */ /* 0x000fca0003fce000 */
[----:B------:R-:W-:Y:S01]  /*dc30*/  @!P0 FMUL R74, R74, 0.5 ;  /* 0x3f0000004a4a8820 */ /* 0x000fe20000400000 */
[----:B------:R-:W2:Y:S01]  /*dc40*/  MUFU.EX2 R71, R71 ;  /* 0x0000004700477308 */ /* 0x000ea20000000800 */
[----:B-1----:R-:W-:Y:S01]  /*dc50*/  @!P5 FMUL R69, R69, R69 ;  /* 0x000000454545d220 */ /* 0x002fe20000400000 */
[----:B------:R-:W-:-:S05]  /*dc60*/  FSETP.GEU.AND P5, PT, R76, -126, PT ;  /* 0xc2fc00004c00780b */ /* 0x000fca0003fae000 */
[----:B------:R-:W-:Y:S01]  /*dc70*/  @!P6 FMUL R75, R75, 0.5 ;  /* 0x3f0000004b4be820 */ /* 0x000fe20000400000 */
[----:B------:R-:W1:Y:S01]  /*dc80*/  MUFU.EX2 R72, R72 ;  /* 0x0000004800487308 */ /* 0x000e620000000800 */
[----:B----4-:R-:W-:Y:S01]  /*dc90*/  @!P4 FMUL R70, R70, R70 ;  /* 0x000000464646c220 */ /* 0x010fe20000400000 */
[----:B------:R-:W-:-:S05]  /*dca0*/  FSETP.GEU.AND P4, PT, R77, -126, PT ;  /* 0xc2fc00004d00780b */ /* 0x000fca0003f8e000 */
        /* <DEDUP_REMOVED lines=55> */
[----:B------:R-:W-:Y:S02]  /*e020*/  FSETP.GEU.AND P4, PT, R31, -126, PT ;  /* 0xc2fc00001f00780b */ /* 0x000fe40003f8e000 */
[----:B------:R-:W-:-:S03]  /*e030*/  F2FP.F16.F32.PACK_AB R24, R19, R18 ;  /* 0x000000121318723e */ /* 0x000fc600000000ff */
[----:B------:R-:W-:Y:S01]  /*e040*/  @!P5 FMUL R30, R30, 0.5 ;  /* 0x3f0000001e1ed820 */ /* 0x000fe20000400000 */
[----:B------:R-:W1:Y:S01]  /*e050*/  MUFU.EX2 R87, R27 ;  /* 0x0000001b00577308 */ /* 0x000e620000000800 */
[----:B----4-:R-:W-:Y:S01]  /*e060*/  @!P3 FMUL R85, R85, R85 ;  /* 0x000000555555b220 */ /* 0x010fe20000400000 */
[----:B------:R-:W-:Y:S02]  /*e070*/  FSETP.GEU.AND P3, PT, R32, -126, PT ;  /* 0xc2fc00002000780b */ /* 0x000fe40003f6e000 */
[----:B------:R-:W-:-:S03]  /*e080*/  F2FP.F16.F32.PACK_AB R25, R23, R22 ;  /* 0x000000161719723e */ /* 0x000fc600000000ff */
[----:B------:R-:W-:Y:S01]  /*e090*/  @!P4 FMUL R31, R31, 0.5 ;  /* 0x3f0000001f1fc820 */ /* 0x000fe20000400000 */
[----:B------:R-:W4:Y:S01]  /*e0a0*/  MUFU.EX2 R92, R28 ;  /* 0x0000001c005c7308 */ /* 0x000f220000000800 */
[----:B--2---:R-:W-:Y:S01]  /*e0b0*/  @!P2 FMUL R86, R86, R86 ;  /* 0x000000565656a220 */ /* 0x004fe20000400000 */
[----:B------:R-:W-:Y:S02]  /*e0c0*/  FSETP.GEU.AND P2, PT, R33, -126, PT ;  /* 0xc2fc00002100780b */ /* 0x000fe40003f4e000 */
[----:B------:R-:W-:-:S03]  /*e0d0*/  F2FP.F16.F32.PACK_AB R26, R57, R56 ;  /* 0x00000038391a723e */ /* 0x000fc600000000ff */
        /* <DEDUP_REMOVED lines=113> */
[----:B------:R-:W-:Y:S02]  /*e7f0*/  LOP3.LUT P0, RZ, R3, 0x3, R2, 0x48, !PT ;  /* 0x0000000303ff7812 */ /* 0x000fe40007804802 */
[----:B------:R-:W-:-:S03]  /*e800*/  F2FP.F16.F32.PACK_AB R49, R107, R106 ;  /* 0x0000006a6b31723e */ /* 0x000fc600000000ff */
[----:B------:R-:W-:Y:S01]  /*e810*/  @!P1 FMUL R55, R55, 0.5 ;  /* 0x3f00000037379820 */ /* 0x000fe20000400000 */
[----:B------:R-:W4:Y:S01]  /*e820*/  MUFU.EX2 R118, R52 ;  /* 0x0000003400767308 */ /* 0x000f220000000800 */
[----:B--2---:R-:W-:Y:S01]  /*e830*/  @!P6 FMUL R114, R114, R114 ;  /* 0x000000727272e220 */ /* 0x004fe20000400000 */
[----:B------:R-:W-:-:S06]  /*e840*/  F2FP.F16.F32.PACK_AB R50, R109, R108 ;  /* 0x0000006c6d32723e */ /* 0x000fcc00000000ff */
[----:B------:R-:W2:Y:S01]  /*e850*/  MUFU.EX2 R119, R53 ;  /* 0x0000003500777308 */ /* 0x000ea20000000800 */
[----:B-1----:R-:W-:Y:S01]  /*e860*/  @!P5 FMUL R115, R115, R115 ;  /* 0x000000737373d220 */ /* 0x002fe20000400000 */
[----:B------:R-:W-:-:S06]  /*e870*/  F2FP.F16.F32.PACK_AB R51, R111, R110 ;  /* 0x0000006e6f33723e */ /* 0x000fcc00000000ff */
[----:B------:R-:W1:Y:S01]  /*e880*/  MUFU.EX2 R116, R54 ;  /* 0x0000003600747308 */ /* 0x000e620000000800 */
[----:B----4-:R-:W-:Y:S01]  /*e890*/  @!P4 FMUL R118, R118, R118 ;  /* 0x000000767676c220 */ /* 0x010fe20000400000 */
[----:B------:R-:W-:-:S06]  /*e8a0*/  F2FP.F16.F32.PACK_AB R52, R113, R112 ;  /* 0x000000707134723e */ /* 0x000fcc00000000ff */
[----:B------:R-:W4:Y:S01]  /*e8b0*/  MUFU.EX2 R117, R55 ;  /* 0x0000003700757308 */ /* 0x000f220000000800 */
[----:B--2---:R-:W-:Y:S01]  /*e8c0*/  @!P3 FMUL R119, R119, R119 ;  /* 0x000000777777b220 */ /* 0x004fe20000400000 */
[----:B------:R-:W-:Y:S01]  /*e8d0*/  F2FP.F16.F32.PACK_AB R53, R115, R114 ;  /* 0x000000727335723e */ /* 0x000fe200000000ff */
[----:B-1----:R-:W-:-:S03]  /*e8e0*/  @!P2 FMUL R116, R116, R116 ;  /* 0x000000747474a220 */ /* 0x002fc60000400000 */
[----:B------:R-:W-:Y:S01]  /*e8f0*/  F2FP.F16.F32.PACK_AB R54, R119, R118 ;  /* 0x000000767736723e */ /* 0x000fe200000000ff */
[----:B----4-:R-:W-:-:S05]  /*e900*/  @!P1 FMUL R117, R117, R117 ;  /* 0x0000007575759220 */ /* 0x010fca0000400000 */
[----:B------:R-:W-:Y:S01]  /*e910*/  F2FP.F16.F32.PACK_AB R55, R117, R116 ;  /* 0x000000747537723e */ /* 0x000fe200000000ff */
[----:B---3--:R-:W-:Y:S06]  /*e920*/  @!P0 BRA `(.L_x_243) ;  /* 0x0000000000408947 */ /* 0x008fec0003800000 */
[----:B------:R-:W-:Y:S01]  /*e930*/  MOV R14, 0x8 ;  /* 0x00000008000e7802 */ /* 0x000fe20000000f00 */
[----:B------:R-:W1:Y:S01]  /*e940*/  LDCU.64 UR6, c[0x4][0xb0] ;  /* 0x01001600ff0677ac */ /* 0x000e620008000a00 */
[----:B------:R-:W-:Y:S02]  /*e950*/  HFMA2 R12, -RZ, RZ, 0, 5.9604644775390625e-08 ;  /* 0x00000001ff0c7431 */ /* 0x000fe400000001ff */
[----:B------:R-:W-:Y:S01]  /*e960*/  IMAD.MOV.U32 R8, RZ, RZ, 0x1be ;  /* 0x000001beff087424 */ /* 0x000fe200078e00ff */
[----:B------:R-:W2:Y:S01]  /*e970*/  LDCU.64 UR4, c[0x4][0xb8] ;  /* 0x01001700ff0477ac */ /* 0x000ea20008000a00 */
[----:B------:R-:W3:Y:S01]  /*e980*/  LDC.64 R14, c[0x4][R14] ;  /* 0x010000000e0e7b82 */ /* 0x000ee20000000a00 */
[----:B------:R-:W-:Y:S01]  /*e990*/  IMAD.MOV.U32 R13, RZ, RZ, RZ ;  /* 0x000000ffff0d7224 */ /* 0x000fe200078e00ff */
[----:B------:R-:W4:Y:S01]  /*e9a0*/  LDCU.64 UR8, c[0x4][0x20] ;  /* 0x01000400ff0877ac */ /* 0x000f220008000a00 */
[----:B-1----:R-:W-:Y:S01]  /*e9b0*/  IMAD.U32 R4, RZ, RZ, UR6 ;  /* 0x00000006ff047e24 */ /* 0x002fe2000f8e00ff */
[----:B------:R-:W-:Y:S01]  /*e9c0*/  MOV R5, UR7 ;  /* 0x0000000700057c02 */ /* 0x000fe20008000f00 */
[----:B--2---:R-:W-:Y:S01]  /*e9d0*/  IMAD.U32 R6, RZ, RZ, UR4 ;  /* 0x00000004ff067e24 */ /* 0x004fe2000f8e00ff */
[----:B------:R-:W-:Y:S01]  /*e9e0*/  MOV R7, UR5 ;  /* 0x0000000500077c02 */ /* 0x000fe20008000f00 */
[----:B----4-:R-:W-:Y:S01]  /*e9f0*/  IMAD.U32 R10, RZ, RZ, UR8 ;  /* 0x00000008ff0a7e24 */ /* 0x010fe2000f8e00ff */
[----:B------:R-:W-:-:S02]  /*ea00*/  MOV R11, UR9 ;  /* 0x00000009000b7c02 */ /* 0x000fc40008000f00 */
[----:B------:R-:W-:-:S07]  /*ea10*/  LEPC R20, `(.L_x_243) ;  /* 0x000000001014794e */ /* 0x000fce0000000000 */
[----:B---3--:R-:W-:Y:S05]  /*ea20*/  CALL.ABS.NOINC R14 ;  /* 0x000000000e007343 */ /* 0x008fea0003c00000 */
.L_x_243:
[----:B------:R-:W-:Y:S01]  /*ea30*/  MOV R0, UR43 ;  /* 0x0000002b00007c02 */ /* 0x000fe20008000f00 */
[----:B------:R-:W-:Y:S05]  /*ea40*/  WARPSYNC.ALL ;  /* 0x0000000000007948 */ /* 0x000fea0003800000 */
[----:B------:R-:W-:Y:S01]  /*ea50*/  ISETP.GT.U32.AND P0, PT, R0, 0x1, PT ;  /* 0x000000010000780c */ /* 0x000fe20003f04070 */
[----:B------:R1:W-:Y:S01]  /*ea60*/  STTM.x32 tmem[UR41], R24 ;  /* 0x00000018000079ed */ /* 0x0003e200082c0029 */
[----:B------:R-:W2:Y:S11]  /*ea70*/  FENCE.VIEW.ASYNC.T ;  /* 0x00000000000073c6 */ /* 0x000eb60000000200 */
[----:B------:R-:W-:Y:S05]  /*ea80*/  @P0 BRA `(.L_x_244) ;  /* 0x0000000000080947 */ /* 0x000fea0003800000 */
[----:B------:R-:W-:Y:S05]  /*ea90*/  BPT.TRAP 0x1 ;  /* 0x000000040000795c */ /* 0x000fea0000300000 */
[----:B------:R-:W-:Y:S05]  /*eaa0*/  BPT.TRAP 0x1 ;  /* 0x000000040000795c */ /* 0x000fea0000300000 */
.L_x_244:
[----:B------:R-:W-:Y:S02]  /*eab0*/  UISETP.NE.AND UP0, UPT, UR59, URZ, UPT ;  /* 0x000000ff3b00728c */ /* 0x000fe4000bf05270 */
[----:B------:R-:W-:Y:S02]  /*eac0*/  UIADD3 UR4, UPT, UPT, UR37, 0xe068, URZ ;  /* 0x0000e06825047890 */ /* 0x000fe4000fffe0ff */
[----:B------:R-:W-:-:S04]  /*ead0*/  ULOP3.LUT UR40, UR40, 0x1, URZ, 0x3c, !UPT ;  /* 0x0000000128287892 */ /* 0x000fc8000f8e3cff */
[----:B------:R-:W-:Y:S02]  /*eae0*/  USEL UR54, UR40, UR54, UP0 ;  /* 0x0000003628367287 */ /* 0x000fe40008000000 */
[----:B------:R-:W-:Y:S02]  /*eaf0*/  USEL UR53, UR53, UR40, UP0 ;  /* 0x0000002835357287 */ /* 0x000fe40008000000 */
[----:B------:R-:W-:Y:S02]  /*eb00*/  @UP0 UIADD3 UR4, UPT, UPT, UR37, 0xe058, URZ ;  /* 0x0000e05825040890 */ /* 0x000fe4000fffe0ff */
[----:B------:R-:W-:Y:S02]  /*eb10*/  UISETP.NE.AND UP0, UPT, UR47, URZ, UPT ;  /* 0x000000ff2f00728c */ /* 0x000fe4000bf05270 */
[----:B------:R-:W-:-:S09]  /*eb20*/  UPRMT UR4, UR38, 0x654, UR4 ;  /* 0x0000065426047896 */ /* 0x000fd20008000004 */
[----:B--2---:R-:W-:Y:S01]  /*eb30*/  SYNCS.ARRIVE.TRANS64.RED.A1T0 RZ, [UR4], RZ ;  /* 0x000000ffffff79a7 */ /* 0x004fe20008100404 */
[----:B------:R-:W-:Y:S05]  /*eb40*/  BRA.U UP0, `(.L_x_245) ;  /* 0x0000000100047547 */ /* 0x000fea000b800000 */
[----:B------:R-:W-:Y:S05]  /*eb50*/  BPT.TRAP 0x1 ;  /* 0x000000040000795c */ /* 0x000fea0000300000 */
.L_x_245:
[----:B------:R-:W-:Y:S01]  /*eb60*/  MOV R0, UR39 ;  /* 0x0000002700007c02 */ /* 0x000fe20008000f00 */
[----:B------:R-:W-:Y:S01]  /*eb70*/  FADD2 R22, R22.F32x2.HI_LO, RZ.F32 ;  /* 0x000000ff1616724b */ /* 0x000fe20000200000 */
[----:B------:R-:W-:Y:S01]  /*eb80*/  FSETP.NEU.AND P1, PT, R16, R17, PT ;  /* 0x000000111000720b */ /* 0x000fe20003f2d000 */
[----:B------:R-:W-:Y:S01]  /*eb90*/  FADD2 R56, R56.F32x2.HI_LO, RZ.F32 ;  /* 0x000000ff3838724b */ /* 0x000fe20000200000 */
[----:B------:R-:W-:Y:S01]  /*eba0*/  SHF.L.U32 R0, R0, 0x1f, RZ ;  /* 0x0000001f00007819 */ /* 0x000fe200000006ff */
[----:B------:R-:W-:Y:S02]  /*ebb0*/  FADD2 R22, R22.F32x2.HI_LO, R62.F32x2.HI_LO ;  /* 0x0000003e1616724b */ /* 0x000fe40000000000 */
[----:B------:R-:W-:Y:S01]  /*ebc0*/  FADD2 R58, R58.F32x2.HI_LO, RZ.F32 ;  /* 0x000000ff3a3a724b */ /* 0x000fe20000200000 */
[----:B------:R-:W2:Y:S01]  /*ebd0*/  SYNCS.PHASECHK.TRANS64.TRYWAIT P2, [UR56], R0 ;  /* 0x00000000ff0075a7 */ /* 0x000ea20008041138 */
[----:B------:R-:W-:Y:S02]  /*ebe0*/  FADD2 R56, R56.F32x2.HI_LO, R64.F32x2.HI_LO ;  /* 0x000000403838724b */ /* 0x000fe40000000000 */
[----:B------:R-:W-:-:S02]  /*ebf0*/  FADD2 R58, R58.F32x2.HI_LO, R66.F32x2.HI_LO ;  /* 0x000000423a3a724b */ /* 0x000fc40000000000 */
[----:B------:R-:W-:Y:S02]  /*ec00*/  FADD2 R22, R22.F32x2.HI_LO, R70.F32x2.HI_LO ;  /* 0x000000461616724b */ /* 0x000fe40000000000 */
[----:B------:R-:W-:Y:S01]  /*ec10*/  FADD2 R56, R56.F32x2.HI_LO, R72.F32x2.HI_LO ;  /* 0x000000483838724b */ /* 0x000fe20000000000 */
[----:B--2---:R-:W-:Y:S06]  /*ec20*/  @!P2 BRA `(.L_x_246) ;  /* 0x000000680084a947 */ /* 0x004fec0003800000 */
.L_x_410:
[----:B------:R-:W-:Y:S01]  /*ec30*/  BSSY.RECONVERGENT B0, `(.L_x_247) ;  /* 0x000000a000007945 */ /* 0x000fe20003800200 */
[----:B--2---:R-:W-:-:S03]  /*ec40*/  MOV R3, 0x3f000000 ;  /* 0x3f00000000037802 */ /* 0x004fc60000000f00 */
[----:B------:R-:W-:Y:S05]  /*ec50*/  @!P1 BRA `(.L_x_248) ;  /* 0x00000000001c9947 */ /* 0x000fea0003800000 */
[----:B------:R-:W-:-:S04]  /*ec60*/  FADD R0, -R17, R16 ;  /* 0x0000001011007221 */ /* 0x000fc80000000100 */
[----:B------:R-:W-:-:S05]  /*ec70*/  FMUL R0, R0, UR36 ;  /* 0x0000002400007c20 */ /* 0x000fca0008400000 */
[----:B------:R-:W-:-:S13]  /*ec80*/  FSETP.GEU.AND P1, PT, R0, -126, PT ;  /* 0xc2fc00000000780b */ /* 0x000fda0003f2e000 */
[----:B------:R-:W-:-:S04]  /*ec90*/  @!P1 FMUL R0, R0, 0.5 ;  /* 0x3f00000000009820 */ /* 0x000fc80000400000 */
[----:B------:R-:W2:Y:S02]  /*eca0*/  MUFU.EX2 R3, R0 ;  /* 0x0000000000037308 */ /* 0x000ea40000000800 */
[----:B--2---:R-:W-:-:S04]  /*ecb0*/  @!P1 FMUL R3, R3, R3 ;  /* 0x0000000303039220 */ /* 0x004fc80000400000 */
[----:B------:R-:W-:Y:S02]  /*ecc0*/  FMUL R3, R3, 0.5 ;  /* 0x3f00000003037820 */ /* 0x000fe40000400000 */
.L_x_248:
[----:B------:R-:W-:Y:S05]  /*ecd0*/  BSYNC.RECONVERGENT B0 ;  /* 0x0000000000007941 */ /* 0x000fea0003800200 */
.L_x_247:
[----:B------:R-:W-:Y:S01]  /*ece0*/  FMUL R88, R3, R88 ;  /* 0x0000005803587220 */ /* 0x000fe20000400000 */
[----:B------:R-:W-:Y:S01]  /*ecf0*/  FADD2 R58, R58.F32x2.HI_LO, R74.F32x2.HI_LO ;  /* 0x0000004a3a3a724b */ /* 0x000fe20000000000 */
[----:B------:R-:W-:Y:S01]  /*ed00*/  ULOP3.LUT UP0, URZ, UR57, UR50, URZ, 0xfc, !UPT ;  /* 0x0000003239ff7292 */ /* 0x000fe2000f80fcff */
[----:B------:R-:W-:Y:S02]  /*ed10*/  FADD2 R22, R22.F32x2.HI_LO, R78.F32x2.HI_LO ;  /* 0x0000004e1616724b */ /* 0x000fe40000000000 */
[----:B------:R-:W-:Y:S02]  /*ed20*/  FADD2 R18, R88.F32, R18.F32x2.HI_LO ;  /* 0x000000125812724b */ /* 0x000fe40000040000 */
[----:B------:R-:W-:Y:S02]  /*ed30*/  FADD2 R56, R56.F32x2.HI_LO, R80.F32x2.HI_LO ;  /* 0x000000503838724b */ /* 0x000fe40000000000 */
[----:B------:R-:W-:Y:S02]  /*ed40*/  FADD2 R18, R18.F32x2.HI_LO, R60.F32x2.HI_LO ;  /* 0x0000003c1212724b */ /* 0x000fe40000000000 */
[----:B------:R-:W-:-:S02]  /*ed50*/  FADD2 R58, R58.F32x2.HI_LO, R82.F32x2.HI_LO ;  /* 0x000000523a3a724b */ /* 0x000fc40000000000 */
[----:B------:R-:W-:Y:S02]  /*ed60*/  FADD2 R18, R18.F32x2.HI_LO, R68.F32x2.HI_LO ;  /* 0x000000441212724b */ /* 0x000fe40000000000 */
[----:B------:R-:W-:Y:S02]  /*ed70*/  FADD2 R22, R22.F32x2.HI_LO, R86.F32x2.HI_LO ;  /* 0x000000561616724b */ /* 0x000fe40000000000 */
[----:B------:R-:W-:Y:S02]  /*ed80*/  FADD2 R18, R18.F32x2.HI_LO, R76.F32x2.HI_LO ;  /* 0x0000004c1212724b */ /* 0x000fe40000000000 */
        /* <DEDUP_REMOVED lines=16> */
[----:B------:R-:W-:-:S04]  /*ee90*/  FADD2 R18, R18.F32x2.HI_LO, R22.F32x2.HI_LO ;  /* 0x000000161212724b */ /* 0x000fc80000000000 */
[----:B------:R-:W-:-:S04]  /*eea0*/  FADD2 R18, R18.F32x2.HI_LO, R56.F32x2.HI_LO ;  /* 0x000000381212724b */ /* 0x000fc80000000000 */
[----:B------:R-:W-:Y:S01]  /*eeb0*/  FADD R88, R18, R19 ;  /* 0x0000001312587221 */ /* 0x000fe20000000000 */
[----:B------:R-:W-:Y:S06]  /*eec0*/  BRA.U UP0, `(.L_x_249) ;  /* 0x00000001006c7547 */ /* 0x000fec000b800000 */
[----:B------:R-:W-:Y:S05]  /*eed0*/  @P0 BRA `(.L_x_250) ;  /* 0x0000000000040947 */ /* 0x000fea0003800000 */
[----:B------:R-:W-:Y:S05]  /*eee0*/  BPT.TRAP 0x1 ;  /* 0x000000040000795c */ /* 0x000fea0000300000 */
.L_x_250:
[----:B------:R-:W-:Y:S01]  /*eef0*/  IMAD.U32 R3, RZ, RZ, UR40 ;  /* 0x00000028ff037e24 */ /* 0x000fe2000f8e00ff */
[----:B------:R-:W-:-:S04]  /*ef00*/  ISETP.NE.AND P0, PT, R91, R124, PT ;  /* 0x0000007c5b00720c */ /* 0x000fc80003f05270 */
[----:B------:R-:W-:-:S04]  /*ef10*/  SHF.L.U32 R3, R3, 0x1f, RZ ;  /* 0x0000001f03037819 */ /* 0x000fc800000006ff */
[----:B------:R-:W2:Y:S02]  /*ef20*/  SYNCS.PHASECHK.TRANS64.TRYWAIT P1, [UR42], R3 ;  /* 0x00000003ff0075a7 */ /* 0x000ea4000802112a */
[----:B--2---:R-:W-:Y:S05]  /*ef30*/  @!P1 BRA `(.L_x_251) ;  /* 0x0000006400d89947 */ /* 0x004fea0003800000 */
.L_x_411:
        /* <DEDUP_REMOVED lines=17> */
.L_x_252:
[----:B------:R-:W-:Y:S05]  /*f050*/  WARPSYNC.ALL ;  /* 0x0000000000007948 */ /* 0x000fea0003800000 */
[----:B------:R-:W-:-:S13]  /*f060*/  R2UR UR4, R123 ;  /* 0x000000007b0472ca */ /* 0x000fda00000e0000 */
[----:B------:R3:W-:Y:S02]  /*f070*/  STTM.x2 tmem[UR4], R88 ;  /* 0x00000058000079ed */ /* 0x0007e400080c0004 */
.L_x_249:
[----:B------:R-:W-:Y:S01]  /*f080*/  UIADD3 UR4, UPT, UPT, UR50, 0x1, URZ ;  /* 0x0000000132047890 */ /* 0x000fe2000fffe0ff */
[----:B------:R-:W-:Y:S01]  /*f090*/  MOV R16, R89 ;  /* 0x0000005900107202 */ /* 0x000fe20000000f00 */
[----:B------:R-:W-:Y:S02]  /*f0a0*/  UIADD3 UR50, UPT, UPT, UR50, -0x1, URZ ;  /* 0xffffffff32327890 */ /* 0x000fe4000fffe0ff */
[----:B------:R-:W-:-:S09]  /*f0b0*/  UISETP.GT.U32.AND UP0, UPT, UR4, 0x1, UPT ;  /* 0x000000010400788c */ /* 0x000fd2000bf04070 */
[----:B------:R-:W-:Y:S05]  /*f0c0*/  BRA.U UP0, `(.L_x_253) ;  /* 0xffffffd900f87547 */ /* 0x000fea000b83ffff */
.L_x_235:
[----:B------:R-:W-:-:S09]  /*f0d0*/  UISETP.NE.AND UP0, UPT, UR57, URZ, UPT ;  /* 0x000000ff3900728c */ /* 0x000fd2000bf05270 */
[----:B------:R-:W-:Y:S05]  /*f0e0*/  BRA.U !UP0, `(.L_x_254) ;  /* 0x0000003108287547 */ /* 0x000fea000b800000 */
[----:B------:R-:W-:Y:S01]  /*f0f0*/  UISETP.NE.AND UP0, UPT, UR59, URZ, UPT ;  /* 0x000000ff3b00728c */ /* 0x000fe2000bf05270 */
[----:B------:R-:W-:Y:S01]  /*f100*/  IMAD.U32 R105, R121, 0x10000, RZ ;  /* 0x0001000079697824 */ /* 0x000fe200078e00ff */
[----:B------:R-:W-:Y:S02]  /*f110*/  UMOV UR4, 0x20 ;  /* 0x0000002000047882 */ /* 0x000fe40000000000 */
[----:B------:R-:W-:Y:S02]  /*f120*/  USEL UR4, UR4, 0xa0, UP0 ;  /* 0x000000a004047887 */ /* 0x000fe40008000000 */
[----:B------:R-:W-:Y:S01]  /*f130*/  LOP3.LUT R105, R105, 0x600000, RZ, 0xc0, !PT ;  /* 0x0060000069697812 */ /* 0x000fe200078ec0ff */
[----:B------:R-:W-:Y:S02]  /*f140*/  USEL UR36, UR49, UR48, UP0 ;  /* 0x0000003031247287 */ /* 0x000fe40008000000 */
[----:B------:R-:W-:Y:S02]  /*f150*/  USEL UR53, UR54, UR53, UP0 ;  /* 0x0000003536357287 */ /* 0x000fe40008000000 */
[----:B-12---:R-:W-:Y:S01]  /*f160*/  VIADD R0, R105, UR4 ;  /* 0x0000000469007c36 */ /* 0x006fe20008000000 */
[----:B------:R-:W-:-:S02]  /*f170*/  USEL UR4, URZ, 0x80, UP0 ;  /* 0x00000080ff047887 */ /* 0x000fc40008000000 */
[----:B------:R-:W-:-:S03]  /*f180*/  UISETP.GT.U32.AND UP0, UPT, UR36, 0x1, UPT ;  /* 0x000000012400788c */ /* 0x000fc6000bf04070 */
[----:B------:R-:W1:Y:S01]  /*f190*/  SHFL.IDX PT, R0, R0, RZ, 0x1f ;  /* 0x00001fff00007589 */ /* 0x000e6200000e0000 */
[----:B------:R-:W-:Y:S02]  /*f1a0*/  LOP3.LUT R105, R105, UR4, RZ, 0xfc, !PT ;  /* 0x0000000469697c12 */ /* 0x000fe4000f8efcff */
[----:B-1----:R-:W-:-:S03]  /*f1b0*/  R2UR UR39, R0 ;  /* 0x00000000002772ca */ /* 0x002fc600000e0000 */
[----:B------:R-:W-:-:S12]  /*f1c0*/  BRA.U UP0, `(.L_x_255) ;  /* 0x0000000100047547 */ /* 0x000fd8000b800000 */
[----:B------:R-:W-:Y:S05]  /*f1d0*/  BPT.TRAP 0x1 ;  /* 0x000000040000795c */ /* 0x000fea0000300000 */
.L_x_255:
[----:B------:R-:W-:Y:S01]  /*f1e0*/  UISETP.NE.AND UP0, UPT, UR59, URZ, UPT ;  /* 0x000000ff3b00728c */ /* 0x000fe2000bf05270 */
[----:B------:R-:W-:Y:S01]  /*f1f0*/  IMAD.U32 R3, RZ, RZ, UR53 ;  /* 0x00000035ff037e24 */ /* 0x000fe2000f8e00ff */
[----:B------:R-:W-:Y:S01]  /*f200*/  UIADD3 UR40, UPT, UPT, UR37, 0xe050, URZ ;  /* 0x0000e05025287890 */ /* 0x000fe2000fffe0ff */
[----:B------:R-:W-:Y:S02]  /*f210*/  LOP3.LUT R104, R2, 0x3, RZ, 0xc0, !PT ;  /* 0x0000000302687812 */ /* 0x000fe400078ec0ff */
[----:B------:R-:W-:Y:S02]  /*f220*/  SHF.R.U32.HI R107, RZ, 0x15, R105 ;  /* 0x00000015ff6b7819 */ /* 0x000fe40000011669 */
[----:B------:R-:W-:Y:S02]  /*f230*/  SHF.L.U32 R3, R3, 0x1f, RZ ;  /* 0x0000001f03037819 */ /* 0x000fe400000006ff */
[----:B------:R-:W-:Y:S02]  /*f240*/  ISETP.NE.AND P0, PT, R104, R107, PT ;  /* 0x0000006b6800720c */ /* 0x000fe40003f05270 */
[----:B------:R-:W-:-:S09]  /*f250*/  @!UP0 UIADD3 UR40, UPT, UPT, UR37, 0xe060, URZ ;  /* 0x0000e06025288890 */ /* 0x000fd2000fffe0ff */
[----:B------:R-:W1:Y:S02]  /*f260*/  SYNCS.PHASECHK.TRANS64.TRYWAIT P1, [UR40], R3 ;  /* 0x00000003ff0075a7 */ /* 0x000e640008021128 */
[----:B-1----:R-:W-:Y:S05]  /*f270*/  @!P1 BRA `(.L_x_256) ;  /* 0x0000006400209947 */ /* 0x002fea0003800000 */
.L_x_412:
[----:B------:R-:W-:Y:S05]  /*f280*/  @!P0 BRA `(.L_x_257) ;  /* 0x0000000000408947 */ /* 0x000fea0003800000 */
        /* <DEDUP_REMOVED lines=16> */
.L_x_257:
[C---:B-1----:R-:W-:Y:S01]  /*f390*/  VIADD R3, R105.reuse, 0x20 ;  /* 0x0000002069037836 */ /* 0x042fe20000000000 */
[----:B------:R-:W-:Y:S05]  /*f3a0*/  WARPSYNC.ALL ;  /* 0x0000000000007948 */ /* 0x000fea0003800000 */
[----:B------:R-:W-:Y:S02]  /*f3b0*/  SHF.R.U32.HI R3, RZ, 0x15, R3 ;  /* 0x00000015ff037819 */ /* 0x000fe40000011603 */
[----:B------:R-:W-:Y:S02]  /*f3c0*/  R2UR UR4, R105 ;  /* 0x00000000690472ca */ /* 0x000fe400000e0000 */
[----:B------:R-:W-:-:S11]  /*f3d0*/  ISETP.NE.AND P0, PT, R104, R3, PT ;  /* 0x000000036800720c */ /* 0x000fd60003f05270 */
[----:B------:R-:W1:Y:S02]  /*f3e0*/  LDTM.x32 R24, tmem[UR4] ;  /* 0x00000004001879ee */ /* 0x000e6400082c0000 */
[----:B-1----:R-:W-:Y:S05]  /*f3f0*/  @!P0 BRA `(.L_x_258) ;  /* 0x0000000000408947 */ /* 0x002fea0003800000 */
        /* <DEDUP_REMOVED lines=16> */
.L_x_258:
[----:B------:R-:W-:Y:S05]  /*f500*/  WARPSYNC.ALL ;  /* 0x0000000000007948 */ /* 0x000fea0003800000 */
[----:B------:R-:W1:Y:S01]  /*f510*/  LDCU UR5, c[0x0][0x384] ;  /* 0x00007080ff0577ac */ /* 0x000e620008000800 */
[C---:B------:R-:W-:Y:S01]  /*f520*/  VIADD R0, R90.reuse, 0x1 ;  /* 0x000000015a007836 */ /* 0x040fe20000000000 */
[----:B------:R-:W-:Y:S01]  /*f530*/  R2UR UR4, R105 ;  /* 0x00000000690472ca */ /* 0x000fe200000e0000 */
[C---:B------:R-:W-:Y:S02]  /*f540*/  VIADD R3, R90.reuse, 0x2 ;  /* 0x000000025a037836 */ /* 0x040fe40000000000 */
[----:B------:R-:W-:Y:S01]  /*f550*/  VIADD R4, R90, 0x3 ;  /* 0x000000035a047836 */ /* 0x000fe20000000000 */
[----:B-1----:R-:W-:Y:S01]  /*f560*/  ISETP.GE.AND P6, PT, R0, UR5, PT ;  /* 0x0000000500007c0c */ /* 0x002fe2000bfc6270 */
[C---:B------:R-:W-:Y:S01]  /*f570*/  VIADD R0, R90.reuse, 0x4 ;  /* 0x000000045a007836 */ /* 0x040fe20000000000 */
[----:B------:R-:W-:Y:S01]  /*f580*/  ISETP.GE.AND P5, PT, R3, UR5, PT ;  /* 0x0000000503007c0c */ /* 0x000fe2000bfa6270 */
[C---:B------:R-:W-:Y:S01]  /*f590*/  VIADD R3, R90.reuse, 0x5 ;  /* 0x000000055a037836 */ /* 0x040fe20000000000 */
[----:B------:R-:W-:-:S02]  /*f5a0*/  ISETP.GE.AND P0, PT, R90, UR5, PT ;  /* 0x000000055a007c0c */ /* 0x000fc4000bf06270 */
[----:B------:R-:W-:Y:S01]  /*f5b0*/  ISETP.GE.AND P3, PT, R0, UR5, PT ;  /* 0x0000000500007c0c */ /* 0x000fe2000bf66270 */
[C---:B------:R-:W-:Y:S01]  /*f5c0*/  VIADD R0, R90.reuse, 0x6 ;  /* 0x000000065a007836 */ /* 0x040fe20000000000 */
[----:B------:R-:W-:Y:S01]  /*f5d0*/  ISETP.GE.AND P2, PT, R3, UR5, PT ;  /* 0x0000000503007c0c */ /* 0x000fe2000bf46270 */
[----:B------:R-:W-:Y:S01]  /*f5e0*/  VIADD R3, R90, 0x7 ;  /* 0x000000075a037836 */ /* 0x000fe20000000000 */
[----:B------:R-:W-:Y:S02]  /*f5f0*/  FSEL R56, R24, -INF , !P0 ;  /* 0xff80000018387808 */ /* 0x000fe40004000000 */
[----:B------:R-:W-:Y:S01]  /*f600*/  ISETP.GE.AND P1, PT, R0, UR5, PT ;  /* 0x0000000500007c0c */ /* 0x000fe2000bf26270 */
[C---:B------:R-:W-:Y:S01]  /*f610*/  VIADD R0, R90.reuse, 0x8 ;  /* 0x000000085a007836 */ /* 0x040fe20000000000 */
[----:B------:R-:W-:Y:S01]  /*f620*/  ISETP.GE.AND P0, PT, R3, UR5, PT ;  /* 0x0000000503007c0c */ /* 0x000fe2000bf06270 */
[----:B------:R-:W-:Y:S01]  /*f630*/  VIADD R3, R90, 0x9 ;  /* 0x000000095a037836 */ /* 0x000fe20000000000 */
[----:B------:R-:W-:-:S02]  /*f640*/  FSEL R57, R25, -INF , !P6 ;  /* 0xff80000019397808 */ /* 0x000fc40007000000 */
[----:B------:R-:W-:Y:S01]  /*f650*/  ISETP.GE.AND P6, PT, R0, UR5, PT ;  /* 0x0000000500007c0c */ /* 0x000fe2000bfc6270 */
[----:B------:R-:W-:Y:S01]  /*f660*/  VIADD R0, R90, 0xa ;  /* 0x0000000a5a007836 */ /* 0x000fe20000000000 */
[----:B------:R-:W-:Y:S02]  /*f670*/  ISETP.GE.AND P4, PT, R4, UR5, PT ;  /* 0x0000000504007c0c */ /* 0x000fe4000bf86270 */
[----:B------:R-:W-:Y:S02]  /*f680*/  FSEL R58, R26, -INF , !P5 ;  /* 0xff8000001a3a7808 */ /* 0x000fe40006800000 */
[----:B------:R-:W-:Y:S01]  /*f690*/  ISETP.GE.AND P5, PT, R3, UR5, PT ;  /* 0x0000000503007c0c */ /* 0x000fe2000bfa6270 */
[----:B------:R-:W-:Y:S01]  /*f6a0*/  VIADD R3, R90, 0xb ;  /* 0x0000000b5a037836 */ /* 0x000fe20000000000 */
[----:B------:R-:W-:Y:S02]  /*f6b0*/  FSEL R59, R27, -INF , !P4 ;  /* 0xff8000001b3b7808 */ /* 0x000fe40006000000 */
[----:B------:R-:W-:Y:S01]  /*f6c0*/  ISETP.GE.AND P4, PT, R0, UR5, PT ;  /* 0x0000000500007c0c */ /* 0x000fe2000bf86270 */
[----:B------:R-:W-:Y:S01]  /*f6d0*/  VIADD R0, R90, 0xc ;  /* 0x0000000c5a007836 */ /* 0x000fe20000000000 */
[----:B------:R-:W-:-:S02]  /*f6e0*/  FSEL R60, R28, -INF , !P3 ;  /* 0xff8000001c3c7808 */ /* 0x000fc40005800000 */
[----:B------:R-:W-:Y:S01]  /*f6f0*/  ISETP.GE.AND P3, PT, R3, UR5, PT ;  /* 0x0000000503007c0c */ /* 0x000fe2000bf66270 */
[----:B------:R-:W-:Y:S01]  /*f700*/  VIADD R3, R90, 0xd ;  /* 0x0000000d5a037836 */ /* 0x000fe20000000000 */
        /* <DEDUP_REMOVED lines=21> */
[----:B------:R-:W-:Y:S01]  /*f860*/  FSEL R36, R36, -INF , !P2 ;  /* 0xff80000024247808 */ /* 0x000fe20005000000 */
[----:B------:R-:W1:Y:S01]  /*f870*/  LDTM.x32 R4, tmem[UR4+0x20] ;  /* 0x00002004000479ee */ /* 0x000e6200082c0000 */
        /* <DEDUP_REMOVED lines=59> */
[----:B-1----:R-:W-:Y:S02]  /*fc30*/  FSEL R68, R4, -INF , !P3 ;  /* 0xff80000004447808 */ /* 0x002fe40005800000 */
        /* <DEDUP_REMOVED lines=66> */
[----:B------:R-:W-:Y:S01]  /*10060*/  VIADD R90, R90, 0x3f ;  /* 0x0000003f5a5a7836 */ /* 0x000fe20000000000 */
[----:B------:R-:W-:Y:S02]  /*10070*/  ISETP.GE.AND P2, PT, R3, UR5, PT ;  /* 0x0000000503007c0c */ /* 0x000fe4000bf46270 */
[----:B------:R-:W-:-:S02]  /*10080*/  FSEL R27, R27, -INF , !P1 ;  /* 0xff8000001b1b7808 */ /* 0x000fc40004800000 */
[----:B------:R-:W-:Y:S02]  /*10090*/  ISETP.GE.AND P1, PT, R0, UR5, PT ;  /* 0x0000000500007c0c */ /* 0x000fe4000bf26270 */
[C---:B------:R-:W-:Y:S02]  /*100a0*/  FMNMX3 R3, R89.reuse, R56, R60, !PT ;  /* 0x0000003859037276 */ /* 0x040fe4000780003c */
[C---:B------:R-:W-:Y:S02]  /*100b0*/  FMNMX3 R0, R89.reuse, R57, R61, !PT ;  /* 0x0000003959007276 */ /* 0x040fe4000780003d */
        /* <DEDUP_REMOVED lines=21> */
[----:B------:R-:W-:Y:S02]  /*10210*/  FSEL R28, R28, -INF , !P0 ;  /* 0xff8000001c1c7808 */ /* 0x000fe40004000000 */
[----:B------:R-:W-:Y:S02]  /*10220*/  FSEL R32, R32, -INF , !P3 ;  /* 0xff80000020207808 */ /* 0x000fe40005800000 */
[----:B------:R-:W-:Y:S02]  /*10230*/  FMNMX3 R3, R3, R84, R24, !PT ;  /* 0x0000005403037276 */ /* 0x000fe40007800018 */
[----:B------:R-:W-:Y:S02]  /*10240*/  FSEL R29, R29, -INF , !P6 ;  /* 0xff8000001d1d7808 */ /* 0x000fe40007000000 */
[----:B------:R-:W-:Y:S02]  /*10250*/  FSEL R33, R33, -INF , !P2 ;  /* 0xff80000021217808 */ /* 0x000fe40005000000 */
[----:B------:R-:W-:-:S02]  /*10260*/  FMNMX3 R0, R0, R85, R25, !PT ;  /* 0x0000005500007276 */ /* 0x000fc40007800019 */
[----:B------:R-:W-:Y:S02]  /*10270*/  ISETP.GE.AND P0, PT, R90, UR5, PT ;  /* 0x000000055a007c0c */ /* 0x000fe4000bf06270 */
[----:B------:R-:W-:Y:S02]  /*10280*/  FSEL R30, R30, -INF , !P5 ;  /* 0xff8000001e1e7808 */ /* 0x000fe40006800000 */
[----:B------:R-:W-:Y:S02]  /*10290*/  FSEL R34, R34, -INF , !P1 ;  /* 0xff80000022227808 */ /* 0x000fe40004800000 */
[----:B------:R-:W-:Y:S02]  /*102a0*/  FMNMX3 R6, R6, R79, R83, !PT ;  /* 0x0000004f06067276 */ /* 0x000fe40007800053 */
[----:B------:R-:W-:Y:S02]  /*102b0*/  FMNMX3 R5, R5, R86, R26, !PT ;  /* 0x0000005605057276 */ /* 0x000fe4000780001a */
[----:B------:R-:W-:-:S02]  /*102c0*/  FMNMX3 R4, R3, R28, R32, !PT ;  /* 0x0000001c03047276 */ /* 0x000fc40007800020 */
[----:B------:R-:W-:Y:S02]  /*102d0*/  FMNMX3 R3, R0, R29, R33, !PT ;  /* 0x0000001d00037276 */ /* 0x000fe40007800021 */
[----:B------:R-:W-:Y:S02]  /*102e0*/  FSEL R31, R31, -INF , !P4 ;  /* 0xff8000001f1f7808 */ /* 0x000fe40006000000 */
[----:B------:R-:W-:Y:S02]  /*102f0*/  FSEL R35, R35, -INF , !P0 ;  /* 0xff80000023237808 */ /* 0x000fe40004000000 */
[----:B------:R-:W-:Y:S02]  /*10300*/  FMNMX3 R6, R6, R87, R27, !PT ;  /* 0x0000005706067276 */ /* 0x000fe4000780001b */
[----:B------:R-:W-:Y:S02]  /*10310*/  FMNMX3 R0, R5, R30, R34, !PT ;  /* 0x0000001e05007276 */ /* 0x000fe40007800022 */
[----:B------:R-:W-:-:S02]  /*10320*/  ISETP.NE.AND P0, PT, R104, R107, PT ;  /* 0x0000006b6800720c */ /* 0x000fc40003f05270 */
[----:B------:R-:W-:Y:S02]  /*10330*/  FMNMX3 R123, R6, R31, R35, !PT ;  /* 0x0000001f067b7276 */ /* 0x000fe40007800023 */
        /* <DEDUP_REMOVED lines=21> */
.L_x_259:
[----:B------:R-:W-:Y:S05]  /*10490*/  WARPSYNC.ALL ;  /* 0x0000000000007948 */ /* 0x000fea0003800000 */
[----:B------:R-:W-:Y:S01]  /*104a0*/  R2UR UR4, R105 ;  /* 0x00000000690472ca */ /* 0x000fe200000e0000 */
[----:B------:R-:W-:Y:S01]  /*104b0*/  IMAD.MOV.U32 R102, RZ, RZ, R89 ;  /* 0x000000ffff667224 */ /* 0x000fe200078e0059 */
[----:B------:R-:W-:-:S11]  /*104c0*/  ISETP.NE.AND P0, PT, RZ, UR47, PT ;  /* 0x0000002fff007c0c */ /* 0x000fd6000bf05270 */
[----:B------:R1:W-:Y:S02]  /*104d0*/  STTM.x2 tmem[UR4], R102 ;  /* 0x00000066000079ed */ /* 0x0003e400080c0004 */
[----:B------:R-:W-:Y:S05]  /*104e0*/  @P0 BRA `(.L_x_260) ;  /* 0x0000000000040947 */ /* 0x000fea0003800000 */
[----:B------:R-:W-:Y:S05]  /*104f0*/  BPT.TRAP 0x1 ;  /* 0x000000040000795c */ /* 0x000fea0000300000 */
.L_x_260:
[----:B------:R-:W-:Y:S01]  /*10500*/  UISETP.NE.AND UP0, UPT, UR59, URZ, UPT ;  /* 0x000000ff3b00728c */ /* 0x000fe2000bf05270 */
[----:B------:R-:W-:Y:S01]  /*10510*/  MOV R3, UR58 ;  /* 0x0000003a00037c02 */ /* 0x000fe20008000f00 */
[----:B------:R-:W-:Y:S01]  /*10520*/  UIADD3 UR4, UPT, UPT, UR37, 0xe080, URZ ;  /* 0x0000e08025047890 */ /* 0x000fe2000fffe0ff */
[----:B------:R-:W-:Y:S01]  /*10530*/  MOV R4, UR46 ;  /* 0x0000002e00047c02 */ /* 0x000fe20008000f00 */
[----:B------:R-:W-:Y:S01]  /*10540*/  USEL UR41, UR55, UR52, UP0 ;  /* 0x0000003437297287 */ /* 0x000fe20008000000 */
[----:B------:R-:W-:-:S03]  /*10550*/  SHF.L.U32 R3, R3, 0x1f, RZ ;  /* 0x0000001f03037819 */ /* 0x000fc600000006ff */
[----:B------:R-:W-:-:S03]  /*10560*/  ULOP3.LUT UR41, UR41, 0x1, URZ, 0x3c, !UPT ;  /* 0x0000000129297892 */ /* 0x000fc6000f8e3cff */
[----:B------:R-:W-:-:S09]  /*10570*/  @UP0 UIADD3 UR4, UPT, UPT, UR37, 0xe070, URZ ;  /* 0x0000e07025040890 */ /* 0x000fd2000fffe0ff */
[----:B------:R-:W-:Y:S02]  /*10580*/  SYNCS.ARRIVE.TRANS64.A1T0 RZ, [UR4], RZ ;  /* 0x000000ffffff79a7 */ /* 0x000fe40008100004 */
[----:B------:R-:W2:Y:S01]  /*10590*/  LDCU UR4, c[0x0][0x704] ;  /* 0x0000e080ff0477ac */ /* 0x000ea20008000800 */
[----:B------:R-:W4:Y:S01]  /*105a0*/  SYNCS.PHASECHK.TRANS64.TRYWAIT P2, [R4+UR37+0xe0d0], R3 ;  /* 0x00e0d003040075a7 */ /* 0x000f220008041125 */
[----:B--2---:R-:W-:-:S04]  /*105b0*/  FMUL R0, R103, -UR4 ;  /* 0x8000000467007c20 */ /* 0x004fc80008400000 */
[--C-:B------:R-:W-:Y:S02]  /*105c0*/  FFMA2 R16, R56.F32x2.HI_LO, UR4.F32, R0.reuse.F32 ;  /* 0x0000000438107c49 */ /* 0x100fe40009200000 */
[--C-:B------:R-:W-:Y:S02]  /*105d0*/  FFMA2 R18, R58.F32x2.HI_LO, UR4.F32, R0.reuse.F32 ;  /* 0x000000043a127c49 */ /* 0x100fe40009200000 */
[--C-:B------:R-:W-:Y:S01]  /*105e0*/  FFMA2 R22, R60.F32x2.HI_LO, UR4.F32, R0.reuse.F32 ;  /* 0x000000043c167c49 */ /* 0x100fe20009200000 */
[----:B------:R-:W-:Y:S01]  /*105f0*/  FSETP.GEU.AND P1, PT, R16, -126, PT ;  /* 0xc2fc00001000780b */ /* 0x000fe20003f2e000 */
[----:B------:R-:W-:Y:S01]  /*10600*/  FFMA2 R56, R62.F32x2.HI_LO, UR4.F32, R0.F32 ;  /* 0x000000043e387c49 */ /* 0x000fe20009200000 */
[----:B------:R-:W-:Y:S02]  /*10610*/  FSETP.GEU.AND P0, PT, R17, -126, PT ;  /* 0xc2fc00001100780b */ /* 0x000fe40003f0e000 */
[----:B------:R-:W-:Y:S02]  /*10620*/  FSETP.GEU.AND P6, PT, R18, -126, PT ;  /* 0xc2fc00001200780b */ /* 0x000fe40003fce000 */
[----:B------:R-:W-:-:S02]  /*10630*/  FSETP.GEU.AND P5, PT, R19, -126, PT ;  /* 0xc2fc00001300780b */ /* 0x000fc40003fae000 */
[----:B------:R-:W-:Y:S02]  /*10640*/  FSETP.GEU.AND P4, PT, R22, -126, PT ;  /* 0xc2fc00001600780b */ /* 0x000fe40003f8e000 */
[----:B------:R-:W-:-:S03]  /*10650*/  FSETP.GEU.AND P3, PT, R23, -126, PT ;  /* 0xc2fc00001700780b */ /* 0x000fc60003f6e000 */
[----:B------:R-:W-:Y:S02]  /*10660*/  @!P1 FMUL R16, R16, 0.5 ;  /* 0x3f00000010109820 */ /* 0x000fe40000400000 */
[----:B------:R-:W-:Y:S02]  /*10670*/  @!P0 FMUL R17, R17, 0.5 ;  /* 0x3f00000011118820 */ /* 0x000fe40000400000 */
[----:B------:R-:W-:Y:S02]  /*10680*/  @!P6 FMUL R18, R18, 0.5 ;  /* 0x3f0000001212e820 */ /* 0x000fe40000400000 */
[----:B------:R-:W-:Y:S01]  /*10690*/  @!P5 FMUL R19, R19, 0.5 ;  /* 0x3f0000001313d820 */ /* 0x000fe20000400000 */
[----:B------:R-:W2:Y:S08]  /*106a0*/  MUFU.EX2 R16, R16 ;  /* 0x0000001000107308 */ /* 0x000eb00000000800 */
[----:B------:R-:W5:Y:S08]  /*106b0*/  MUFU.EX2 R17, R17 ;  /* 0x0000001100117308 */ /* 0x000f700000000800 */
[----:B------:R-:W1:Y:S08]  /*106c0*/  MUFU.EX2 R18, R18 ;  /* 0x0000001200127308 */ /* 0x000e700000000800 */
[----:B------:R-:W1:Y:S02]  /*106d0*/  MUFU.EX2 R19, R19 ;  /* 0x0000001300137308 */ /* 0x000e640000000800 */
[----:B-12-45:R-:W-:Y:S05]  /*106e0*/  @!P2 BRA `(.L_x_261) ;  /* 0x00000050001ca947 */ /* 0x036fea0003800000 */
.L_x_413:
[----:B------:R-:W-:Y:S01]  /*106f0*/  @!P1 FMUL R16, R16, R16 ;  /* 0x0000001010109220 */ /* 0x000fe20000400000 */
[----:B------:R-:W-:Y:S01]  /*10700*/  FSETP.GEU.AND P2, PT, R56, -126, PT ;  /* 0xc2fc00003800780b */ /* 0x000fe20003f4e000 */
[----:B------:R-:W-:Y:S01]  /*10710*/  @!P4 FMUL R22, R22, 0.5 ;  /* 0x3f0000001616c820 */ /* 0x000fe20000400000 */
[----:B------:R-:W-:Y:S01]  /*10720*/  FSETP.GEU.AND P1, PT, R57, -126, PT ;  /* 0xc2fc00003900780b */ /* 0x000fe20003f2e000 */
[----:B------:R-:W-:Y:S01]  /*10730*/  @!P3 FMUL R23, R23, 0.5 ;  /* 0x3f0000001717b820 */ /* 0x000fe20000400000 */
[--C-:B------:R-:W-:Y:S01]  /*10740*/  FFMA2 R58, R64.F32x2.HI_LO, UR4.F32, R0.reuse.F32 ;  /* 0x00000004403a7c49 */ /* 0x100fe20009200000 */
[----:B------:R-:W-:Y:S01]  /*10750*/  ULOP3.LUT UR46, UR46, 0x8, URZ, 0x3c, !UPT ;  /* 0x000000082e2e7892 */ /* 0x000fe2000f8e3cff */
[----:B------:R-:W-:Y:S01]  /*10760*/  @!P0 FMUL R17, R17, R17 ;  /* 0x0000001111118220 */ /* 0x000fe20000400000 */
[----:B------:R-:W2:Y:S01]  /*10770*/  MUFU.EX2 R22, R22 ;  /* 0x0000001600167308 */ /* 0x000ea20000000800 */
[--C-:B------:R-:W-:Y:S01]  /*10780*/  FFMA2 R60, R66.F32x2.HI_LO, UR4.F32, R0.reuse.F32 ;  /* 0x00000004423c7c49 */ /* 0x100fe20009200000 */
[----:B------:R-:W-:Y:S01]  /*10790*/  FSETP.GEU.AND P0, PT, R58, -126, PT ;  /* 0xc2fc00003a00780b */ /* 0x000fe20003f0e000 */
[----:B------:R-:W-:Y:S01]  /*107a0*/  @!P6 FMUL R18, R18, R18 ;  /* 0x000000121212e220 */ /* 0x000fe20000400000 */
[--C-:B------:R-:W-:Y:S01]  /*107b0*/  FFMA2 R36, R36.F32x2.HI_LO, UR4.F32, R0.reuse.F32 ;  /* 0x0000000424247c49 */ /* 0x100fe20009200000 */
[----:B------:R-:W-:Y:S01]  /*107c0*/  FSETP.GEU.AND P6, PT, R59, -126, PT ;  /* 0xc2fc00003b00780b */ /* 0x000fe20003fce000 */
[----:B------:R-:W-:Y:S01]  /*107d0*/  @!P2 FMUL R56, R56, 0.5 ;  /* 0x3f0000003838a820 */ /* 0x000fe20000400000 */
[--C-:B------:R-:W-:Y:S01]  /*107e0*/  FFMA2 R38, R38.F32x2.HI_LO, UR4.F32, R0.reuse.F32 ;  /* 0x0000000426267c49 */ /* 0x100fe20009200000 */
[----:B------:R-:W4:Y:S01]  /*107f0*/  MUFU.EX2 R23, R23 ;  /* 0x0000001700177308 */ /* 0x000f220000000800 */
[----:B------:R-:W-:Y:S01]  /*10800*/  @!P1 FMUL R57, R57, 0.5 ;  /* 0x3f00000039399820 */ /* 0x000fe20000400000 */
[----:B------:R-:W-:Y:S01]  /*10810*/  @!P5 FMUL R19, R19, R19 ;  /* 0x000000131313d220 */ /* 0x000fe20000400000 */
[----:B------:R-:W-:Y:S01]  /*10820*/  FSETP.GEU.AND P5, PT, R60, -126, PT ;  /* 0xc2fc00003c00780b */ /* 0x000fe20003fae000 */
[----:B------:R-:W-:-:S02]  /*10830*/  FFMA2 R40, R40.F32x2.HI_LO, UR4.F32, R0.F32 ;  /* 0x0000000428287c49 */ /* 0x000fc40009200000 */
[--C-:B------:R-:W-:Y:S02]  /*10840*/  FFMA2 R42, R42.F32x2.HI_LO, UR4.F32, R0.reuse.F32 ;  /* 0x000000042a2a7c49 */ /* 0x100fe40009200000 */
[----:B------:R-:W5:Y:S01]  /*10850*/  MUFU.EX2 R56, R56 ;  /* 0x0000003800387308 */ /* 0x000f620000000800 */
[----:B--2---:R-:W-:Y:S01]  /*10860*/  @!P4 FMUL R22, R22, R22 ;  /* 0x000000161616c220 */ /* 0x004fe20000400000 */
[----:B------:R-:W-:Y:S01]  /*10870*/  @!P0 FMUL R58, R58, 0.5 ;  /* 0x3f0000003a3a8820 */ /* 0x000fe20000400000 */
[----:B------:R-:W-:Y:S01]  /*10880*/  FSETP.GEU.AND P4, PT, R61, -126, PT ;  /* 0xc2fc00003d00780b */ /* 0x000fe20003f8e000 */
[----:B------:R-:W-:Y:S01]  /*10890*/  @!P6 FMUL R59, R59, 0.5 ;  /* 0x3f0000003b3be820 */ /* 0x000fe20000400000 */
[--C-:B------:R-:W-:Y:S02]  /*108a0*/  FFMA2 R44, R44.F32x2.HI_LO, UR4.F32, R0.reuse.F32 ;  /* 0x000000042c2c7c49 */ /* 0x100fe40009200000 */
[--C-:B------:R-:W-:Y:S01]  /*108b0*/  FFMA2 R46, R46.F32x2.HI_LO, UR4.F32, R0.reuse.F32 ;  /* 0x000000042e2e7c49 */ /* 0x100fe20009200000 */
[----:B------:R-:W2:Y:S01]  /*108c0*/  MUFU.EX2 R57, R57 ;  /* 0x0000003900397308 */ /* 0x000ea20000000800 */
[----:B----4-:R-:W-:Y:S01]  /*108d0*/  @!P3 FMUL R23, R23, R23 ;  /* 0x000000171717b220 */ /* 0x010fe20000400000 */
[----:B------:R-:W-:Y:S01]  /*108e0*/  FSETP.GEU.AND P3, PT, R36, -126, PT ;  /* 0xc2fc00002400780b */ /* 0x000fe20003f6e000 */
[----:B------:R-:W-:Y:S01]  /*108f0*/  @!P5 FMUL R60, R60, 0.5 ;  /* 0x3f0000003c3cd820 */ /* 0x000fe20000400000 */
[----:B------:R-:W-:-:S02]  /*10900*/  FFMA2 R48, R48.F32x2.HI_LO, UR4.F32, R0.F32 ;  /* 0x0000000430307c49 */ /* 0x000fc40009200000 */
[--C-:B------:R-:W-:Y:S02]  /*10910*/  FFMA2 R50, R50.F32x2.HI_LO, UR4.F32, R0.reuse.F32 ;  /* 0x0000000432327c49 */ /* 0x100fe40009200000 */
[----:B------:R-:W4:Y:S01]  /*10920*/  MUFU.EX2 R58, R58 ;  /* 0x0000003a003a7308 */ /* 0x000f220000000800 */
[----:B-----5:R-:W-:Y:S01]  /*10930*/  @!P2 FMUL R56, R56, R56 ;  /* 0x000000383838a220 */ /* 0x020fe20000400000 */
[----:B------:R-:W-:Y:S01]  /*10940*/  FSETP.GEU.AND P2, PT, R37, -126, PT ;  /* 0xc2fc00002500780b */ /* 0x000fe20003f4e000 */
[----:B------:R-:W-:Y:S01]  /*10950*/  @!P4 FMUL R61, R61, 0.5 ;  /* 0x3f0000003d3dc820 */ /* 0x000fe20000400000 */
[--C-:B------:R-:W-:Y:S02]  /*10960*/  FFMA2 R52, R52.F32x2.HI_LO, UR4.F32, R0.reuse.F32 ;  /* 0x0000000434347c49 */ /* 0x100fe40009200000 */
[--C-:B------:R-:W-:Y:S02]  /*10970*/  FFMA2 R54, R54.F32x2.HI_LO, UR4.F32, R0.reuse.F32 ;  /* 0x0000000436367c49 */ /* 0x100fe40009200000 */
[----:B------:R-:W-:Y:S01]  /*10980*/  @!P3 FMUL R36, R36, 0.5 ;  /* 0x3f0000002424b820 */ /* 0x000fe20000400000 */
[----:B--2---:R-:W-:Y:S01]  /*10990*/  @!P1 FMUL R57, R57, R57 ;  /* 0x0000003939399220 */ /* 0x004fe20000400000 */
[----:B------:R-:W-:Y:S01]  /*109a0*/  FSETP.GEU.AND P1, PT, R38, -126, PT ;  /* 0xc2fc00002600780b */ /* 0x000fe20003f2e000 */
[----:B------:R-:W2:Y:S01]  /*109b0*/  MUFU.EX2 R59, R59 ;  /* 0x0000003b003b7308 */ /* 0x000ea20000000800 */
[----:B-1----:R-:W-:-:S02]  /*109c0*/  FFMA2 R4, R68.F32x2.HI_LO, UR4.F32, R0.F32 ;  /* 0x0000000444047c49 */ /* 0x002fc40009200000 */
[--C-:B------:R-:W-:Y:S02]  /*109d0*/  FFMA2 R10, R70.F32x2.HI_LO, UR4.F32, R0.reuse.F32 ;  /* 0x00000004460a7c49 */ /* 0x100fe40009200000 */
[----:B------:R-:W-:Y:S01]  /*109e0*/  @!P2 FMUL R37, R37, 0.5 ;  /* 0x3f0000002525a820 */ /* 0x000fe20000400000 */
[----:B----4-:R-:W-:Y:S01]  /*109f0*/  @!P0 FMUL R58, R58, R58 ;  /* 0x0000003a3a3a8220 */ /* 0x010fe20000400000 */
[----:B------:R-:W-:Y:S01]  /*10a00*/  FSETP.GEU.AND P0, PT, R39, -126, PT ;  /* 0xc2fc00002700780b */ /* 0x000fe20003f0e000 */
[----:B------:R-:W1:Y:S01]  /*10a10*/  MUFU.EX2 R60, R60 ;  /* 0x0000003c003c7308 */ /* 0x000e620000000800 */
[--C-:B------:R-:W-:Y:S02]  /*10a20*/  FFMA2 R8, R72.F32x2.HI_LO, UR4.F32, R0.reuse.F32 ;  /* 0x0000000448087c49 */ /* 0x100fe40009200000 */
[--C-:B------:R-:W-:Y:S02]  /*10a30*/  FFMA2 R6, R74.F32x2.HI_LO, UR4.F32, R0.reuse.F32 ;  /* 0x000000044a067c49 */ /* 0x100fe40009200000 */
[----:B------:R-:W-:Y:S01]  /*10a40*/  @!P1 FMUL R38, R38, 0.5 ;  /* 0x3f00000026269820 */ /* 0x000fe20000400000 */
[----:B------:R-:W-:-:S02]  /*10a50*/  FFMA2 R108, R86.F32x2.HI_LO, UR4.F32, R0.F32 ;  /* 0x00000004566c7c49 */ /* 0x000fc40009200000 */
[----:B------:R-:W4:Y:S01]  /*10a60*/  MUFU.EX2 R61, R61 ;  /* 0x0000003d003d7308 */ /* 0x000f220000000800 */
[----:B--2---:R-:W-:Y:S01]  /*10a70*/  @!P6 FMUL R59, R59, R59 ;  /* 0x0000003b3b3be220 */ /* 0x004fe20000400000 */
[----:B------:R-:W-:Y:S01]  /*10a80*/  FSETP.GEU.AND P6, PT, R40, -126, PT ;  /* 0xc2fc00002800780b */ /* 0x000fe20003fce000 */
[--C-:B------:R-:W-:Y:S02]  /*10a90*/  FFMA2 R24, R24.F32x2.HI_LO, UR4.F32, R0.reuse.F32 ;  /* 0x0000000418187c49 */ /* 0x100fe40009200000 */
[----:B------:R-:W-:Y:S01]  /*10aa0*/  @!P0 FMUL R39, R39, 0.5 ;  /* 0x3f00000027278820 */ /* 0x000fe20000400000 */
[--C-:B------:R-:W-:Y:S02]  /*10ab0*/  FFMA2 R26, R26.F32x2.HI_LO, UR4.F32, R0.reuse.F32 ;  /* 0x000000041a1a7c49 */ /* 0x100fe40009200000 */
[----:B------:R-:W2:Y:S01]  /*10ac0*/  MUFU.EX2 R62, R36 ;  /* 0x00000024003e7308 */ /* 0x000ea20000000800 */
[----:B-1----:R-:W-:Y:S01]  /*10ad0*/  @!P5 FMUL R60, R60, R60 ;  /* 0x0000003c3c3cd220 */ /* 0x002fe20000400000 */
[----:B------:R-:W-:Y:S01]  /*10ae0*/  FSETP.GEU.AND P5, PT, R41, -126, PT ;  /* 0xc2fc00002900780b */ /* 0x000fe20003fae000 */
[----:B------:R-:W-:-:S02]  /*10af0*/  FFMA2 R28, R28.F32x2.HI_LO, UR4.F32, R0.F32 ;  /* 0x000000041c1c7c49 */ /* 0x000fc40009200000 */
[--C-:B------:R-:W-:Y:S02]  /*10b00*/  FFMA2 R30, R30.F32x2.HI_LO, UR4.F32, R0.reuse.F32 ;  /* 0x000000041e1e7c49 */ /* 0x100fe40009200000 */
[----:B------:R-:W-:Y:S01]  /*10b10*/  @!P6 FMUL R40, R40, 0.5 ;  /* 0x3f0000002828e820 */ /* 0x000fe20000400000 */
[----:B------:R-:W1:Y:S01]  /*10b20*/  MUFU.EX2 R63, R37 ;  /* 0x00000025003f7308 */ /* 0x000e620000000800 */
[----:B----4-:R-:W-:Y:S01]  /*10b30*/  @!P4 FMUL R61, R61, R61 ;  /* 0x0000003d3d3dc220 */ /* 0x010fe20000400000 */
[----:B------:R-:W-:Y:S01]  /*10b40*/  FSETP.GEU.AND P4, PT, R42, -126, PT ;  /* 0xc2fc00002a00780b */ /* 0x000fe20003f8e000 */
[--C-:B------:R-:W-:Y:S02]  /*10b50*/  FFMA2 R32, R32.F32x2.HI_LO, UR4.F32, R0.reuse.F32 ;  /* 0x0000000420207c49 */ /* 0x100fe40009200000 */
[----:B------:R-:W-:Y:S02]  /*10b60*/  FFMA2 R34, R34.F32x2.HI_LO, UR4.F32, R0.F32 ;  /* 0x0000000422227c49 */ /* 0x000fe40009200000 */
        /* <DEDUP_REMOVED lines=55> */
[----:B------:R-:W-:-:S04]  /*10ee0*/  FSETP.GEU.AND P4, PT, R4, -126, PT ;  /* 0xc2fc00000400780b */ /* 0x000fc80003f8e000 */
[----:B------:R-:W-:Y:S01]  /*10ef0*/  F2FP.F16.F32.PACK_AB R36, R97, R96 ;  /* 0x000000606124723e */ /* 0x000fe200000000ff */
[----:B------:R-:W-:Y:S01]  /*10f00*/  @!P5 FMUL R55, R55, 0.5 ;  /* 0x3f0000003737d820 */ /* 0x000fe20000400000 */
[----:B------:R-:W1:Y:S01]  /*10f10*/  MUFU.EX2 R100, R52 ;  /* 0x0000003400647308 */ /* 0x000e620000000800 */
[----:B----4-:R-:W-:Y:S01]  /*10f20*/  @!P3 FMUL R98, R98, R98 ;  /* 0x000000626262b220 */ /* 0x010fe20000400000 */
[----:B------:R-:W-:-:S05]  /*10f30*/  FSETP.GEU.AND P3, PT, R5, -126, PT ;  /* 0xc2fc00000500780b */ /* 0x000fca0003f6e000 */
[----:B------:R-:W-:Y:S01]  /*10f40*/  @!P4 FMUL R4, R4, 0.5 ;  /* 0x3f0000000404c820 */ /* 0x000fe20000400000 */
[----:B------:R-:W4:Y:S01]  /*10f50*/  MUFU.EX2 R101, R53 ;  /* 0x0000003500657308 */ /* 0x000f220000000800 */
[----:B--2---:R-:W-:Y:S01]  /*10f60*/  @!P2 FMUL R99, R99, R99 ;  /* 0x000000636363a220 */ /* 0x004fe20000400000 */
[----:B------:R-:W-:-:S04]  /*10f70*/  FSETP.GEU.AND P2, PT, R10, -126, PT ;  /* 0xc2fc00000a00780b */ /* 0x000fc80003f4e000 */
[----:B------:R-:W-:Y:S01]  /*10f80*/  F2FP.F16.F32.PACK_AB R37, R99, R98 ;  /* 0x000000626325723e */ /* 0x000fe200000000ff */
[----:B------:R-:W-:Y:S01]  /*10f90*/  @!P3 FMUL R5, R5, 0.5 ;  /* 0x3f0000000505b820 */ /* 0x000fe20000400000 */
[----:B------:R-:W2:Y:S01]  /*10fa0*/  MUFU.EX2 R68, R54 ;  /* 0x0000003600447308 */ /* 0x000ea20000000800 */
[----:B-1----:R-:W-:Y:S01]  /*10fb0*/  @!P1 FMUL R100, R100, R100 ;  /* 0x0000006464649220 */ /* 0x002fe20000400000 */
[----:B------:R-:W-:-:S05]  /*10fc0*/  FSETP.GEU.AND P1, PT, R11, -126, PT ;  /* 0xc2fc00000b00780b */ /* 0x000fca0003f2e000 */
[----:B------:R-:W-:Y:S01]  /*10fd0*/  @!P2 FMUL R10, R10, 0.5 ;  /* 0x3f0000000a0aa820 */ /* 0x000fe20000400000 */
[----:B------:R-:W1:Y:S01]  /*10fe0*/  MUFU.EX2 R69, R55 ;  /* 0x0000003700457308 */ /* 0x000e620000000800 */
[----:B----4-:R-:W-:Y:S01]  /*10ff0*/  @!P0 FMUL R101, R101, R101 ;  /* 0x0000006565658220 */ /* 0x010fe20000400000 */
[----:B------:R-:W-:-:S04]  /*11000*/  FSETP.GEU.AND P0, PT, R8, -126, PT ;  /* 0xc2fc00000800780b */ /* 0x000fc80003f0e000 */
[----:B------:R-:W-:Y:S01]  /*11010*/  F2FP.F16.F32.PACK_AB R38, R101, R100 ;  /* 0x000000646526723e */ /* 0x000fe200000000ff */
[----:B------:R-:W-:Y:S01]  /*11020*/  @!P1 FMUL R11, R11, 0.5 ;  /* 0x3f0000000b0b9820 */ /* 0x000fe20000400000 */
[----:B------:R-:W4:Y:S01]  /*11030*/  MUFU.EX2 R70, R4 ;  /* 0x0000000400467308 */ /* 0x000f220000000800 */
[----:B--2---:R-:W-:Y:S01]  /*11040*/  @!P6 FMUL R68, R68, R68 ;  /* 0x000000444444e220 */ /* 0x004fe20000400000 */
[----:B------:R-:W-:-:S05]  /*11050*/  FSETP.GEU.AND P6, PT, R9, -126, PT ;  /* 0xc2fc00000900780b */ /* 0x000fca0003fce000 */
[----:B------:R-:W-:Y:S01]  /*11060*/  @!P0 FMUL R8, R8, 0.5 ;  /* 0x3f00000008088820 */ /* 0x000fe20000400000 */
[----:B------:R2:W5:Y:S01]  /*11070*/  MUFU.EX2 R71, R5 ;  /* 0x0000000500477308 */ /* 0x0005620000000800 */
        /* <DEDUP_REMOVED lines=8> */
[----:B------:R4:W3:Y:S01]  /*11100*/  MUFU.EX2 R73, R11 ;  /* 0x0000000b00497308 */ /* 0x0008e20000000800 */
[----:B--2---:R-:W-:Y:S02]  /*11110*/  FFMA2 R4, R76.F32x2.HI_LO, UR4.F32, R0.F32 ;  /* 0x000000044c047c49 */ /* 0x004fe40009200000 */
[----:B-----5:R-:W-:-:S03]  /*11120*/  @!P3 FMUL R71, R71, R71 ;  /* 0x000000474747b220 */ /* 0x020fc60000400000 */
[----:B------:R-:W-:Y:S01]  /*11130*/  FSETP.GEU.AND P3, PT, R4, -126, PT ;  /* 0xc2fc00000400780b */ /* 0x000fe20003f6e000 */
[----:B------:R-:W-:Y:S01]  /*11140*/  @!P4 FMUL R7, R7, 0.5 ;  /* 0x3f0000000707c820 */ /* 0x000fe20000400000 */
[----:B------:R-:W2:Y:S01]  /*11150*/  MUFU.EX2 R74, R8 ;  /* 0x00000008004a7308 */ /* 0x000ea20000000800 */
[----:B-1----:R-:W-:Y:S01]  /*11160*/  @!P2 FMUL R72, R72, R72 ;  /* 0x000000484848a220 */ /* 0x002fe20000400000 */
[----:B------:R-:W-:Y:S02]  /*11170*/  FSETP.GEU.AND P2, PT, R5, -126, PT ;  /* 0xc2fc00000500780b */ /* 0x000fe40003f4e000 */
[----:B------:R-:W-:-:S04]  /*11180*/  F2FP.F16.F32.PACK_AB R40, R71, R70 ;  /* 0x000000464728723e */ /* 0x000fc800000000ff */
[----:B------:R1:W5:Y:S01]  /*11190*/  MUFU.EX2 R75, R9 ;  /* 0x00000009004b7308 */ /* 0x0003620000000800 */
[----:B----4-:R-:W-:Y:S02]  /*111a0*/  FFMA2 R10, R78.F32x2.HI_LO, UR4.F32, R0.F32 ;  /* 0x000000044e0a7c49 */ /* 0x010fe40009200000 */
[----:B---3--:R-:W-:Y:S01]  /*111b0*/  @!P1 FMUL R73, R73, R73 ;  /* 0x0000004949499220 */ /* 0x008fe20000400000 */
[----:B------:R-:W-:Y:S02]  /*111c0*/  @!P3 FMUL R4, R4, 0.5 ;  /* 0x3f0000000404b820 */ /* 0x000fe40000400000 */
[----:B------:R-:W-:Y:S01]  /*111d0*/  FSETP.GEU.AND P1, PT, R10, -126, PT ;  /* 0xc2fc00000a00780b */ /* 0x000fe20003f2e000 */
[----:B------:R-:W-:Y:S01]  /*111e0*/  @!P2 FMUL R5, R5, 0.5 ;  /* 0x3f0000000505a820 */ /* 0x000fe20000400000 */
[----:B------:R-:W3:Y:S01]  /*111f0*/  MUFU.EX2 R76, R6 ;  /* 0x00000006004c7308 */ /* 0x000ee20000000800 */
[----:B--2---:R-:W-:Y:S01]  /*11200*/  @!P0 FMUL R74, R74, R74 ;  /* 0x0000004a4a4a8220 */ /* 0x004fe20000400000 */
[----:B------:R-:W-:-:S02]  /*11210*/  FSETP.GEU.AND P0, PT, R11, -126, PT ;  /* 0xc2fc00000b00780b */ /* 0x000fc40003f0e000 */
[----:B------:R-:W-:-:S04]  /*11220*/  F2FP.F16.F32.PACK_AB R41, R73, R72 ;  /* 0x000000484929723e */ /* 0x000fc800000000ff */
[----:B------:R2:W4:Y:S01]  /*11230*/  MUFU.EX2 R77, R7 ;  /* 0x00000007004d7308 */ /* 0x0005220000000800 */
[----:B-1----:R-:W-:Y:S02]  /*11240*/  FFMA2 R8, R80.F32x2.HI_LO, UR4.F32, R0.F32 ;  /* 0x0000000450087c49 */ /* 0x002fe40009200000 */
[----:B------:R-:W-:Y:S01]  /*11250*/  @!P1 FMUL R10, R10, 0.5 ;  /* 0x3f0000000a0a9820 */ /* 0x000fe20000400000 */
[----:B-----5:R-:W-:Y:S02]  /*11260*/  @!P6 FMUL R75, R75, R75 ;  /* 0x0000004b4b4be220 */ /* 0x020fe40000400000 */
[----:B------:R-:W-:Y:S01]  /*11270*/  FSETP.GEU.AND P6, PT, R8, -126, PT ;  /* 0xc2fc00000800780b */ /* 0x000fe20003fce000 */
[----:B------:R-:W-:Y:S01]  /*11280*/  @!P0 FMUL R11, R11, 0.5 ;  /* 0x3f0000000b0b8820 */ /* 0x000fe20000400000 */
[----:B------:R-:W1:Y:S01]  /*11290*/  MUFU.EX2 R78, R4 ;  /* 0x00000004004e7308 */ /* 0x000e620000000800 */
[----:B---3--:R-:W-:Y:S01]  /*112a0*/  @!P5 FMUL R76, R76, R76 ;  /* 0x0000004c4c4cd220 */ /* 0x008fe20000400000 */
[----:B------:R-:W-:-:S02]  /*112b0*/  FSETP.GEU.AND P5, PT, R9, -126, PT ;  /* 0xc2fc00000900780b */ /* 0x000fc40003fae000 */
[----:B------:R-:W-:-:S04]  /*112c0*/  F2FP.F16.F32.PACK_AB R42, R75, R74 ;  /* 0x0000004a4b2a723e */ /* 0x000fc800000000ff */
[----:B------:R3:W5:Y:S01]  /*112d0*/  MUFU.EX2 R79, R5 ;  /* 0x00000005004f7308 */ /* 0x0007620000000800 */
[----:B--2---:R-:W-:Y:S02]  /*112e0*/  FFMA2 R6, R82.F32x2.HI_LO, UR4.F32, R0.F32 ;  /* 0x0000000452067c49 */ /* 0x004fe40009200000 */
[----:B----4-:R-:W-:Y:S01]  /*112f0*/  @!P4 FMUL R77, R77, R77 ;  /* 0x0000004d4d4dc220 */ /* 0x010fe20000400000 */
[----:B------:R-:W-:Y:S02]  /*11300*/  @!P6 FMUL R8, R8, 0.5 ;  /* 0x3f0000000808e820 */ /* 0x000fe40000400000 */
[----:B------:R-:W-:Y:S01]  /*11310*/  FSETP.GEU.AND P4, PT, R6, -126, PT ;  /* 0xc2fc00000600780b */ /* 0x000fe20003f8e000 */
[----:B------:R-:W-:Y:S01]  /*11320*/  @!P5 FMUL R9, R9, 0.5 ;  /* 0x3f0000000909d820 */ /* 0x000fe20000400000 */
[----:B------:R-:W2:Y:S01]  /*11330*/  MUFU.EX2 R80, R10 ;  /* 0x0000000a00507308 */ /* 0x000ea20000000800 */
[----:B-1----:R-:W-:Y:S01]  /*11340*/  @!P3 FMUL R78, R78, R78 ;  /* 0x0000004e4e4eb220 */ /* 0x002fe20000400000 */
[----:B------:R-:W-:-:S02]  /*11350*/  FSETP.GEU.AND P3, PT, R7, -126, PT ;  /* 0xc2fc00000700780b */ /* 0x000fc40003f6e000 */
[----:B------:R-:W-:-:S04]  /*11360*/  F2FP.F16.F32.PACK_AB R43, R77, R76 ;  /* 0x0000004c4d2b723e */ /* 0x000fc800000000ff */
[----:B------:R-:W1:Y:S01]  /*11370*/  MUFU.EX2 R81, R11 ;  /* 0x0000000b00517308 */ /* 0x000e620000000800 */
[----:B---3--:R-:W-:Y:S01]  /*11380*/  FFMA2 R4, R84.F32x2.HI_LO, UR4.F32, R0.F32 ;  /* 0x0000000454047c49 */ /* 0x008fe20009200000 */
[----:B------:R-:W-:Y:S01]  /*11390*/  USHF.R.U32.HI UR4, URZ, 0x15, UR39 ;  /* 0x00000015ff047899 */ /* 0x000fe20008011627 */
[----:B-----5:R-:W-:Y:S01]  /*113a0*/  @!P2 FMUL R79, R79, R79 ;  /* 0x0000004f4f4fa220 */ /* 0x020fe20000400000 */
[----:B------:R-:W-:Y:S01]  /*113b0*/  @!P4 FMUL R6, R6, 0.5 ;  /* 0x3f0000000606c820 */ /* 0x000fe20000400000 */
[----:B------:R-:W-:Y:S02]  /*113c0*/  MOV R0, UR46 ;  /* 0x0000002e00007c02 */ /* 0x000fe40008000f00 */
[----:B------:R-:W-:Y:S01]  /*113d0*/  FSETP.GEU.AND P2, PT, R4, -126, PT ;  /* 0xc2fc00000400780b */ /* 0x000fe20003f4e000 */
[----:B------:R-:W-:Y:S01]  /*113e0*/  @!P3 FMUL R7, R7, 0.5 ;  /* 0x3f0000000707b820 */ /* 0x000fe20000400000 */
[----:B--2---:R-:W-:Y:S01]  /*113f0*/  @!P1 FMUL R80, R80, R80 ;  /* 0x0000005050509220 */ /* 0x004fe20000400000 */
[----:B------:R-:W-:Y:S01]  /*11400*/  FSETP.GEU.AND P1, PT, R5, -126, PT ;  /* 0xc2fc00000500780b */ /* 0x000fe20003f2e000 */
[----:B------:R-:W2:Y:S01]  /*11410*/  MUFU.EX2 R82, R8 ;  /* 0x0000000800527308 */ /* 0x000ea20000000800 */
[----:B------:R-:W-:Y:S01]  /*11420*/  MOV R3, UR4 ;  /* 0x0000000400037c02 */ /* 0x000fe20008000f00 */
[----:B------:R3:W-:Y:S01]  /*11430*/  SYNCS.ARRIVE.TRANS64.A1T0 RZ, [R0+UR37+0xe0d0], RZ ;  /* 0x00e0d0ff00ff79a7 */ /* 0x0007e20008100025 */
[----:B------:R-:W-:Y:S01]  /*11440*/  F2FP.F16.F32.PACK_AB R44, R79, R78 ;  /* 0x0000004e4f2c723e */ /* 0x000fe200000000ff */
[----:B-1----:R-:W-:Y:S01]  /*11450*/  @!P0 FMUL R81, R81, R81 ;  /* 0x0000005151518220 */ /* 0x002fe20000400000 */
[----:B------:R-:W-:-:S03]  /*11460*/  FSETP.GEU.AND P0, PT, R108, -126, PT ;  /* 0xc2fc00006c00780b */ /* 0x000fc60003f0e000 */
[----:B------:R-:W1:Y:S01]  /*11470*/  MUFU.EX2 R83, R9 ;  /* 0x0000000900537308 */ /* 0x000e620000000800 */
[----:B------:R-:W-:Y:S01]  /*11480*/  @!P2 FMUL R4, R4, 0.5 ;  /* 0x3f0000000404a820 */ /* 0x000fe20000400000 */
[----:B------:R-:W-:Y:S02]  /*11490*/  F2FP.F16.F32.PACK_AB R45, R81, R80 ;  /* 0x00000050512d723e */ /* 0x000fe400000000ff */
[----:B------:R-:W-:-:S04]  /*114a0*/  @!P1 FMUL R5, R5, 0.5 ;  /* 0x3f00000005059820 */ /* 0x000fc80000400000 */
[----:B------:R-:W4:Y:S01]  /*114b0*/  MUFU.EX2 R84, R6 ;  /* 0x0000000600547308 */ /* 0x000f220000000800 */
[----:B--2---:R-:W-:Y:S01]  /*114c0*/  @!P6 FMUL R82, R82, R82 ;  /* 0x000000525252e220 */ /* 0x004fe20000400000 */
[----:B------:R-:W-:Y:S01]  /*114d0*/  FSETP.GEU.AND P6, PT, R109, -126, PT ;  /* 0xc2fc00006d00780b */ /* 0x000fe20003fce000 */
[----:B------:R-:W-:-:S05]  /*114e0*/  @!P0 FMUL R108, R108, 0.5 ;  /* 0x3f0000006c6c8820 */ /* 0x000fca0000400000 */
        /* <DEDUP_REMOVED lines=40> */
[----:B------:R-:W-:Y:S02]  /*11770*/  F2FP.F16.F32.PACK_AB R25, R19, R18 ;  /* 0x000000121319723e */ /* 0x000fe400000000ff */
[----:B------:R-:W-:Y:S01]  /*11780*/  F2FP.F16.F32.PACK_AB R50, R111, R110 ;  /* 0x0000006e6f32723e */ /* 0x000fe200000000ff */
[----:B------:R-:W-:Y:S01]  /*11790*/  @!P5 FMUL R31, R31, 0.5 ;  /* 0x3f0000001f1fd820 */ /* 0x000fe20000400000 */
[----:B------:R-:W2:Y:S01]  /*117a0*/  MUFU.EX2 R114, R28 ;  /* 0x0000001c00727308 */ /* 0x000ea20000000800 */
[----:B-1----:R-:W-:Y:S01]  /*117b0*/  @!P3 FMUL R112, R112, R112 ;  /* 0x000000707070b220 */ /* 0x002fe20000400000 */
[----:B------:R-:W-:-:S02]  /*117c0*/  FSETP.GEU.AND P3, PT, R33, -126, PT ;  /* 0xc2fc00002100780b */ /* 0x000fc40003f6e000 */
[----:B------:R-:W-:-:S03]  /*117d0*/  F2FP.F16.F32.PACK_AB R26, R23, R22 ;  /* 0x00000016171a723e */ /* 0x000fc600000000ff */
[----:B------:R-:W-:Y:S01]  /*117e0*/  @!P4 FMUL R32, R32, 0.5 ;  /* 0x3f0000002020c820 */ /* 0x000fe20000400000 */
[----:B------:R-:W1:Y:S01]  /*117f0*/  MUFU.EX2 R115, R29 ;  /* 0x0000001d00737308 */ /* 0x000e620000000800 */
[----:B----4-:R-:W-:Y:S01]  /*11800*/  @!P2 FMUL R113, R113, R113 ;  /* 0x000000717171a220 */ /* 0x010fe20000400000 */
[----:B------:R-:W-:Y:S02]  /*11810*/  FSETP.GEU.AND P2, PT, R34, -126, PT ;  /* 0xc2fc00002200780b */ /* 0x000fe40003f4e000 */
[----:B------:R-:W-:Y:S02]  /*11820*/  F2FP.F16.F32.PACK_AB R27, R57, R56 ;  /* 0x00000038391b723e */ /* 0x000fe400000000ff */
[----:B------:R-:W-:Y:S01]  /*11830*/  F2FP.F16.F32.PACK_AB R51, R113, R112 ;  /* 0x000000707133723e */ /* 0x000fe200000000ff */
[----:B------:R-:W-:Y:S01]  /*11840*/  @!P3 FMUL R33, R33, 0.5 ;  /* 0x3f0000002121b820 */ /* 0x000fe20000400000 */
[----:B------:R-:W4:Y:S01]  /*11850*/  MUFU.EX2 R116, R30 ;  /* 0x0000001e00747308 */ /* 0x000f220000000800 */
[----:B--2---:R-:W-:Y:S01]  /*11860*/  @!P1 FMUL R114, R114, R114 ;  /* 0x0000007272729220 */ /* 0x004fe20000400000 */
[----:B------:R-:W-:-:S02]  /*11870*/  FSETP.GEU.AND P1, PT, R35, -126, PT ;  /* 0xc2fc00002300780b */ /* 0x000fc40003f2e000 */
[----:B------:R-:W-:-:S03]  /*11880*/  F2FP.F16.F32.PACK_AB R28, R59, R58 ;  /* 0x0000003a3b1c723e */ /* 0x000fc600000000ff */
[----:B------:R-:W-:Y:S01]  /*11890*/  @!P2 FMUL R34, R34, 0.5 ;  /* 0x3f0000002222a820 */ /* 0x000fe20000400000 */
[----:B------:R-:W2:Y:S01]  /*118a0*/  MUFU.EX2 R117, R31 ;  /* 0x0000001f00757308 */ /* 0x000ea20000000800 */
[----:B-1----:R-:W-:Y:S01]  /*118b0*/  @!P0 FMUL R115, R115, R115 ;  /* 0x0000007373738220 */ /* 0x002fe20000400000 */
[----:B------:R-:W-:Y:S02]  /*118c0*/  LOP3.LUT P0, RZ, R3, 0x3, R2, 0x48, !PT ;  /* 0x0000000303ff7812 */ /* 0x000fe40007804802 */
[----:B------:R-:W-:Y:S02]  /*118d0*/  F2FP.F16.F32.PACK_AB R29, R61, R60 ;  /* 0x0000003c3d1d723e */ /* 0x000fe400000000ff */
[----:B------:R-:W-:Y:S01]  /*118e0*/  F2FP.F16.F32.PACK_AB R52, R115, R114 ;  /* 0x000000727334723e */ /* 0x000fe200000000ff */
[----:B------:R-:W-:Y:S01]  /*118f0*/  @!P1 FMUL R35, R35, 0.5 ;  /* 0x3f00000023239820 */ /* 0x000fe20000400000 */
[----:B------:R-:W1:Y:S01]  /*11900*/  MUFU.EX2 R120, R32 ;  /* 0x0000002000787308 */ /* 0x000e620000000800 */
[----:B----4-:R-:W-:Y:S01]  /*11910*/  @!P6 FMUL R116, R116, R116 ;  /* 0x000000747474e220 */ /* 0x010fe20000400000 */
[----:B------:R-:W-:-:S06]  /*11920*/  F2FP.F16.F32.PACK_AB R30, R63, R62 ;  /* 0x0000003e3f1e723e */ /* 0x000fcc00000000ff */
[----:B------:R-:W4:Y:S01]  /*11930*/  MUFU.EX2 R121, R33 ;  /* 0x0000002100797308 */ /* 0x000f220000000800 */
[----:B--2---:R-:W-:Y:S01]  /*11940*/  @!P5 FMUL R117, R117, R117 ;  /* 0x000000757575d220 */ /* 0x004fe20000400000 */
[----:B------:R-:W-:-:S04]  /*11950*/  F2FP.F16.F32.PACK_AB R31, R65, R64 ;  /* 0x00000040411f723e */ /* 0x000fc800000000ff */
[----:B------:R-:W-:Y:S02]  /*11960*/  F2FP.F16.F32.PACK_AB R53, R117, R116 ;  /* 0x000000747535723e */ /* 0x000fe400000000ff */
[----:B------:R-:W2:Y:S01]  /*11970*/  MUFU.EX2 R118, R34 ;  /* 0x0000002200767308 */ /* 0x000ea20000000800 */
[----:B-1----:R-:W-:Y:S01]  /*11980*/  @!P4 FMUL R120, R120, R120 ;  /* 0x000000787878c220 */ /* 0x002fe20000400000 */
[----:B------:R-:W-:-:S06]  /*11990*/  F2FP.F16.F32.PACK_AB R32, R67, R66 ;  /* 0x000000424320723e */ /* 0x000fcc00000000ff */
[----:B------:R-:W1:Y:S01]  /*119a0*/  MUFU.EX2 R119, R35 ;  /* 0x0000002300777308 */ /* 0x000e620000000800 */
[----:B----4-:R-:W-:Y:S01]  /*119b0*/  @!P3 FMUL R121, R121, R121 ;  /* 0x000000797979b220 */ /* 0x010fe20000400000 */
[----:B------:R-:W-:-:S04]  /*119c0*/  F2FP.F16.F32.PACK_AB R33, R91, R90 ;  /* 0x0000005a5b21723e */ /* 0x000fc800000000ff */
[----:B------:R-:W-:Y:S01]  /*119d0*/  F2FP.F16.F32.PACK_AB R54, R121, R120 ;  /* 0x000000787936723e */ /* 0x000fe200000000ff */
[----:B--2---:R-:W-:Y:S01]  /*119e0*/  @!P2 FMUL R118, R118, R118 ;  /* 0x000000767676a220 */ /* 0x004fe20000400000 */
[----:B------:R-:W-:Y:S01]  /*119f0*/  F2FP.F16.F32.PACK_AB R34, R93, R92 ;  /* 0x0000005c5d22723e */ /* 0x000fe200000000ff */
[----:B-1----:R-:W-:Y:S01]  /*11a00*/  @!P1 FMUL R119, R119, R119 ;  /* 0x0000007777779220 */ /* 0x002fe20000400000 */
[----:B------:R-:W-:-:S04]  /*11a10*/  F2FP.F16.F32.PACK_AB R35, R95, R94 ;  /* 0x0000005e5f23723e */ /* 0x000fc800000000ff */
        /* <DEDUP_REMOVED lines=18> */
.L_x_262:
        /* <DEDUP_REMOVED lines=8> */
.L_x_263:
[----:B------:R-:W-:Y:S02]  /*11bc0*/  UISETP.NE.AND UP0, UPT, UR59, URZ, UPT ;  /* 0x000000ff3b00728c */ /* 0x000fe4000bf05270 */
[----:B------:R-:W-:-:S09]  /*11bd0*/  UIADD3 UR4, UPT, UPT, UR37, 0xe068, URZ ;  /* 0x0000e06825047890 */ /* 0x000fd2000fffe0ff */
[----:B------:R-:W-:Y:S02]  /*11be0*/  @UP0 UIADD3 UR4, UPT, UPT, UR37, 0xe058, URZ ;  /* 0x0000e05825040890 */ /* 0x000fe4000fffe0ff */
[----:B------:R-:W-:Y:S02]  /*11bf0*/  UISETP.NE.AND UP0, UPT, UR47, URZ, UPT ;  /* 0x000000ff2f00728c */ /* 0x000fe4000bf05270 */
[----:B------:R-:W-:-:S09]  /*11c00*/  UPRMT UR4, UR38, 0x654, UR4 ;  /* 0x0000065426047896 */ /* 0x000fd20008000004 */
[----:B--2---:R-:W-:Y:S01]  /*11c10*/  SYNCS.ARRIVE.TRANS64.RED.A1T0 RZ, [UR4], RZ ;  /* 0x000000ffffff79a7 */ /* 0x004fe20008100404 */
[----:B------:R-:W-:Y:S05]  /*11c20*/  BRA.U UP0, `(.L_x_264) ;  /* 0x0000000100047547 */ /* 0x000fea000b800000 */
[----:B------:R-:W-:Y:S05]  /*11c30*/  BPT.TRAP 0x1 ;  /* 0x000000040000795c */ /* 0x000fea0000300000 */
.L_x_264:
        /* <DEDUP_REMOVED lines=13> */
.L_x_414:
[----:B------:R-:W-:Y:S01]  /*11d10*/  BSSY.RECONVERGENT B0, `(.L_x_266) ;  /* 0x000000b000007945 */ /* 0x000fe20003800200 */
[----:B--2---:R-:W-:-:S03]  /*11d20*/  MOV R3, 0x3f000000 ;  /* 0x3f00000000037802 */ /* 0x004fc60000000f00 */
[----:B------:R-:W-:Y:S05]  /*11d30*/  @!P1 BRA `(.L_x_267) ;  /* 0x0000000000209947 */ /* 0x000fea0003800000 */
[----:B------:R-:W2:Y:S01]  /*11d40*/  LDCU UR4, c[0x0][0x704] ;  /* 0x0000e080ff0477ac */ /* 0x000ea20008000800 */
[----:B------:R-:W-:-:S04]  /*11d50*/  FADD R0, -R103, R89 ;  /* 0x0000005967007221 */ /* 0x000fc80000000100 */
[----:B--2---:R-:W-:-:S05]  /*11d60*/  FMUL R0, R0, UR4 ;  /* 0x0000000400007c20 */ /* 0x004fca0008400000 */
[----:B------:R-:W-:-:S13]  /*11d70*/  FSETP.GEU.AND P1, PT, R0, -126, PT ;  /* 0xc2fc00000000780b */ /* 0x000fda0003f2e000 */
[----:B------:R-:W-:-:S04]  /*11d80*/  @!P1 FMUL R0, R0, 0.5 ;  /* 0x3f00000000009820 */ /* 0x000fc80000400000 */
[----:B------:R-:W2:Y:S02]  /*11d90*/  MUFU.EX2 R3, R0 ;  /* 0x0000000000037308 */ /* 0x000ea40000000800 */
[----:B--2---:R-:W-:-:S04]  /*11da0*/  @!P1 FMUL R3, R3, R3 ;  /* 0x0000000303039220 */ /* 0x004fc80000400000 */
[----:B------:R-:W-:Y:S02]  /*11db0*/  FMUL R3, R3, 0.5 ;  /* 0x3f00000003037820 */ /* 0x000fe40000400000 */
.L_x_267:
[----:B------:R-:W-:Y:S05]  /*11dc0*/  BSYNC.RECONVERGENT B0 ;  /* 0x0000000000007941 */ /* 0x000fea0003800200 */
.L_x_266:
[----:B------:R-:W-:Y:S01]  /*11dd0*/  FMUL R88, R3, R88 ;  /* 0x0000005803587220 */ /* 0x000fe20000400000 */
[----:B------:R-:W-:Y:S02]  /*11de0*/  FADD2 R56, R56.F32x2.HI_LO, R94.F32x2.HI_LO ;  /* 0x0000005e3838724b */ /* 0x000fe40000000000 */
        /* <DEDUP_REMOVED lines=27> */
[----:B------:R-:W-:Y:S05]  /*11fa0*/  @P0 BRA `(.L_x_268) ;  /* 0x0000000000040947 */ /* 0x000fea0003800000 */
[----:B------:R-:W-:Y:S05]  /*11fb0*/  BPT.TRAP 0x1 ;  /* 0x000000040000795c */ /* 0x000fea0000300000 */
.L_x_268:
[----:B------:R-:W-:Y:S01]  /*11fc0*/  ULOP3.LUT UR53, UR53, 0x1, URZ, 0x3c, !UPT ;  /* 0x0000000135357892 */ /* 0x000fe2000f8e3cff */
[----:B------:R-:W-:-:S05]  /*11fd0*/  ISETP.NE.AND P0, PT, R104, R107, PT ;  /* 0x0000006b6800720c */ /* 0x000fca0003f05270 */
[----:B------:R-:W-:-:S05]  /*11fe0*/  IMAD.U32 R0, RZ, RZ, UR53 ;  /* 0x00000035ff007e24 */ /* 0x000fca000f8e00ff */
[----:B------:R-:W-:-:S04]  /*11ff0*/  SHF.L.U32 R0, R0, 0x1f, RZ ;  /* 0x0000001f00007819 */ /* 0x000fc800000006ff */
[----:B------:R-:W2:Y:S02]  /*12000*/  SYNCS.PHASECHK.TRANS64.TRYWAIT P1, [UR40], R0 ;  /* 0x00000000ff0075a7 */ /* 0x000ea40008021128 */
[----:B--2---:R-:W-:Y:S05]  /*12010*/  @!P1 BRA `(.L_x_269) ;  /* 0x0000003800009947 */ /* 0x004fea0003800000 */
.L_x_415:
[----:B------:R-:W-:Y:S05]  /*12020*/  @!P0 BRA `(.L_x_270) ;  /* 0x0000000000408947 */ /* 0x000fea0003800000 */
[----:B------:R-:W-:Y:S01]  /*12030*/  MOV R2, 0x8 ;  /* 0x0000000800027802 */ /* 0x000fe20000000f00 */
[----:B------:R-:W3:Y:S01]  /*12040*/  LDCU.64 UR8, c[0x4][0xb0] ;  /* 0x01001600ff0877ac */ /* 0x000ee20008000a00 */
[----:B------:R-:W-:Y:S02]  /*12050*/  HFMA2 R12, -RZ, RZ, 0, 5.9604644775390625e-08 ;  /* 0x00000001ff0c7431 */ /* 0x000fe400000001ff */
[----:B------:R-:W-:Y:S01]  /*12060*/  IMAD.MOV.U32 R8, RZ, RZ, 0x1be ;  /* 0x000001beff087424 */ /* 0x000fe200078e00ff */
[----:B------:R-:W4:Y:S01]  /*12070*/  LDCU.64 UR6, c[0x4][0xb8] ;  /* 0x01001700ff0677ac */ /* 0x000f220008000a00 */
[----:B--2---:R-:W2:Y:S01]  /*12080*/  LDC.64 R2, c[0x4][R2] ;  /* 0x0100000002027b82 */ /* 0x004ea20000000a00 */
[----:B------:R-:W-:Y:S01]  /*12090*/  IMAD.MOV.U32 R13, RZ, RZ, RZ ;  /* 0x000000ffff0d7224 */ /* 0x000fe200078e00ff */
[----:B------:R-:W5:Y:S01]  /*120a0*/  LDCU.64 UR4, c[0x4][0x18] ;  /* 0x01000300ff0477ac */ /* 0x000f620008000a00 */
[----:B---3--:R-:W-:Y:S01]  /*120b0*/  IMAD.U32 R4, RZ, RZ, UR8 ;  /* 0x00000008ff047e24 */ /* 0x008fe2000f8e00ff */
[----:B------:R-:W-:Y:S01]  /*120c0*/  MOV R5, UR9 ;  /* 0x0000000900057c02 */ /* 0x000fe20008000f00 */
[----:B----4-:R-:W-:Y:S01]  /*120d0*/  IMAD.U32 R6, RZ, RZ, UR6 ;  /* 0x00000006ff067e24 */ /* 0x010fe2000f8e00ff */
[----:B------:R-:W-:Y:S01]  /*120e0*/  MOV R7, UR7 ;  /* 0x0000000700077c02 */ /* 0x000fe20008000f00 */
[----:B-----5:R-:W-:Y:S01]  /*120f0*/  IMAD.U32 R10, RZ, RZ, UR4 ;  /* 0x00000004ff0a7e24 */ /* 0x020fe2000f8e00ff */
[----:B------:R-:W-:-:S02]  /*12100*/  MOV R11, UR5 ;  /* 0x00000005000b7c02 */ /* 0x000fc40008000f00 */
[----:B------:R-:W-:-:S07]  /*12110*/  LEPC R20, `(.L_x_270) ;  /* 0x000000001014794e */ /* 0x000fce0000000000 */
[----:B-12---:R-:W-:Y:S05]  /*12120*/  CALL.ABS.NOINC R2 ;  /* 0x0000000002007343 */ /* 0x006fea0003c00000 */
.L_x_270:
[----:B------:R-:W-:Y:S05]  /*12130*/  WARPSYNC.ALL ;  /* 0x0000000000007948 */ /* 0x000fea0003800000 */
[----:B------:R-:W-:Y:S01]  /*12140*/  R2UR UR4, R105 ;  /* 0x00000000690472ca */ /* 0x000fe200000e0000 */
[----:B------:R-:W-:-:S04]  /*12150*/  UISETP.NE.AND UP0, UPT, UR59, URZ, UPT ;  /* 0x000000ff3b00728c */ /* 0x000fc8000bf05270 */
[----:B------:R-:W-:Y:S02]  /*12160*/  USEL UR52, UR52, UR41, UP0 ;  /* 0x0000002934347287 */ /* 0x000fe40008000000 */
[----:B------:R-:W-:-:S06]  /*12170*/  USEL UR55, UR41, UR55, UP0 ;  /* 0x0000003729377287 */ /* 0x000fcc0008000000 */
[----:B------:R4:W-:Y:S06]  /*12180*/  STTM.x2 tmem[UR4], R122 ;  /* 0x0000007a000079ed */ /* 0x0009ec00080c0004 */
.L_x_254:
[----:B------:R-:W-:-:S09]  /*12190*/  UISETP.NE.AND UP0, UPT, UR47, URZ, UPT ;  /* 0x000000ff2f00728c */ /* 0x000fd2000bf05270 */
[----:B------:R-:W-:Y:S05]  /*121a0*/  BRA.U UP0, `(.L_x_271) ;  /* 0x0000000100047547 */ /* 0x000fea000b800000 */
[----:B------:R-:W-:Y:S05]  /*121b0*/  BPT.TRAP 0x1 ;  /* 0x000000040000795c */ /* 0x000fea0000300000 */
.L_x_271:
[----:B------:R-:W-:Y:S02]  /*121c0*/  UISETP.NE.AND UP1, UPT, UR59, URZ, UPT ;  /* 0x000000ff3b00728c */ /* 0x000fe4000bf25270 */
[----:B------:R-:W-:-:S09]  /*121d0*/  UIADD3 UR4, UPT, UPT, UR37, 0xe080, URZ ;  /* 0x0000e08025047890 */ /* 0x000fd2000fffe0ff */
[----:B------:R-:W-:-:S09]  /*121e0*/  @UP1 UIADD3 UR4, UPT, UPT, UR37, 0xe070, URZ ;  /* 0x0000e07025041890 */ /* 0x000fd2000fffe0ff */
[----:B------:R-:W-:Y:S01]  /*121f0*/  SYNCS.ARRIVE.TRANS64.A1T0 RZ, [UR4], RZ ;  /* 0x000000ffffff79a7 */ /* 0x000fe20008100004 */
[----:B------:R-:W-:Y:S01]  /*12200*/  USEL UR4, UR55, UR52, UP1 ;  /* 0x0000003437047287 */ /* 0x000fe20008800000 */
[----:B------:R-:W-:Y:S11]  /*12210*/  BRA.U UP0, `(.L_x_272) ;  /* 0x0000000100047547 */ /* 0x000ff6000b800000 */
[----:B------:R-:W-:Y:S05]  /*12220*/  BPT.TRAP 0x1 ;  /* 0x000000040000795c */ /* 0x000fea0000300000 */
.L_x_272:
[----:B------:R-:W-:-:S06]  /*12230*/  ULOP3.LUT UR4, UR4, 0x1, URZ, 0x3c, !UPT ;  /* 0x0000000104047892 */ /* 0x000fcc000f8e3cff */
[----:B-12---:R-:W-:-:S04]  /*12240*/  MOV R3, UR4 ;  /* 0x0000000400037c02 */ /* 0x006fc80008000f00 */
[----:B------:R-:W-:-:S04]  /*12250*/  SHF.L.U32 R3, R3, 0x1f, RZ ;  /* 0x0000001f03037819 */ /* 0x000fc800000006ff */
[----:B------:R-:W1:Y:S02]  /*12260*/  SYNCS.PHASECHK.TRANS64.TRYWAIT P0, [UR56], R3 ;  /* 0x00000003ff0075a7 */ /* 0x000e640008001138 */
[----:B-1----:R-:W-:Y:S05]  /*12270*/  @!P0 BRA `(.L_x_273) ;  /* 0x0000003400808947 */ /* 0x002fea0003800000 */
.L_x_416:
[----:B------:R-:W-:-:S04]  /*12280*/  UISETP.NE.AND UP0, UPT, UR59, URZ, UPT ;  /* 0x000000ff3b00728c */ /* 0x000fc8000bf05270 */
[----:B------:R-:W-:-:S04]  /*12290*/  USEL UR48, UR49, UR48, UP0 ;  /* 0x0000003031307287 */ /* 0x000fc80008000000 */
[----:B------:R-:W-:-:S09]  /*122a0*/  UISETP.GT.U32.AND UP0, UPT, UR48, 0x1, UPT ;  /* 0x000000013000788c */ /* 0x000fd2000bf04070 */
[----:B------:R-:W-:Y:S05]  /*122b0*/  BRA.U UP0, `(.L_x_274) ;  /* 0x0000000100087547 */ /* 0x000fea000b800000 */
[----:B------:R-:W-:Y:S05]  /*122c0*/  BPT.TRAP 0x1 ;  /* 0x000000040000795c */ /* 0x000fea0000300000 */
[----:B------:R-:W-:Y:S05]  /*122d0*/  BPT.TRAP 0x1 ;  /* 0x000000040000795c */ /* 0x000fea0000300000 */
.L_x_274:
[----:B------:R-:W-:Y:S02]  /*122e0*/  UISETP.NE.AND UP0, UPT, UR59, URZ, UPT ;  /* 0x000000ff3b00728c */ /* 0x000fe4000bf05270 */
[----:B------:R-:W-:-:S09]  /*122f0*/  UIADD3 UR4, UPT, UPT, UR37, 0xe068, URZ ;  /* 0x0000e06825047890 */ /* 0x000fd2000fffe0ff */
[----:B------:R-:W-:-:S04]  /*12300*/  @UP0 UIADD3 UR4, UPT, UPT, UR37, 0xe058, URZ ;  /* 0x0000e05825040890 */ /* 0x000fc8000fffe0ff */
[----:B------:R-:W-:-:S09]  /*12310*/  UPRMT UR4, UR38, 0x654, UR4 ;  /* 0x0000065426047896 */ /* 0x000fd20008000004 */
[----:B------:R-:W-:Y:S01]  /*12320*/  SYNCS.ARRIVE.TRANS64.RED.A1T0 RZ, [UR4], RZ ;  /* 0x000000ffffff79a7 */ /* 0x000fe20008100404 */
[----:B------:R-:W-:Y:S05]  /*12330*/  EXIT ;  /* 0x000000000000794d */ /* 0x000fea0003800000 */
.L_x_26:
[----:B------:R-:W-:-:S05]  /*12340*/  IMAD.MOV.U32 R3, RZ, RZ, -0x4 ;  /* 0xfffffffcff037424 */ /* 0x000fca00078e00ff */
[----:B------:R-:W-:-:S05]  /*12350*/  VIADDMNMX.U32 R0, R2, R3, 0x2, PT ;  /* 0x0000000202007446 */ /* 0x000fca0003800003 */
[----:B------:R-:W-:-:S04]  /*12360*/  IMAD.SHL.U32 R0, R0, 0x4, RZ ;  /* 0x0000000400007824 */ /* 0x000fc800078e00ff */
[----:B------:R-:W1:Y:S02]  /*12370*/  LDC R2, c[0x2][R0] ;  /* 0x0080000000027b82 */ /* 0x000e640000000800 */
[----:B-1----:R-:W-:-:S04]  /*12380*/  SHF.R.S32.HI R3, RZ, 0x1f, R2 ;  /* 0x0000001fff037819 */ /* 0x002fc80000011402 */
.L_x_461:
[----:B------:R-:W-:Y:S05]  /*12390*/  BRX R2 -0x123a0                                                                                                                                                                                                                                                                                                                                                                                                                                                                                                                                                                                 (*"BRANCH_TARGETS .L_x_462,.L_x_463,.L_x_464"*) ;  /* 0xfffffedc02187949 */ /* 0x000fea000383ffff */
.L_x_464:
[----:B------:R-:W-:-:S08]  /*123a0*/  NOP ;  /* 0x0000000000007918 */ /* 0x000fd00000000000 */
[----:B------:R-:W-:-:S00]  /*123b0*/  USETMAXREG.DEALLOC.CTAPOOL 0x18 ;  /* 0x00000018000079c8 */ /* 0x000fc000080e0500 */
[----:B------:R-:W-:Y:S05]  /*123c0*/  EXIT ;  /* 0x000000000000794d */ /* 0x000fea0003800000 */
.L_x_462:
[----:B------:R-:W-:-:S08]  /*123d0*/  NOP ;  /* 0x0000000000007918 */ /* 0x000fd00000000000 */
[----:B------:R-:W1:-:S00]  /*123e0*/  USETMAXREG.DEALLOC.CTAPOOL 0x20 ;  /* 0x00000020000079c8 */ /* 0x000e4000080e0500 */
[----:B------:R-:W2:Y:S01]  /*123f0*/  S2UR UR11, SR_CTAID.X ;  /* 0x00000000000b79c3 */ /* 0x000ea20000002500 */
[----:B------:R-:W3:Y:S07]  /*12400*/  LDCU.64 UR6, c[0x0][0x380] ;  /* 0x00007000ff0677ac */ /* 0x000eee0008000a00 */
[----:B------:R-:W4:Y:S01]  /*12410*/  S2UR UR37, SR_CTAID.Z ;  /* 0x00000000002579c3 */ /* 0x000f220000002700 */
[----:B---3--:R-:W-:Y:S02]  /*12420*/  UISETP.NE.AND UP1, UPT, UR7, URZ, UPT ;  /* 0x000000ff0700728c */ /* 0x008fe4000bf25270 */
[----:B--2---:R-:W-:-:S04]  /*12430*/  USHF.L.U32 UR11, UR11, 0x8, URZ ;  /* 0x000000080b0b7899 */ /* 0x004fc800080006ff */
[----:B------:R-:W-:-:S06]  /*12440*/  UISETP.GE.U32.OR UP1, UPT, UR11, UR6, !UP1 ;  /* 0x000000060b00728c */ /* 0x000fcc000cf26470 */
[----:B------:R-:W-:-:S13]  /*12450*/  PLOP3.LUT P1, PT, PT, PT, UP1, 0x80, 0x8 ;  /* 0x000000000008781c */ /* 0x000fda0003f2f018 */
[----:B-1--4-:R-:W-:Y:S05]  /*12460*/  @P1 EXIT ;  /* 0x000000000000194d */ /* 0x012fea0003800000 */
[----:B------:R-:W1:Y:S01]  /*12470*/  LDCU UR12, c[0x0][0x38c] ;  /* 0x00007180ff0c77ac */ /* 0x000e620008000800 */
[----:B------:R-:W2:Y:S01]  /*12480*/  S2UR UR4, SR_CTAID.Y ;  /* 0x00000000000479c3 */ /* 0x000ea20000002600 */
[----:B------:R-:W-:Y:S01]  /*12490*/  BSSY.RECONVERGENT B0, `(.L_x_275) ;  /* 0x0000019000007945 */ /* 0x000fe20003800200 */
[----:B------:R-:W-:Y:S01]  /*124a0*/  UMOV UR8, URZ ;  /* 0x000000ff00087c82 */ /* 0x000fe20008000000 */
[----:B-1----:R-:W1:Y:S01]  /*124b0*/  I2F.U32.RP R2, UR12 ;  /* 0x0000000c00027d06 */ /* 0x002e620008209000 */
[----:B------:R-:W-:-:S07]  /*124c0*/  UISETP.NE.U32.AND UP1, UPT, UR12, URZ, UPT ;  /* 0x000000ff0c00728c */ /* 0x000fce000bf25070 */
[----:B-1----:R-:W1:Y:S02]  /*124d0*/  MUFU.RCP R0, R2 ;  /* 0x0000000200007308 */ /* 0x002e640000001000 */
[----:B-1----:R-:W-:-:S06]  /*124e0*/  IADD3 R0, PT, PT, R0, 0xffffffe, RZ ;  /* 0x0ffffffe00007810 */ /* 0x002fcc0007ffe0ff */
[----:B------:R-:W1:Y:S02]  /*124f0*/  F2I.FTZ.U32.TRUNC.NTZ R0, R0 ;  /* 0x0000000000007305 */ /* 0x000e64000021f000 */
[----:B-1----:R-:W-:-:S13]  /*12500*/  R2UR UR9, R0 ;  /* 0x00000000000972ca */ /* 0x002fda00000e0000 */
[----:B------:R-:W-:-:S04]  /*12510*/  UIADD3 UR5, UPT, UPT, URZ, -UR9, URZ ;  /* 0x80000009ff057290 */ /* 0x000fc8000fffe0ff */
[----:B------:R-:W-:-:S04]  /*12520*/  UIMAD UR5, UR5, UR12, URZ ;  /* 0x0000000c050572a4 */ /* 0x000fc8000f8e02ff */
[----:B------:R-:W-:-:S04]  /*12530*/  UIMAD.WIDE.U32 UR8, UR9, UR5, UR8 ;  /* 0x00000005090872a5 */ /* 0x000fc8000f8e0008 */
[----:B--2---:R-:W-:-:S07]  /*12540*/  UIMAD.WIDE.U32 UR8, UR9, UR4, URZ ;  /* 0x00000004090872a5 */ /* 0x004fce000f8e00ff */
[----:B------:R-:W-:Y:S02]  /*12550*/  UMOV UR36, UR9 ;  /* 0x0000000900247c82 */ /* 0x000fe40008000000 */
[----:B------:R-:W-:-:S04]  /*12560*/  UIADD3 UR5, UPT, UPT, -UR36, URZ, URZ ;  /* 0x000000ff24057290 */ /* 0x000fc8000fffe1ff */
[----:B------:R-:W-:-:S04]  /*12570*/  UIMAD UR5, UR12, UR5, UR4 ;  /* 0x000000050c0572a4 */ /* 0x000fc8000f8e0204 */
[----:B------:R-:W-:-:S11]  /*12580*/  UISETP.GE.U32.AND UP5, UPT, UR5, UR12, UPT ;  /* 0x0000000c0500728c */ /* 0x000fd6000bfa6070 */
[----:B------:R-:W-:Y:S02]  /*12590*/  @UP5 UIADD3 UR5, UPT, UPT, UR5, -UR12, URZ ;  /* 0x8000000c05055290 */ /* 0x000fe4000fffe0ff */
[----:B------:R-:W-:Y:S02]  /*125a0*/  @UP5 UIADD3 UR36, UPT, UPT, UR36, 0x1, URZ ;  /* 0x0000000124245890 */ /* 0x000fe4000fffe0ff */
[----:B------:R-:W-:-:S11]  /*125b0*/  UISETP.GE.U32.AND UP4, UPT, UR5, UR12, UPT ;  /* 0x0000000c0500728c */ /* 0x000fd6000bf86070 */
[----:B------:R-:W-:Y:S02]  /*125c0*/  @UP4 UIADD3 UR36, UPT, UPT, UR36, 0x1, URZ ;  /* 0x0000000124244890 */ /* 0x000fe4000fffe0ff */
[----:B------:R-:W-:-:S04]  /*125d0*/  @!UP1 ULOP3.LUT UR36, URZ, UR12, URZ, 0x33, !UPT ;  /* 0x0000000cff249292 */ /* 0x000fc8000f8e33ff */
[----:B------:R-:W-:-:S04]  /*125e0*/  UIADD3 UR5, UPT, UPT, -UR36, URZ, URZ ;  /* 0x000000ff24057290 */ /* 0x000fc8000fffe1ff */
[----:B------:R-:W-:Y:S01]  /*125f0*/  UIMAD UR12, UR12, UR5, UR4 ;  /* 0x000000050c0c72a4 */ /* 0x000fe2000f8e0204 */
[----:B------:R-:W-:Y:S11]  /*12600*/  @!P3 BRA `(.L_x_276) ;  /* 0x000000000004b947 */ /* 0x000ff60003800000 */
[----:B------:R-:W-:Y:S05]  /*12610*/  BPT.TRAP 0x1 ;  /* 0x000000040000795c */ /* 0x000fea0000300000 */
.L_x_276:
[----:B------:R-:W-:Y:S05]  /*12620*/  BSYNC.RECONVERGENT B0 ;  /* 0x0000000000007941 */ /* 0x000fea0003800200 */
.L_x_275:
[----:B------:R-:W1:Y:S01]  /*12630*/  S2UR UR8, SR_CgaCtaId ;  /* 0x00000000000879c3 */ /* 0x000e620000008800 */
[----:B------:R-:W-:Y:S01]  /*12640*/  HFMA2 R3, -RZ, RZ, 0, 5.9604644775390625e-08 ;  /* 0x00000001ff037431 */ /* 0x000fe200000001ff */
[----:B------:R-:W-:-:S04]  /*12650*/  UMOV UR4, 0x400 ;  /* 0x0000040000047882 */ /* 0x000fc80000000000 */
[----:B------:R-:W-:Y:S01]  /*12660*/  SHF.L.U32 R3, R3, 0x1f, RZ ;  /* 0x0000001f03037819 */ /* 0x000fe200000006ff */
[----:B-1----:R-:W-:-:S09]  /*12670*/  ULEA UR8, UR8, UR4, 0x18 ;  /* 0x0000000408087291 */ /* 0x002fd2000f8ec0ff */
[----:B------:R-:W1:Y:S02]  /*12680*/  SYNCS.PHASECHK.TRANS64.TRYWAIT P1, [UR8+0xe010], R3 ;  /* 0x00e01003ff0075a7 */ /* 0x000e640008021108 */
[----:B-1----:R-:W-:Y:S05]  /*12690*/  @!P1 BRA `(.L_x_277) ;  /* 0x0000003000909947 */ /* 0x002fea0003800000 */
.L_x_418:
[----:B------:R-:W-:Y:S01]  /*126a0*/  PLOP3.LUT P5, PT, P5, P6, PT, 0xf8, 0x8f ;  /* 0x00000000008f781c */ /* 0x000fe20002fadf70 */
[----:B------:R-:W-:Y:S01]  /*126b0*/  BSSY.RECONVERGENT B0, `(.L_x_278) ;  /* 0x0000005000007945 */ /* 0x000fe20003800200 */
[----:B-1----:R-:W-:-:S04]  /*126c0*/  @!P0 MOV R0, 0x4000 ;  /* 0x0000400000008802 */ /* 0x002fc80000000f00 */
[----:B------:R1:W-:Y:S07]  /*126d0*/  @!P0 SYNCS.ARRIVE.TRANS64 RZ, [UR8+0xe000], R0 ;  /* 0x00e00000ffff89a7 */ /* 0x0003ee0008000008 */
[----:B------:R-:W-:Y:S05]  /*126e0*/  @!P5 BRA `(.L_x_279) ;  /* 0x000000000004d947 */ /* 0x000fea0003800000 */
[----:B------:R-:W-:Y:S05]  /*126f0*/  BPT.TRAP 0x1 ;  /* 0x000000040000795c */ /* 0x000fea0000300000 */
.L_x_279:
[----:B------:R-:W-:Y:S05]  /*12700*/  BSYNC.RECONVERGENT B0 ;  /* 0x0000000000007941 */ /* 0x000fea0003800200 */
.L_x_278:
[----:B------:R-:W-:Y:S01]  /*12710*/  LOP3.LUT P1, RZ, R16, 0x1f, RZ, 0xc0, !PT ;  /* 0x0000001f10ff7812 */ /* 0x000fe2000782c0ff */
[----:B------:R-:W-:Y:S03]  /*12720*/  BSSY.RECONVERGENT B0, `(.L_x_280) ;  /* 0x0000004000007945 */ /* 0x000fe60003800200 */
[----:B------:R-:W-:-:S13]  /*12730*/  PLOP3.LUT P1, PT, P1, P0, PT, 0x8f, 0xf8 ;  /* 0x0000000000f8781c */ /* 0x000fda0000f21177 */
[----:B------:R-:W-:Y:S05]  /*12740*/  @P1 BRA `(.L_x_281) ;  /* 0x0000000000041947 */ /* 0x000fea0003800000 */
[----:B------:R-:W-:Y:S05]  /*12750*/  BPT.TRAP 0x1 ;  /* 0x000000040000795c */ /* 0x000fea0000300000 */
.L_x_281:
[----:B------:R-:W-:Y:S05]  /*12760*/  BSYNC.RECONVERGENT B0 ;  /* 0x0000000000007941 */ /* 0x000fea0003800200 */
.L_x_280:
[----:B------:R-:W2:Y:S01]  /*12770*/  LDCU.64 UR4, c[0x0][0x348] ;  /* 0x00006900ff0477ac */ /* 0x000ea20008000a00 */
[----:B------:R-:W-:Y:S01]  /*12780*/  UIADD3 UR9, UPT, UPT, UR8, 0xe000, URZ ;  /* 0x0000e00008097890 */ /* 0x000fe2000fffe0ff */
[----:B------:R-:W-:Y:S01]  /*12790*/  UMOV UR10, URZ ;  /* 0x000000ff000a7c82 */ /* 0x000fe20008000000 */
[----:B------:R-:W-:Y:S01]  /*127a0*/  UMOV UR13, UR36 ;  /* 0x00000024000d7c82 */ /* 0x000fe20008000000 */
[----:B------:R-:W-:Y:S01]  /*127b0*/  UMOV UR14, UR37 ;  /* 0x00000025000e7c82 */ /* 0x000fe20008000000 */
[----:B--2---:R-:W-:-:S03]  /*127c0*/  UIADD3 UR16, UP1, UPT, UR4, 0x80, URZ ;  /* 0x0000008004107890 */ /* 0x004fc6000ff3e0ff */
[----:B------:R-:W-:Y:S01]  /*127d0*/  UMOV UR4, 0x0 ;  /* 0x0000000000047882 */ /* 0x000fe20000000000 */
[----:B------:R-:W-:-:S03]  /*127e0*/  UIADD3.X UR17, UPT, UPT, URZ, UR5, URZ, UP1, !UPT ;  /* 0x00000005ff117290 */ /* 0x000fc60008ffe4ff */
[----:B------:R-:W-:-:S06]  /*127f0*/  UMOV UR5, 0x10000000 ;  /* 0x1000000000057882 */ /* 0x000fcc0000000000 */
[----:B------:R2:W-:Y:S02]  /*12800*/  UTMALDG.5D [UR8], [UR16], desc[UR4] ;  /* 0x00000408100075b4 */ /* 0x0005e40008021000 */
[----:B--2---:R-:W-:Y:S05]  /*12810*/  BRA.U !UP0, `(.L_x_282) ;  /* 0x0000000108047547 */ /* 0x004fea000b800000 */
[----:B------:R-:W-:Y:S05]  /*12820*/  BPT.TRAP 0x1 ;  /* 0x000000040000795c */ /* 0x000fea0000300000 */
.L_x_282:
[----:B------:R-:W2:Y:S02]  /*12830*/  SYNCS.PHASECHK.TRANS64.TRYWAIT P1, [UR8+0xe038], R3 ;  /* 0x00e03803ff0075a7 */ /* 0x000ea40008021108 */
[----:B--2---:R-:W-:Y:S05]  /*12840*/  @!P1 BRA `(.L_x_283) ;  /* 0x00000030003c9947 */ /* 0x004fea0003800000 */
.L_x_420:
[----:B-1----:R-:W-:Y:S01]  /*12850*/  @!P0 MOV R0, 0x2000 ;  /* 0x0000200000008802 */ /* 0x002fe20000000f00 */
[----:B------:R-:W-:-:S03]  /*12860*/  UPLOP3.LUT UP2, UPT, UP2, UP3, UPT, 0xf8, 0x8f ;  /* 0x00000000008f789c */ /* 0x000fc60001747f70 */
[----:B------:R1:W-:Y:S06]  /*12870*/  @!P0 SYNCS.ARRIVE.TRANS64 RZ, [UR8+0xe020], R0 ;  /* 0x00e02000ffff89a7 */ /* 0x0003ec0008000008 */
[----:B------:R-:W-:Y:S05]  /*12880*/  BRA.U !UP2, `(.L_x_284) ;  /* 0x000000010a047547 */ /* 0x000fea000b800000 */
[----:B------:R-:W-:Y:S05]  /*12890*/  BPT.TRAP 0x1 ;  /* 0x000000040000795c */ /* 0x000fea0000300000 */
.L_x_284:
[----:B------:R-:W-:Y:S01]  /*128a0*/  LOP3.LUT P1, R16, R16, 0x1f, RZ, 0xc0, !PT ;  /* 0x0000001f10107812 */ /* 0x000fe2000782c0ff */
[----:B------:R-:W-:Y:S03]  /*128b0*/  BSSY.RECONVERGENT B0, `(.L_x_285) ;  /* 0x0000004000007945 */ /* 0x000fe60003800200 */
[----:B------:R-:W-:-:S13]  /*128c0*/  PLOP3.LUT P1, PT, P1, P0, PT, 0x8f, 0xf8 ;  /* 0x0000000000f8781c */ /* 0x000fda0000f21177 */
[----:B------:R-:W-:Y:S05]  /*128d0*/  @P1 BRA `(.L_x_286) ;  /* 0x0000000000041947 */ /* 0x000fea0003800000 */
[----:B------:R-:W-:Y:S05]  /*128e0*/  BPT.TRAP 0x1 ;  /* 0x000000040000795c */ /* 0x000fea0000300000 */
.L_x_286:
[----:B------:R-:W-:Y:S05]  /*128f0*/  BSYNC.RECONVERGENT B0 ;  /* 0x0000000000007941 */ /* 0x000fea0003800200 */
.L_x_285:
[----:B------:R-:W2:Y:S01]  /*12900*/  LDCU.64 UR4, c[0x0][0x348] ;  /* 0x00006900ff0477ac */ /* 0x000ea20008000a00 */
[----:B------:R-:W-:Y:S01]  /*12910*/  BSSY.RECONVERGENT B0, `(.L_x_287) ;  /* 0x000000e000007945 */ /* 0x000fe20003800200 */
[----:B------:R-:W-:Y:S02]  /*12920*/  UIADD3 UR16, UPT, UPT, UR8, 0x8000, URZ ;  /* 0x0000800008107890 */ /* 0x000fe4000fffe0ff */
[----:B------:R-:W-:Y:S01]  /*12930*/  UIADD3 UR17, UPT, UPT, UR8, 0xe020, URZ ;  /* 0x0000e02008117890 */ /* 0x000fe2000fffe0ff */
[----:B------:R-:W-:Y:S01]  /*12940*/  UMOV UR18, URZ ;  /* 0x000000ff00127c82 */ /* 0x000fe20008000000 */
[----:B------:R-:W-:Y:S01]  /*12950*/  UMOV UR19, URZ ;  /* 0x000000ff00137c82 */ /* 0x000fe20008000000 */
[----:B------:R-:W-:Y:S01]  /*12960*/  UMOV UR20, UR36 ;  /* 0x0000002400147c82 */ /* 0x000fe20008000000 */
[----:B------:R-:W-:Y:S01]  /*12970*/  UMOV UR21, UR37 ;  /* 0x0000002500157c82 */ /* 0x000fe20008000000 */
[----:B--2---:R-:W-:-:S03]  /*12980*/  UIADD3 UR14, UP1, UPT, UR4, 0x180, URZ ;  /* 0x00000180040e7890 */ /* 0x004fc6000ff3e0ff */
[----:B------:R-:W-:Y:S01]  /*12990*/  UMOV UR4, 0x0 ;  /* 0x0000000000047882 */ /* 0x000fe20000000000 */
[----:B------:R-:W-:-:S03]  /*129a0*/  UIADD3.X UR15, UPT, UPT, URZ, UR5, URZ, UP1, !UPT ;  /* 0x00000005ff0f7290 */ /* 0x000fc60008ffe4ff */
[----:B------:R-:W-:-:S06]  /*129b0*/  UMOV UR5, 0x10000000 ;  /* 0x1000000000057882 */ /* 0x000fcc0000000000 */
[----:B------:R2:W-:Y:S02]  /*129c0*/  UTMALDG.4D [UR16], [UR14], desc[UR4] ;  /* 0x000004100e0075b4 */ /* 0x0005e40008019000 */
[----:B--2---:R-:W-:Y:S05]  /*129d0*/  @!P3 BRA `(.L_x_288) ;  /* 0x000000000004b947 */ /* 0x004fea0003800000 */
[----:B------:R-:W-:Y:S05]  /*129e0*/  BPT.TRAP 0x1 ;  /* 0x000000040000795c */ /* 0x000fea0000300000 */
.L_x_288:
[----:B------:R-:W-:Y:S05]  /*129f0*/  BSYNC.RECONVERGENT B0 ;  /* 0x0000000000007941 */ /* 0x000fea0003800200 */
.L_x_287:
[----:B------:R-:W2:Y:S02]  /*12a00*/  SYNCS.PHASECHK.TRANS64.TRYWAIT P1, [UR8+0xe018], R3 ;  /* 0x00e01803ff0075a7 */ /* 0x000ea40008021108 */
[----:B--2---:R-:W-:Y:S05]  /*12a10*/  @!P1 BRA `(.L_x_289) ;  /* 0x0000002c00e09947 */ /* 0x004fea0003800000 */
.L_x_422:
[----:B-1----:R-:W-:Y:S01]  /*12a20*/  @!P0 MOV R0, 0x4000 ;  /* 0x0000400000008802 */ /* 0x002fe20000000f00 */
[----:B------:R-:W-:Y:S03]  /*12a30*/  BSSY.RECONVERGENT B0, `(.L_x_290) ;  /* 0x0000004000007945 */ /* 0x000fe60003800200 */
[----:B------:R1:W-:Y:S01]  /*12a40*/  @!P0 SYNCS.ARRIVE.TRANS64 RZ, [UR8+0xe008], R0 ;  /* 0x00e00800ffff89a7 */ /* 0x0003e20008000008 */
[----:B------:R-:W-:Y:S05]  /*12a50*/  @!P5 BRA `(.L_x_291) ;  /* 0x000000000004d947 */ /* 0x000fea0003800000 */
[----:B------:R-:W-:Y:S05]  /*12a60*/  BPT.TRAP 0x1 ;  /* 0x000000040000795c */ /* 0x000fea0000300000 */
.L_x_291:
[----:B------:R-:W-:Y:S05]  /*12a70*/  BSYNC.RECONVERGENT B0 ;  /* 0x0000000000007941 */ /* 0x000fea0003800200 */
.L_x_290:
[----:B------:R-:W-:Y:S01]  /*12a80*/  ISETP.EQ.OR P2, PT, R16, RZ, P0 ;  /* 0x000000ff1000720c */ /* 0x000fe20000742670 */
[----:B------:R-:W-:-:S12]  /*12a90*/  BSSY.RECONVERGENT B0, `(.L_x_292) ;  /* 0x0000003000007945 */ /* 0x000fd80003800200 */
[----:B------:R-:W-:Y:S05]  /*12aa0*/  @P2 BRA `(.L_x_293) ;  /* 0x0000000000042947 */ /* 0x000fea0003800000 */
[----:B------:R-:W-:Y:S05]  /*12ab0*/  BPT.TRAP 0x1 ;  /* 0x000000040000795c */ /* 0x000fea0000300000 */
.L_x_293:
[----:B------:R-:W-:Y:S05]  /*12ac0*/  BSYNC.RECONVERGENT B0 ;  /* 0x0000000000007941 */ /* 0x000fea0003800200 */
.L_x_292:
[----:B------:R-:W2:Y:S01]  /*12ad0*/  LDCU.64 UR4, c[0x0][0x348] ;  /* 0x00006900ff0477ac */ /* 0x000ea20008000a00 */
[----:B------:R-:W-:Y:S02]  /*12ae0*/  UIADD3 UR19, UPT, UPT, UR11, 0x80, URZ ;  /* 0x000000800b137890 */ /* 0x000fe4000fffe0ff */
[----:B------:R-:W-:Y:S02]  /*12af0*/  UIADD3 UR16, UPT, UPT, UR8, 0x4000, URZ ;  /* 0x0000400008107890 */ /* 0x000fe4000fffe0ff */
[----:B------:R-:W-:Y:S01]  /*12b00*/  UIADD3 UR17, UPT, UPT, UR8, 0xe008, URZ ;  /* 0x0000e00808117890 */ /* 0x000fe2000fffe0ff */
[----:B------:R-:W-:Y:S01]  /*12b10*/  UMOV UR18, URZ ;  /* 0x000000ff00127c82 */ /* 0x000fe20008000000 */
[----:B------:R-:W-:Y:S01]  /*12b20*/  UMOV UR20, UR12 ;  /* 0x0000000c00147c82 */ /* 0x000fe20008000000 */
        /* <DEDUP_REMOVED lines=9> */
.L_x_294:
[----:B------:R-:W2:Y:S02]  /*12bc0*/  SYNCS.PHASECHK.TRANS64.TRYWAIT P1, [UR8+0xe040], R3 ;  /* 0x00e04003ff0075a7 */ /* 0x000ea40008021108 */
[----:B--2---:R-:W-:Y:S05]  /*12bd0*/  @!P1 BRA `(.L_x_295) ;  /* 0x0000002c00889947 */ /* 0x004fea0003800000 */
.L_x_424:
[----:B-1----:R-:W-:-:S04]  /*12be0*/  @!P0 MOV R0, 0x2000 ;  /* 0x0000200000008802 */ /* 0x002fc80000000f00 */
[----:B------:R1:W-:Y:S01]  /*12bf0*/  @!P0 SYNCS.ARRIVE.TRANS64 RZ, [UR8+0xe028], R0 ;  /* 0x00e02800ffff89a7 */ /* 0x0003e20008000008 */
[----:B------:R-:W-:Y:S05]  /*12c00*/  BRA.U !UP2, `(.L_x_296) ;  /* 0x000000010a047547 */ /* 0x000fea000b800000 */
[----:B------:R-:W-:Y:S05]  /*12c10*/  BPT.TRAP 0x1 ;  /* 0x000000040000795c */ /* 0x000fea0000300000 */
.L_x_296:
[----:B------:R-:W-:Y:S04]  /*12c20*/  BSSY.RECONVERGENT B0, `(.L_x_297) ;  /* 0x0000003000007945 */ /* 0x000fe80003800200 */
[----:B------:R-:W-:Y:S05]  /*12c30*/  @P2 BRA `(.L_x_298) ;  /* 0x0000000000042947 */ /* 0x000fea0003800000 */
[----:B------:R-:W-:Y:S05]  /*12c40*/  BPT.TRAP 0x1 ;  /* 0x000000040000795c */ /* 0x000fea0000300000 */
.L_x_298:
[----:B------:R-:W-:Y:S05]  /*12c50*/  BSYNC.RECONVERGENT B0 ;  /* 0x0000000000007941 */ /* 0x000fea0003800200 */
.L_x_297:
[----:B------:R-:W2:Y:S01]  /*12c60*/  LDCU.64 UR4, c[0x0][0x348] ;  /* 0x00006900ff0477ac */ /* 0x000ea20008000a00 */
[----:B------:R-:W-:Y:S02]  /*12c70*/  UIADD3 UR32, UPT, UPT, UR8, 0xa000, URZ ;  /* 0x0000a00008207890 */ /* 0x000fe4000fffe0ff */
[----:B------:R-:W-:Y:S01]  /*12c80*/  UIADD3 UR33, UPT, UPT, UR8, 0xe028, URZ ;  /* 0x0000e02808217890 */ /* 0x000fe2000fffe0ff */
[----:B------:R-:W-:Y:S01]  /*12c90*/  UMOV UR34, URZ ;  /* 0x000000ff00227c82 */ /* 0x000fe20008000000 */
[----:B------:R-:W-:Y:S01]  /*12ca0*/  UMOV UR35, URZ ;  /* 0x000000ff00237c82 */ /* 0x000fe20008000000 */
[----:B--2---:R-:W-:-:S03]  /*12cb0*/  UIADD3 UR10, UP1, UPT, UR4, 0x280, URZ ;  /* 0x00000280040a7890 */ /* 0x004fc6000ff3e0ff */
[----:B------:R-:W-:Y:S01]  /*12cc0*/  UMOV UR4, 0x0 ;  /* 0x0000000000047882 */ /* 0x000fe20000000000 */
[----:B------:R-:W-:-:S03]  /*12cd0*/  UIADD3.X UR11, UPT, UPT, URZ, UR5, URZ, UP1, !UPT ;  /* 0x00000005ff0b7290 */ /* 0x000fc60008ffe4ff */
[----:B------:R-:W-:-:S06]  /*12ce0*/  UMOV UR5, 0x10000000 ;  /* 0x1000000000057882 */ /* 0x000fcc0000000000 */
[----:B------:R2:W-:Y:S01]  /*12cf0*/  UTMALDG.4D [UR32], [UR10], desc[UR4] ;  /* 0x000004200a0075b4 */ /* 0x0005e20008019000 */
[----:B------:R-:W-:Y:S01]  /*12d00*/  NOP ;  /* 0x0000000000007918 */ /* 0x000fe20000000000 */
[----:B------:R-:W-:-:S06]  /*12d10*/  UISETP.GE.AND UP1, UPT, UR7, 0x41, UPT ;  /* 0x000000410700788c */ /* 0x000fcc000bf26270 */
[----:B------:R-:W-:-:S13]  /*12d20*/  PLOP3.LUT P1, PT, PT, PT, UP1, 0x80, 0x8 ;  /* 0x000000000008781c */ /* 0x000fda0003f2f018 */
[----:B--2---:R-:W-:Y:S05]  /*12d30*/  @!P1 EXIT ;  /* 0x000000000000994d */ /* 0x004fea0003800000 */
[----:B------:R-:W-:Y:S01]  /*12d40*/  UIADD3 UR5, UPT, UPT, UR7, 0x3f, URZ ;  /* 0x0000003f07057890 */ /* 0x000fe2000fffe0ff */
[----:B------:R-:W-:Y:S01]  /*12d50*/  HFMA2 R2, -RZ, RZ, 0, 5.9604644775390625e-08 ;  /* 0x00000001ff027431 */ /* 0x000fe200000001ff */
[----:B------:R-:W-:Y:S02]  /*12d60*/  UMOV UR10, 0x2 ;  /* 0x00000002000a7882 */ /* 0x000fe40000000000 */
[----:B------:R-:W-:-:S04]  /*12d70*/  USHF.R.S32.HI UR4, URZ, 0x1f, UR5 ;  /* 0x0000001fff047899 */ /* 0x000fc80008011405 */
[----:B------:R-:W-:-:S04]  /*12d80*/  ULEA.HI UR4, UR4, UR5, URZ, 0x6 ;  /* 0x0000000504047291 */ /* 0x000fc8000f8f30ff */
[----:B------:R-:W-:-:S04]  /*12d90*/  USHF.R.S32.HI UR9, URZ, 0x6, UR4 ;  /* 0x00000006ff097899 */ /* 0x000fc80008011404 */
[----:B------:R-:W-:-:S04]  /*12da0*/  UISETP.LT.AND UP1, UPT, UR9, 0x2, UPT ;  /* 0x000000020900788c */ /* 0x000fc8000bf21270 */
[----:B------:R-:W-:-:S04]  /*12db0*/  USEL UR4, UR9, 0x2, UP1 ;  /* 0x0000000209047887 */ /* 0x000fc80008800000 */
[----:B------:R-:W-:-:S04]  /*12dc0*/  UIADD3 UR9, UPT, UPT, UR9, -UR4, URZ ;  /* 0x8000000409097290 */ /* 0x000fc8000fffe0ff */
[----:B------:R-:W-:Y:S02]  /*12dd0*/  UISETP.GE.U32.AND UP1, UPT, UR9, 0x3, UPT ;  /* 0x000000030900788c */ /* 0x000fe4000bf26070 */
[----:B------:R-:W-:Y:S01]  /*12de0*/  UIADD3 UR11, UPT, UPT, UR9, 0x1, URZ ;  /* 0x00000001090b7890 */ /* 0x000fe2000fffe0ff */
[----:B------:R-:W2:Y:S03]  /*12df0*/  LDCU.64 UR4, c[0x0][0x348] ;  /* 0x00006900ff0477ac */ /* 0x000ea60008000a00 */
[----:B------:R-:W-:Y:S01]  /*12e00*/  ULOP3.LUT UR6, UR11, 0x3, URZ, 0xc0, !UPT ;  /* 0x000000030b067892 */ /* 0x000fe2000f8ec0ff */
[----:B------:R-:W-:Y:S02]  /*12e10*/  UMOV UR9, 0x1 ;  /* 0x0000000100097882 */ /* 0x000fe40000000000 */
[----:B------:R-:W-:Y:S09]  /*12e20*/  BRA.U !UP1, `(.L_x_299) ;  /* 0x0000001109107547 */ /* 0x000ff2000b800000 */
[----:B------:R-:W-:Y:S01]  /*12e30*/  ULOP3.LUT UR9, UR11, 0xfffffffc, URZ, 0xc0, !UPT ;  /* 0xfffffffc0b097892 */ /* 0x000fe2000f8ec0ff */
[----:B------:R-:W-:Y:S01]  /*12e40*/  MOV R2, 0x1 ;  /* 0x0000000100027802 */ /* 0x000fe20000000f00 */
[----:B------:R-:W-:Y:S01]  /*12e50*/  UMOV UR10, 0x2 ;  /* 0x00000002000a7882 */ /* 0x000fe20000000000 */
[----:B------:R-:W-:Y:S01]  /*12e60*/  UMOV UR7, URZ ;  /* 0x000000ff00077c82 */ /* 0x000fe20008000000 */
[----:B------:R-:W-:Y:S01]  /*12e70*/  UIADD3 UR9, UPT, UPT, -UR9, URZ, URZ ;  /* 0x000000ff09097290 */ /* 0x000fe2000fffe1ff */
[----:B------:R-:W-:-:S11]  /*12e80*/  UMOV UR27, 0x80 ;  /* 0x00000080001b7882 */ /* 0x000fd60000000000 */
.L_x_340:
[----:B------:R-:W-:Y:S05]  /*12e90*/  BRA.U !UP0, `(.L_x_300) ;  /* 0x0000000108047547 */ /* 0x000fea000b800000 */
[----:B--2---:R-:W-:Y:S05]  /*12ea0*/  BPT.TRAP 0x1 ;  /* 0x000000040000795c */ /* 0x004fea0000300000 */
.L_x_300:
[----:B------:R-:W3:Y:S01]  /*12eb0*/  S2UR UR8, SR_CgaCtaId ;  /* 0x00000000000879c3 */ /* 0x000ee20000008800 */
[----:B------:R-:W-:Y:S01]  /*12ec0*/  UMOV UR11, 0x400 ;  /* 0x00000400000b7882 */ /* 0x000fe20000000000 */
[----:B------:R-:W-:Y:S01]  /*12ed0*/  SHF.L.U32 R3, R2, 0x1f, RZ ;  /* 0x0000001f02037819 */ /* 0x000fe200000006ff */
[----:B---3--:R-:W-:-:S04]  /*12ee0*/  ULEA UR8, UR8, UR11, 0x18 ;  /* 0x0000000b08087291 */ /* 0x008fc8000f8ec0ff */
[----:B------:R-:W-:-:S09]  /*12ef0*/  ULEA UR33, UR10, UR8, 0x3 ;  /* 0x000000080a217291 */ /* 0x000fd2000f8e18ff */
[----:B------:R-:W3:Y:S02]  /*12f00*/  SYNCS.PHASECHK.TRANS64.TRYWAIT P1, [UR33+0xe038], R3 ;  /* 0x00e03803ff0075a7 */ /* 0x000ee40008021121 */
[----:B---3--:R-:W-:Y:S05]  /*12f10*/  @!P1 BRA `(.L_x_301) ;  /* 0x0000002800d09947 */ /* 0x008fea0003800000 */
.L_x_426:
[----:B-1----:R-:W-:-:S04]  /*12f20*/  @!P0 MOV R0, 0x2000 ;  /* 0x0000200000008802 */ /* 0x002fc80000000f00 */
[----:B------:R1:W-:Y:S01]  /*12f30*/  @!P0 SYNCS.ARRIVE.TRANS64 RZ, [UR33+0xe020], R0 ;  /* 0x00e02000ffff89a7 */ /* 0x0003e20008000021 */
[----:B------:R-:W-:Y:S05]  /*12f40*/  BRA.U !UP2, `(.L_x_302) ;  /* 0x000000010a047547 */ /* 0x000fea000b800000 */
[----:B--2---:R-:W-:Y:S05]  /*12f50*/  BPT.TRAP 0x1 ;  /* 0x000000040000795c */ /* 0x004fea0000300000 */
.L_x_302:
[----:B------:R-:W-:Y:S04]  /*12f60*/  BSSY.RECONVERGENT B0, `(.L_x_303) ;  /* 0x0000003000007945 */ /* 0x000fe80003800200 */
[----:B------:R-:W-:Y:S05]  /*12f70*/  @P2 BRA `(.L_x_304) ;  /* 0x0000000000042947 */ /* 0x000fea0003800000 */
[----:B--2---:R-:W-:Y:S05]  /*12f80*/  BPT.TRAP 0x1 ;  /* 0x000000040000795c */ /* 0x004fea0000300000 */
.L_x_304:
[----:B--2---:R-:W-:Y:S05]  /*12f90*/  BSYNC.RECONVERGENT B0 ;  /* 0x0000000000007941 */ /* 0x004fea0003800200 */
.L_x_303:
[----:B------:R-:W-:Y:S02]  /*12fa0*/  ULEA UR32, UR10, UR8, 0xd ;  /* 0x000000080a207291 */ /* 0x000fe4000f8e68ff */
[----:B------:R-:W-:Y:S02]  /*12fb0*/  UIADD3 UR14, UP1, UPT, UR4, 0x180, URZ ;  /* 0x00000180040e7890 */ /* 0x000fe4000ff3e0ff */
[----:B------:R-:W-:Y:S02]  /*12fc0*/  UIADD3 UR35, UPT, UPT, UR27, -0x40, URZ ;  /* 0xffffffc01b237890 */ /* 0x000fe4000fffe0ff */
[----:B------:R-:W-:Y:S02]  /*12fd0*/  UIADD3 UR33, UPT, UPT, UR33, 0xe020, URZ ;  /* 0x0000e02021217890 */ /* 0x000fe4000fffe0ff */
[----:B------:R-:W-:Y:S02]  /*12fe0*/  UIADD3 UR32, UPT, UPT, UR32, 0x8000, URZ ;  /* 0x0000800020207890 */ /* 0x000fe4000fffe0ff */
[----:B------:R-:W-:Y:S01]  /*12ff0*/  UIADD3.X UR15, UPT, UPT, URZ, UR5, URZ, UP1, !UPT ;  /* 0x00000005ff0f7290 */ /* 0x000fe20008ffe4ff */
[----:B------:R-:W-:Y:S01]  /*13000*/  UMOV UR12, 0x0 ;  /* 0x00000000000c7882 */ /* 0x000fe20000000000 */
[----:B------:R-:W-:Y:S01]  /*13010*/  UMOV UR13, 0x10000000 ;  /* 0x10000000000d7882 */ /* 0x000fe20000000000 */
[----:B------:R-:W-:Y:S01]  /*13020*/  UMOV UR34, URZ ;  /* 0x000000ff00227c82 */ /* 0x000fe20008000000 */
[----:B------:R-:W-:-:S05]  /*13030*/  UIADD3 UR10, UPT, UPT, UR10, 0x1, URZ ;  /* 0x000000010a0a7890 */ /* 0x000fca000fffe0ff */
[----:B------:R2:W-:Y:S01]  /*13040*/  UTMALDG.4D [UR32], [UR14], desc[UR12] ;  /* 0x00000c200e0075b4 */ /* 0x0005e20008019000 */
[----:B------:R-:W-:-:S04]  /*13050*/  UISETP.NE.AND UP1, UPT, UR10, 0x3, UPT ;  /* 0x000000030a00788c */ /* 0x000fc8000bf25270 */
[----:B------:R-:W-:Y:S02]  /*13060*/  USEL UR11, URZ, 0x1, UP1 ;  /* 0x00000001ff0b7887 */ /* 0x000fe40008800000 */
[----:B------:R-:W-:-:S04]  /*13070*/  USEL UR10, UR10, URZ, UP1 ;  /* 0x000000ff0a0a7287 */ /* 0x000fc80008800000 */
[----:B------:R-:W-:Y:S01]  /*13080*/  LOP3.LUT R2, R2, UR11, RZ, 0x3c, !PT ;  /* 0x0000000b02027c12 */ /* 0x000fe2000f8e3cff */
[----:B--2---:R-:W-:Y:S07]  /*13090*/  BRA.U !UP0, `(.L_x_305) ;  /* 0x0000000108047547 */ /* 0x004fee000b800000 */
[----:B------:R-:W-:Y:S05]  /*130a0*/  BPT.TRAP 0x1 ;  /* 0x000000040000795c */ /* 0x000fea0000300000 */
.L_x_305:
[----:B------:R-:W-:Y:S01]  /*130b0*/  ULEA UR17, UR10, UR8, 0x3 ;  /* 0x000000080a117291 */ /* 0x000fe2000f8e18ff */
[----:B------:R-:W-:-:S08]  /*130c0*/  SHF.L.U32 R3, R2, 0x1f, RZ ;  /* 0x0000001f02037819 */ /* 0x000fd000000006ff */
[----:B------:R-:W2:Y:S02]  /*130d0*/  SYNCS.PHASECHK.TRANS64.TRYWAIT P1, [UR17+0xe038], R3 ;  /* 0x00e03803ff0075a7 */ /* 0x000ea40008021111 */
[----:B--2---:R-:W-:Y:S05]  /*130e0*/  @!P1 BRA `(.L_x_306) ;  /* 0x0000002800749947 */ /* 0x004fea0003800000 */
.L_x_428:
[----:B-1----:R-:W-:-:S04]  /*130f0*/  @!P0 MOV R0, 0x2000 ;  /* 0x0000200000008802 */ /* 0x002fc80000000f00 */
[----:B------:R1:W-:Y:S01]  /*13100*/  @!P0 SYNCS.ARRIVE.TRANS64 RZ, [UR17+0xe020], R0 ;  /* 0x00e02000ffff89a7 */ /* 0x0003e20008000011 */
[----:B------:R-:W-:Y:S05]  /*13110*/  BRA.U !UP2, `(.L_x_307) ;  /* 0x000000010a047547 */ /* 0x000fea000b800000 */
[----:B------:R-:W-:Y:S05]  /*13120*/  BPT.TRAP 0x1 ;  /* 0x000000040000795c */ /* 0x000fea0000300000 */
.L_x_307:
[----:B------:R-:W-:Y:S04]  /*13130*/  BSSY.RECONVERGENT B0, `(.L_x_308) ;  /* 0x0000003000007945 */ /* 0x000fe80003800200 */
[----:B------:R-:W-:Y:S05]  /*13140*/  @P2 BRA `(.L_x_309) ;  /* 0x0000000000042947 */ /* 0x000fea0003800000 */
[----:B------:R-:W-:Y:S05]  /*13150*/  BPT.TRAP 0x1 ;  /* 0x000000040000795c */ /* 0x000fea0000300000 */
.L_x_309:
[----:B------:R-:W-:Y:S05]  /*13160*/  BSYNC.RECONVERGENT B0 ;  /* 0x0000000000007941 */ /* 0x000fea0003800200 */
.L_x_308:
        /* <DEDUP_REMOVED lines=9> */
[----:B------:R-:W-:Y:S01]  /*13200*/  UMOV UR20, UR36 ;  /* 0x0000002400147c82 */ /* 0x000fe20008000000 */
[----:B------:R-:W-:Y:S01]  /*13210*/  UMOV UR21, UR37 ;  /* 0x0000002500157c82 */ /* 0x000fe20008000000 */
[----:B------:R-:W-:-:S03]  /*13220*/  UIADD3 UR10, UPT, UPT, UR10, 0x1, URZ ;  /* 0x000000010a0a7890 */ /* 0x000fc6000fffe0ff */
[----:B------:R2:W-:Y:S01]  /*13230*/  UTMALDG.4D [UR16], [UR14], desc[UR12] ;  /* 0x00000c100e0075b4 */ /* 0x0005e20008019000 */
[----:B------:R-:W-:-:S04]  /*13240*/  UISETP.NE.AND UP1, UPT, UR10, 0x3, UPT ;  /* 0x000000030a00788c */ /* 0x000fc8000bf25270 */
[----:B------:R-:W-:Y:S02]  /*13250*/  USEL UR11, URZ, 0x1, UP1 ;  /* 0x00000001ff0b7887 */ /* 0x000fe40008800000 */
[----:B------:R-:W-:-:S04]  /*13260*/  USEL UR10, UR10, URZ, UP1 ;  /* 0x000000ff0a0a7287 */ /* 0x000fc80008800000 */
[----:B------:R-:W-:Y:S01]  /*13270*/  LOP3.LUT R2, R2, UR11, RZ, 0x3c, !PT ;  /* 0x0000000b02027c12 */ /* 0x000fe2000f8e3cff */
[----:B--2---:R-:W-:Y:S07]  /*13280*/  BRA.U !UP0, `(.L_x_310) ;  /* 0x0000000108047547 */ /* 0x004fee000b800000 */
[----:B------:R-:W-:Y:S05]  /*13290*/  BPT.TRAP 0x1 ;  /* 0x000000040000795c */ /* 0x000fea0000300000 */
.L_x_310:
[----:B------:R-:W-:Y:S01]  /*132a0*/  ULEA UR25, UR10, UR8, 0x3 ;  /* 0x000000080a197291 */ /* 0x000fe2000f8e18ff */
[----:B------:R-:W-:-:S08]  /*132b0*/  SHF.L.U32 R3, R2, 0x1f, RZ ;  /* 0x0000001f02037819 */ /* 0x000fd000000006ff */
[----:B------:R-:W2:Y:S02]  /*132c0*/  SYNCS.PHASECHK.TRANS64.TRYWAIT P1, [UR25+0xe038], R3 ;  /* 0x00e03803ff0075a7 */ /* 0x000ea40008021119 */
[----:B--2---:R-:W-:Y:S05]  /*132d0*/  @!P1 BRA `(.L_x_311) ;  /* 0x0000002800109947 */ /* 0x004fea0003800000 */
.L_x_430:
[----:B-1----:R-:W-:-:S04]  /*132e0*/  @!P0 MOV R0, 0x2000 ;  /* 0x0000200000008802 */ /* 0x002fc80000000f00 */
[----:B------:R1:W-:Y:S01]  /*132f0*/  @!P0 SYNCS.ARRIVE.TRANS64 RZ, [UR25+0xe020], R0 ;  /* 0x00e02000ffff89a7 */ /* 0x0003e20008000019 */
[----:B------:R-:W-:Y:S05]  /*13300*/  BRA.U !UP2, `(.L_x_312) ;  /* 0x000000010a047547 */ /* 0x000fea000b800000 */
[----:B------:R-:W-:Y:S05]  /*13310*/  BPT.TRAP 0x1 ;  /* 0x000000040000795c */ /* 0x000fea0000300000 */
.L_x_312:
[----:B------:R-:W-:Y:S04]  /*13320*/  BSSY.RECONVERGENT B0, `(.L_x_313) ;  /* 0x0000003000007945 */ /* 0x000fe80003800200 */
[----:B------:R-:W-:Y:S05]  /*13330*/  @P2 BRA `(.L_x_314) ;  /* 0x0000000000042947 */ /* 0x000fea0003800000 */
[----:B------:R-:W-:Y:S05]  /*13340*/  BPT.TRAP 0x1 ;  /* 0x000000040000795c */ /* 0x000fea0000300000 */
.L_x_314:
[----:B------:R-:W-:Y:S05]  /*13350*/  BSYNC.RECONVERGENT B0 ;  /* 0x0000000000007941 */ /* 0x000fea0003800200 */
.L_x_313:
[----:B------:R-:W-:Y:S02]  /*13360*/  ULEA UR24, UR10, UR8, 0xd ;  /* 0x000000080a187291 */ /* 0x000fe4000f8e68ff */
[----:B------:R-:W-:Y:S02]  /*13370*/  UIADD3 UR14, UP1, UPT, UR4, 0x180, URZ ;  /* 0x00000180040e7890 */ /* 0x000fe4000ff3e0ff */
        /* <DEDUP_REMOVED lines=16> */
.L_x_315:
[----:B------:R-:W-:Y:S01]  /*13480*/  ULEA UR17, UR10, UR8, 0x3 ;  /* 0x000000080a117291 */ /* 0x000fe2000f8e18ff */
[----:B------:R-:W-:-:S08]  /*13490*/  SHF.L.U32 R3, R2, 0x1f, RZ ;  /* 0x0000001f02037819 */ /* 0x000fd000000006ff */
[----:B------:R-:W2:Y:S02]  /*134a0*/  SYNCS.PHASECHK.TRANS64.TRYWAIT P1, [UR17+0xe038], R3 ;  /* 0x00e03803ff0075a7 */ /* 0x000ea40008021111 */
[----:B--2---:R-:W-:Y:S05]  /*134b0*/  @!P1 BRA `(.L_x_316) ;  /* 0x0000002400b09947 */ /* 0x004fea0003800000 */
.L_x_432:
[----:B-1----:R-:W-:-:S04]  /*134c0*/  @!P0 MOV R0, 0x2000 ;  /* 0x0000200000008802 */ /* 0x002fc80000000f00 */
[----:B------:R1:W-:Y:S01]  /*134d0*/  @!P0 SYNCS.ARRIVE.TRANS64 RZ, [UR17+0xe020], R0 ;  /* 0x00e02000ffff89a7 */ /* 0x0003e20008000011 */
[----:B------:R-:W-:Y:S05]  /*134e0*/  BRA.U !UP2, `(.L_x_317) ;  /* 0x000000010a047547 */ /* 0x000fea000b800000 */
[----:B------:R-:W-:Y:S05]  /*134f0*/  BPT.TRAP 0x1 ;  /* 0x000000040000795c */ /* 0x000fea0000300000 */
.L_x_317:
[----:B------:R-:W-:Y:S04]  /*13500*/  BSSY.RECONVERGENT B0, `(.L_x_318) ;  /* 0x0000003000007945 */ /* 0x000fe80003800200 */
[----:B------:R-:W-:Y:S05]  /*13510*/  @P2 BRA `(.L_x_319) ;  /* 0x0000000000042947 */ /* 0x000fea0003800000 */
[----:B------:R-:W-:Y:S05]  /*13520*/  BPT.TRAP 0x1 ;  /* 0x000000040000795c */ /* 0x000fea0000300000 */
.L_x_319:
[----:B------:R-:W-:Y:S05]  /*13530*/  BSYNC.RECONVERGENT B0 ;  /* 0x0000000000007941 */ /* 0x000fea0003800200 */
.L_x_318:
        /* <DEDUP_REMOVED lines=10> */
[----:B------:R-:W-:Y:S01]  /*135e0*/  UMOV UR21, UR37 ;  /* 0x0000002500157c82 */ /* 0x000fe20008000000 */
[----:B------:R-:W-:-:S02]  /*135f0*/  UIADD3 UR10, UPT, UPT, UR10, 0x1, URZ ;  /* 0x000000010a0a7890 */ /* 0x000fc4000fffe0ff */
[----:B------:R2:W-:Y:S02]  /*13600*/  UTMALDG.4D [UR16], [UR14], desc[UR12] ;  /* 0x00000c100e0075b4 */ /* 0x0005e40008019000 */
[----:B------:R-:W-:-:S04]  /*13610*/  UISETP.NE.AND UP1, UPT, UR10, 0x3, UPT ;  /* 0x000000030a00788c */ /* 0x000fc8000bf25270 */
[----:B------:R-:W-:Y:S02]  /*13620*/  USEL UR11, URZ, 0x1, UP1 ;  /* 0x00000001ff0b7887 */ /* 0x000fe40008800000 */
[----:B------:R-:W-:-:S04]  /*13630*/  USEL UR10, UR10, URZ, UP1 ;  /* 0x000000ff0a0a7287 */ /* 0x000fc80008800000 */
[----:B------:R-:W-:Y:S01]  /*13640*/  LOP3.LUT R2, R2, UR11, RZ, 0x3c, !PT ;  /* 0x0000000b02027c12 */ /* 0x000fe2000f8e3cff */
[----:B--2---:R-:W-:Y:S07]  /*13650*/  BRA.U !UP0, `(.L_x_320) ;  /* 0x0000000108047547 */ /* 0x004fee000b800000 */
[----:B------:R-:W-:Y:S05]  /*13660*/  BPT.TRAP 0x1 ;  /* 0x000000040000795c */ /* 0x000fea0000300000 */
.L_x_320:
[----:B------:R-:W-:Y:S01]  /*13670*/  ULEA UR17, UR10, UR8, 0x3 ;  /* 0x000000080a117291 */ /* 0x000fe2000f8e18ff */
[----:B------:R-:W-:-:S08]  /*13680*/  SHF.L.U32 R3, R2, 0x1f, RZ ;  /* 0x0000001f02037819 */ /* 0x000fd000000006ff */
[----:B------:R-:W2:Y:S02]  /*13690*/  SYNCS.PHASECHK.TRANS64.TRYWAIT P1, [UR17+0xe038], R3 ;  /* 0x00e03803ff0075a7 */ /* 0x000ea40008021111 */
[----:B--2---:R-:W-:Y:S05]  /*136a0*/  @!P1 BRA `(.L_x_321) ;  /* 0x00000024004c9947 */ /* 0x004fea0003800000 */
.L_x_434:
[----:B-1----:R-:W-:-:S04]  /*136b0*/  @!P0 MOV R0, 0x2000 ;  /* 0x0000200000008802 */ /* 0x002fc80000000f00 */
[----:B------:R1:W-:Y:S01]  /*136c0*/  @!P0 SYNCS.ARRIVE.TRANS64 RZ, [UR17+0xe020], R0 ;  /* 0x00e02000ffff89a7 */ /* 0x0003e20008000011 */
[----:B------:R-:W-:Y:S05]  /*136d0*/  BRA.U !UP2, `(.L_x_322) ;  /* 0x000000010a047547 */ /* 0x000fea000b800000 */
[----:B------:R-:W-:Y:S05]  /*136e0*/  BPT.TRAP 0x1 ;  /* 0x000000040000795c */ /* 0x000fea0000300000 */
.L_x_322:
[----:B------:R-:W-:Y:S04]  /*136f0*/  BSSY.RECONVERGENT B0, `(.L_x_323) ;  /* 0x0000003000007945 */ /* 0x000fe80003800200 */
[----:B------:R-:W-:Y:S05]  /*13700*/  @P2 BRA `(.L_x_324) ;  /* 0x0000000000042947 */ /* 0x000fea0003800000 */
[----:B------:R-:W-:Y:S05]  /*13710*/  BPT.TRAP 0x1 ;  /* 0x000000040000795c */ /* 0x000fea0000300000 */
.L_x_324:
[----:B------:R-:W-:Y:S05]  /*13720*/  BSYNC.RECONVERGENT B0 ;  /* 0x0000000000007941 */ /* 0x000fea0003800200 */
.L_x_323:
[----:B------:R-:W-:Y:S02]  /*13730*/  ULEA UR16, UR10, UR8, 0xd ;  /* 0x000000080a107291 */ /* 0x000fe4000f8e68ff */
[----:B------:R-:W-:Y:S02]  /*13740*/  UIADD3 UR14, UP1, UPT, UR4, 0x180, URZ ;  /* 0x00000180040e7890 */ /* 0x000fe4000ff3e0ff */
[----:B------:R-:W-:Y:S02]  /*13750*/  UIADD3 UR19, UPT, UPT, UR27, 0x40, URZ ;  /* 0x000000401b137890 */ /* 0x000fe4000fffe0ff */
        /* <DEDUP_REMOVED lines=16> */
.L_x_325:
[----:B------:R-:W-:Y:S01]  /*13860*/  ULEA UR17, UR10, UR8, 0x3 ;  /* 0x000000080a117291 */ /* 0x000fe2000f8e18ff */
[----:B------:R-:W-:-:S08]  /*13870*/  SHF.L.U32 R3, R2, 0x1f, RZ ;  /* 0x0000001f02037819 */ /* 0x000fd000000006ff */
[----:B------:R-:W2:Y:S02]  /*13880*/  SYNCS.PHASECHK.TRANS64.TRYWAIT P1, [UR17+0xe038], R3 ;  /* 0x00e03803ff0075a7 */ /* 0x000ea40008021111 */
[----:B--2---:R-:W-:Y:S05]  /*13890*/  @!P1 BRA `(.L_x_326) ;  /* 0x0000002000e89947 */ /* 0x004fea0003800000 */
.L_x_436:
[----:B-1----:R-:W-:-:S04]  /*138a0*/  @!P0 MOV R0, 0x2000 ;  /* 0x0000200000008802 */ /* 0x002fc80000000f00 */
[----:B------:R1:W-:Y:S01]  /*138b0*/  @!P0 SYNCS.ARRIVE.TRANS64 RZ, [UR17+0xe020], R0 ;  /* 0x00e02000ffff89a7 */ /* 0x0003e20008000011 */
[----:B------:R-:W-:Y:S05]  /*138c0*/  BRA.U !UP2, `(.L_x_327) ;  /* 0x000000010a047547 */ /* 0x000fea000b800000 */
[----:B------:R-:W-:Y:S05]  /*138d0*/  BPT.TRAP 0x1 ;  /* 0x000000040000795c */ /* 0x000fea0000300000 */
.L_x_327:
[----:B------:R-:W-:Y:S04]  /*138e0*/  BSSY.RECONVERGENT B0, `(.L_x_328) ;  /* 0x0000003000007945 */ /* 0x000fe80003800200 */
[----:B------:R-:W-:Y:S05]  /*138f0*/  @P2 BRA `(.L_x_329) ;  /* 0x0000000000042947 */ /* 0x000fea0003800000 */
[----:B------:R-:W-:Y:S05]  /*13900*/  BPT.TRAP 0x1 ;  /* 0x000000040000795c */ /* 0x000fea0000300000 */
.L_x_329:
[----:B------:R-:W-:Y:S05]  /*13910*/  BSYNC.RECONVERGENT B0 ;  /* 0x0000000000007941 */ /* 0x000fea0003800200 */
.L_x_328:
        /* <DEDUP_REMOVED lines=19> */
.L_x_330:
[----:B------:R-:W-:Y:S01]  /*13a50*/  ULEA UR17, UR10, UR8, 0x3 ;  /* 0x000000080a117291 */ /* 0x000fe2000f8e18ff */
[----:B------:R-:W-:-:S08]  /*13a60*/  SHF.L.U32 R3, R2, 0x1f, RZ ;  /* 0x0000001f02037819 */ /* 0x000fd000000006ff */
[----:B------:R-:W2:Y:S02]  /*13a70*/  SYNCS.PHASECHK.TRANS64.TRYWAIT P1, [UR17+0xe038], R3 ;  /* 0x00e03803ff0075a7 */ /* 0x000ea40008021111 */
[----:B--2---:R-:W-:Y:S05]  /*13a80*/  @!P1 BRA `(.L_x_331) ;  /* 0x0000002000849947 */ /* 0x004fea0003800000 */
.L_x_438:
[----:B-1----:R-:W-:-:S04]  /*13a90*/  @!P0 MOV R0, 0x2000 ;  /* 0x0000200000008802 */ /* 0x002fc80000000f00 */
[----:B------:R1:W-:Y:S01]  /*13aa0*/  @!P0 SYNCS.ARRIVE.TRANS64 RZ, [UR17+0xe020], R0 ;  /* 0x00e02000ffff89a7 */ /* 0x0003e20008000011 */
[----:B------:R-:W-:Y:S05]  /*13ab0*/  BRA.U !UP2, `(.L_x_332) ;  /* 0x000000010a047547 */ /* 0x000fea000b800000 */
[----:B------:R-:W-:Y:S05]  /*13ac0*/  BPT.TRAP 0x1 ;  /* 0x000000040000795c */ /* 0x000fea0000300000 */
.L_x_332:
[----:B------:R-:W-:Y:S04]  /*13ad0*/  BSSY.RECONVERGENT B0, `(.L_x_333) ;  /* 0x0000003000007945 */ /* 0x000fe80003800200 */
[----:B------:R-:W-:Y:S05]  /*13ae0*/  @P2 BRA `(.L_x_334) ;  /* 0x0000000000042947 */ /* 0x000fea0003800000 */
[----:B------:R-:W-:Y:S05]  /*13af0*/  BPT.TRAP 0x1 ;  /* 0x000000040000795c */ /* 0x000fea0000300000 */
.L_x_334:
[----:B------:R-:W-:Y:S05]  /*13b00*/  BSYNC.RECONVERGENT B0 ;  /* 0x0000000000007941 */ /* 0x000fea0003800200 */
.L_x_333:
        /* <DEDUP_REMOVED lines=19> */
.L_x_335:
[----:B------:R-:W-:Y:S01]  /*13c40*/  ULEA UR17, UR10, UR8, 0x3 ;  /* 0x000000080a117291 */ /* 0x000fe2000f8e18ff */
[----:B------:R-:W-:-:S08]  /*13c50*/  SHF.L.U32 R3, R2, 0x1f, RZ ;  /* 0x0000001f02037819 */ /* 0x000fd000000006ff */
[----:B------:R-:W2:Y:S02]  /*13c60*/  SYNCS.PHASECHK.TRANS64.TRYWAIT P1, [UR17+0xe038], R3 ;  /* 0x00e03803ff0075a7 */ /* 0x000ea40008021111 */
[----:B--2---:R-:W-:Y:S05]  /*13c70*/  @!P1 BRA `(.L_x_336) ;  /* 0x0000002000209947 */ /* 0x004fea0003800000 */
.L_x_440:
[----:B-1----:R-:W-:-:S04]  /*13c80*/  @!P0 MOV R0, 0x2000 ;  /* 0x0000200000008802 */ /* 0x002fc80000000f00 */
[----:B------:R1:W-:Y:S01]  /*13c90*/  @!P0 SYNCS.ARRIVE.TRANS64 RZ, [UR17+0xe020], R0 ;  /* 0x00e02000ffff89a7 */ /* 0x0003e20008000011 */
[----:B------:R-:W-:Y:S05]  /*13ca0*/  BRA.U !UP2, `(.L_x_337) ;  /* 0x000000010a047547 */ /* 0x000fea000b800000 */
[----:B------:R-:W-:Y:S05]  /*13cb0*/  BPT.TRAP 0x1 ;  /* 0x000000040000795c */ /* 0x000fea0000300000 */
.L_x_337:
[----:B------:R-:W-:Y:S04]  /*13cc0*/  BSSY.RECONVERGENT B0, `(.L_x_338) ;  /* 0x0000003000007945 */ /* 0x000fe80003800200 */
[----:B------:R-:W-:Y:S05]  /*13cd0*/  @P2 BRA `(.L_x_339) ;  /* 0x0000000000042947 */ /* 0x000fea0003800000 */
[----:B------:R-:W-:Y:S05]  /*13ce0*/  BPT.TRAP 0x1 ;  /* 0x000000040000795c */ /* 0x000fea0000300000 */
.L_x_339:
[----:B------:R-:W-:Y:S05]  /*13cf0*/  BSYNC.RECONVERGENT B0 ;  /* 0x0000000000007941 */ /* 0x000fea0003800200 */
.L_x_338:
        /* <DEDUP_REMOVED lines=13> */
[----:B------:R-:W-:Y:S02]  /*13dd0*/  UIADD3 UR9, UPT, UPT, UR9, 0x4, URZ ;  /* 0x0000000409097890 */ /* 0x000fe4000fffe0ff */
[----:B------:R-:W-:Y:S02]  /*13de0*/  UISETP.NE.AND UP1, UPT, UR10, 0x3, UPT ;  /* 0x000000030a00788c */ /* 0x000fe4000bf25270 */
[----:B------:R-:W-:Y:S02]  /*13df0*/  UIADD3 UR7, UPT, UPT, UR7, 0x4, URZ ;  /* 0x0000000407077890 */ /* 0x000fe4000fffe0ff */
[----:B------:R-:W-:Y:S02]  /*13e00*/  USEL UR11, URZ, 0x1, UP1 ;  /* 0x00000001ff0b7887 */ /* 0x000fe40008800000 */
[----:B------:R-:W-:Y:S02]  /*13e10*/  USEL UR10, UR10, URZ, UP1 ;  /* 0x000000ff0a0a7287 */ /* 0x000fe40008800000 */
[----:B------:R-:W-:-:S02]  /*13e20*/  UISETP.NE.AND UP1, UPT, UR9, URZ, UPT ;  /* 0x000000ff0900728c */ /* 0x000fc4000bf25270 */
[----:B------:R-:W-:Y:S01]  /*13e30*/  LOP3.LUT R2, R2, UR11, RZ, 0x3c, !PT ;  /* 0x0000000b02027c12 */ /* 0x000fe2000f8e3cff */
[----:B------:R-:W-:-:S06]  /*13e40*/  UIADD3 UR27, UPT, UPT, UR27, 0x100, URZ ;  /* 0x000001001b1b7890 */ /* 0x000fcc000fffe0ff */
[----:B---3--:R-:W-:Y:S06]  /*13e50*/  BRA.U UP1, `(.L_x_340) ;  /* 0xfffffff1010c7547 */ /* 0x008fec000b83ffff */
[----:B------:R-:W-:Y:S02]  /*13e60*/  UIADD3 UR9, UPT, UPT, UR7, 0x1, URZ ;  /* 0x0000000107097890 */ /* 0x000fe4000fffe0ff */
.L_x_299:
[----:B------:R-:W-:-:S13]  /*13e70*/  ISETP.NE.AND P1, PT, RZ, UR6, PT ;  /* 0x00000006ff007c0c */ /* 0x000fda000bf25270 */
[----:B--2---:R-:W-:Y:S05]  /*13e80*/  @!P1 EXIT ;  /* 0x000000000000994d */ /* 0x004fea0003800000 */
[----:B------:R-:W-:Y:S02]  /*13e90*/  UIADD3 UR7, UPT, UPT, -UR6, URZ, URZ ;  /* 0x000000ff06077290 */ /* 0x000fe4000fffe1ff */
[----:B------:R-:W-:-:S12]  /*13ea0*/  USHF.L.U32 UR27, UR9, 0x6, URZ ;  /* 0x00000006091b7899 */ /* 0x000fd800080006ff */
.L_x_351:
[----:B------:R-:W-:Y:S05]  /*13eb0*/  BRA.U !UP0, `(.L_x_341) ;  /* 0x0000000108047547 */ /* 0x000fea000b800000 */
[----:B------:R-:W-:Y:S05]  /*13ec0*/  BPT.TRAP 0x1 ;  /* 0x000000040000795c */ /* 0x000fea0000300000 */
.L_x_341:
[----:B------:R-:W-:Y:S01]  /*13ed0*/  ULEA UR25, UR10, UR8, 0x3 ;  /* 0x000000080a197291 */ /* 0x000fe2000f8e18ff */
[----:B------:R-:W-:-:S08]  /*13ee0*/  SHF.L.U32 R3, R2, 0x1f, RZ ;  /* 0x0000001f02037819 */ /* 0x000fd000000006ff */
[----:B------:R-:W2:Y:S02]  /*13ef0*/  SYNCS.PHASECHK.TRANS64.TRYWAIT P1, [UR25+0xe038], R3 ;  /* 0x00e03803ff0075a7 */ /* 0x000ea40008021119 */
[----:B--2---:R-:W-:Y:S05]  /*13f00*/  @!P1 BRA `(.L_x_342) ;  /* 0x0000001c00949947 */ /* 0x004fea0003800000 */
.L_x_442:
[----:B-1----:R-:W-:-:S04]  /*13f10*/  @!P0 MOV R0, 0x2000 ;  /* 0x0000200000008802 */ /* 0x002fc80000000f00 */
[----:B------:R1:W-:Y:S01]  /*13f20*/  @!P0 SYNCS.ARRIVE.TRANS64 RZ, [UR25+0xe020], R0 ;  /* 0x00e02000ffff89a7 */ /* 0x0003e20008000019 */
[----:B------:R-:W-:Y:S05]  /*13f30*/  BRA.U !UP2, `(.L_x_343) ;  /* 0x000000010a047547 */ /* 0x000fea000b800000 */
[----:B------:R-:W-:Y:S05]  /*13f40*/  BPT.TRAP 0x1 ;  /* 0x000000040000795c */ /* 0x000fea0000300000 */
.L_x_343:
[----:B------:R-:W-:Y:S04]  /*13f50*/  BSSY.RECONVERGENT B0, `(.L_x_344) ;  /* 0x0000003000007945 */ /* 0x000fe80003800200 */
[----:B------:R-:W-:Y:S05]  /*13f60*/  @P2 BRA `(.L_x_345) ;  /* 0x0000000000042947 */ /* 0x000fea0003800000 */
[----:B------:R-:W-:Y:S05]  /*13f70*/  BPT.TRAP 0x1 ;  /* 0x000000040000795c */ /* 0x000fea0000300000 */
.L_x_345:
[----:B------:R-:W-:Y:S05]  /*13f80*/  BSYNC.RECONVERGENT B0 ;  /* 0x0000000000007941 */ /* 0x000fea0003800200 */
.L_x_344:
        /* <DEDUP_REMOVED lines=18> */
.L_x_346:
[----:B------:R-:W-:Y:S01]  /*140b0*/  ULEA UR17, UR6, UR8, 0x3 ;  /* 0x0000000806117291 */ /* 0x000fe2000f8e18ff */
[----:B------:R-:W-:-:S08]  /*140c0*/  SHF.L.U32 R3, R2, 0x1f, RZ ;  /* 0x0000001f02037819 */ /* 0x000fd000000006ff */
[----:B------:R-:W2:Y:S02]  /*140d0*/  SYNCS.PHASECHK.TRANS64.TRYWAIT P1, [UR17+0xe038], R3 ;  /* 0x00e03803ff0075a7 */ /* 0x000ea40008021111 */
[----:B--2---:R-:W-:Y:S05]  /*140e0*/  @!P1 BRA `(.L_x_347) ;  /* 0x0000001c00349947 */ /* 0x004fea0003800000 */
.L_x_444:
[----:B-1----:R-:W-:-:S04]  /*140f0*/  @!P0 MOV R0, 0x2000 ;  /* 0x0000200000008802 */ /* 0x002fc80000000f00 */
[----:B------:R1:W-:Y:S01]  /*14100*/  @!P0 SYNCS.ARRIVE.TRANS64 RZ, [UR17+0xe020], R0 ;  /* 0x00e02000ffff89a7 */ /* 0x0003e20008000011 */
[----:B------:R-:W-:Y:S05]  /*14110*/  BRA.U !UP2, `(.L_x_348) ;  /* 0x000000010a047547 */ /* 0x000fea000b800000 */
[----:B------:R-:W-:Y:S05]  /*14120*/  BPT.TRAP 0x1 ;  /* 0x000000040000795c */ /* 0x000fea0000300000 */
.L_x_348:
[----:B------:R-:W-:Y:S04]  /*14130*/  BSSY.RECONVERGENT B0, `(.L_x_349) ;  /* 0x0000003000007945 */ /* 0x000fe80003800200 */
[----:B------:R-:W-:Y:S05]  /*14140*/  @P2 BRA `(.L_x_350) ;  /* 0x0000000000042947 */ /* 0x000fea0003800000 */
[----:B------:R-:W-:Y:S05]  /*14150*/  BPT.TRAP 0x1 ;  /* 0x000000040000795c */ /* 0x000fea0000300000 */
.L_x_350:
[----:B------:R-:W-:Y:S05]  /*14160*/  BSYNC.RECONVERGENT B0 ;  /* 0x0000000000007941 */ /* 0x000fea0003800200 */
.L_x_349:
        /* <DEDUP_REMOVED lines=12> */
[----:B------:R2:W-:Y:S01]  /*14230*/  UTMALDG.4D [UR16], [UR14], desc[UR12] ;  /* 0x00000c100e0075b4 */ /* 0x0005e20008019000 */
[----:B------:R-:W-:Y:S02]  /*14240*/  UIADD3 UR7, UPT, UPT, UR7, 0x1, URZ ;  /* 0x0000000107077890 */ /* 0x000fe4000fffe0ff */
[----:B------:R-:W-:Y:S02]  /*14250*/  UISETP.NE.AND UP1, UPT, UR10, 0x3, UPT ;  /* 0x000000030a00788c */ /* 0x000fe4000bf25270 */
[----:B------:R-:W-:Y:S02]  /*14260*/  UIADD3 UR27, UPT, UPT, UR27, 0x40, URZ ;  /* 0x000000401b1b7890 */ /* 0x000fe4000fffe0ff */
[----:B------:R-:W-:Y:S02]  /*14270*/  USEL UR6, URZ, 0x1, UP1 ;  /* 0x00000001ff067887 */ /* 0x000fe40008800000 */
[----:B------:R-:W-:Y:S02]  /*14280*/  USEL UR10, UR10, URZ, UP1 ;  /* 0x000000ff0a0a7287 */ /* 0x000fe40008800000 */
[----:B------:R-:W-:-:S02]  /*14290*/  UISETP.NE.AND UP1, UPT, UR7, URZ, UPT ;  /* 0x000000ff0700728c */ /* 0x000fc4000bf25270 */
[----:B------:R-:W-:-:S07]  /*142a0*/  LOP3.LUT R2, R2, UR6, RZ, 0x3c, !PT ;  /* 0x0000000602027c12 */ /* 0x000fce000f8e3cff */
[----:B--2---:R-:W-:Y:S05]  /*142b0*/  BRA.U UP1, `(.L_x_351) ;  /* 0xfffffff901fc7547 */ /* 0x004fea000b83ffff */
[----:B------:R-:W-:Y:S05]  /*142c0*/  EXIT ;  /* 0x000000000000794d */ /* 0x000fea0003800000 */
.L_x_463:
[----:B------:R-:W-:-:S08]  /*142d0*/  NOP ;  /* 0x0000000000007918 */ /* 0x000fd00000000000 */
[----:B------:R-:W1:-:S00]  /*142e0*/  USETMAXREG.DEALLOC.CTAPOOL 0x20 ;  /* 0x00000020000079c8 */ /* 0x000e4000080e0500 */
[----:B------:R-:W2:Y:S08]  /*142f0*/  S2UR UR18, SR_CTAID.X ;  /* 0x00000000001279c3 */ /* 0x000eb00000002500 */
[----:B-1----:R-:W1:Y:S01]  /*14300*/  LDC R0, c[0x0][0x380] ;  /* 0x0000e000ff007b82 */ /* 0x002e620000000800 */
[----:B--2---:R-:W-:-:S06]  /*14310*/  USHF.L.U32 UR18, UR18, 0x8, URZ ;  /* 0x0000000812127899 */ /* 0x004fcc00080006ff */
[----:B-1----:R-:W-:-:S13]  /*14320*/  ISETP.LE.U32.AND P0, PT, R0, UR18, PT ;  /* 0x0000001200007c0c */ /* 0x002fda000bf03070 */
[----:B------:R-:W-:Y:S05]  /*14330*/  @P0 EXIT ;  /* 0x000000000000094d */ /* 0x000fea0003800000 */
[----:B------:R-:W1:Y:S01]  /*14340*/  LDCU UR19, c[0x0][0x38c] ;  /* 0x00007180ff1377ac */ /* 0x000e620008000800 */
[----:B------:R-:W2:Y:S01]  /*14350*/  S2UR UR4, SR_CTAID.Y ;  /* 0x00000000000479c3 */ /* 0x000ea20000002600 */
[----:B------:R-:W-:Y:S01]  /*14360*/  UMOV UR6, URZ ;  /* 0x000000ff00067c82 */ /* 0x000fe20008000000 */
[----:B------:R-:W-:Y:S01]  /*14370*/  ELECT P0, URZ, PT ;  /* 0x0000000000ff782f */ /* 0x000fe20003800000 */
[----:B-1----:R-:W1:Y:S01]  /*14380*/  I2F.U32.RP R2, UR19 ;  /* 0x0000001300027d06 */ /* 0x002e620008209000 */
[----:B------:R-:W-:-:S07]  /*14390*/  UISETP.NE.U32.AND UP0, UPT, UR19, URZ, UPT ;  /* 0x000000ff1300728c */ /* 0x000fce000bf05070 */
[----:B-1----:R-:W1:Y:S02]  /*143a0*/  MUFU.RCP R0, R2 ;  /* 0x0000000200007308 */ /* 0x002e640000001000 */
[----:B-1----:R-:W-:-:S06]  /*143b0*/  VIADD R0, R0, 0xffffffe ;  /* 0x0ffffffe00007836 */ /* 0x002fcc0000000000 */
[----:B------:R-:W1:Y:S02]  /*143c0*/  F2I.FTZ.U32.TRUNC.NTZ R0, R0 ;  /* 0x0000000000007305 */ /* 0x000e64000021f000 */
[----:B-1----:R-:W-:-:S13]  /*143d0*/  R2UR UR7, R0 ;  /* 0x00000000000772ca */ /* 0x002fda00000e0000 */
[----:B------:R-:W-:-:S04]  /*143e0*/  UIADD3 UR5, UPT, UPT, URZ, -UR7, URZ ;  /* 0x80000007ff057290 */ /* 0x000fc8000fffe0ff */
[----:B------:R-:W-:-:S04]  /*143f0*/  UIMAD UR5, UR5, UR19, URZ ;  /* 0x00000013050572a4 */ /* 0x000fc8000f8e02ff */
[----:B------:R-:W-:-:S04]  /*14400*/  UIMAD.WIDE.U32 UR6, UR7, UR5, UR6 ;  /* 0x00000005070672a5 */ /* 0x000fc8000f8e0006 */
[----:B--2---:R-:W-:-:S07]  /*14410*/  UIMAD.WIDE.U32 UR20, UR7, UR4, URZ ;  /* 0x00000004071472a5 */ /* 0x004fce000f8e00ff */
[----:B------:R-:W-:Y:S02]  /*14420*/  UMOV UR20, UR21 ;  /* 0x0000001500147c82 */ /* 0x000fe40008000000 */
[----:B------:R-:W-:Y:S02]  /*14430*/  UIADD3 UR5, UPT, UPT, -UR20, URZ, URZ ;  /* 0x000000ff14057290 */ /* 0x000fe4000fffe1ff */
[----:B------:R-:W1:Y:S02]  /*14440*/  S2UR UR21, SR_CTAID.Z ;  /* 0x00000000001579c3 */ /* 0x000e640000002700 */
        /* <DEDUP_REMOVED lines=9> */
[----:B-1----:R-:W-:Y:S11]  /*144e0*/  BRA.U UP6, `(.L_x_352) ;  /* 0x0000000106047547 */ /* 0x002ff6000b800000 */
[----:B------:R-:W-:Y:S05]  /*144f0*/  BPT.TRAP 0x1 ;  /* 0x000000040000795c */ /* 0x000fea0000300000 */
.L_x_352:
[----:B------:R-:W1:Y:S01]  /*14500*/  S2UR UR4, SR_CgaCtaId ;  /* 0x00000000000479c3 */ /* 0x000e620000008800 */
[----:B------:R-:W-:Y:S01]  /*14510*/  UMOV UR16, 0x400 ;  /* 0x0000040000107882 */ /* 0x000fe20000000000 */
[----:B------:R-:W-:Y:S01]  /*14520*/  SHF.L.U32 R3, RZ, 0x1f, RZ ;  /* 0x0000001fff037819 */ /* 0x000fe200000006ff */
[----:B-1----:R-:W-:-:S09]  /*14530*/  ULEA UR16, UR4, UR16, 0x18 ;  /* 0x0000001004107291 */ /* 0x002fd2000f8ec0ff */
[----:B------:R-:W1:Y:S02]  /*14540*/  SYNCS.PHASECHK.TRANS64.TRYWAIT P0, [UR16+0xe0b0], R3 ;  /* 0x00e0b003ff0075a7 */ /* 0x000e640008001110 */
[----:B-1----:R-:W-:Y:S05]  /*14550*/  @!P0 BRA `(.L_x_353) ;  /* 0x0000001800308947 */ /* 0x002fea0003800000 */
.L_x_446:
[----:B------:R-:W2:Y:S01]  /*14560*/  LDCU.64 UR6, c[0x0][0x348] ;  /* 0x00006900ff0677ac */ /* 0x000ea20008000a00 */
[----:B------:R-:W-:Y:S01]  /*14570*/  UMOV UR17, URZ ;  /* 0x000000ff00117c82 */ /* 0x000fe20008000000 */
[----:B--2---:R-:W-:-:S04]  /*14580*/  UIADD3 UR6, UP0, UPT, UR6, 0x400, URZ ;  /* 0x0000040006067890 */ /* 0x004fc8000ff1e0ff */
[----:B------:R-:W-:-:S09]  /*14590*/  UIADD3.X UR7, UPT, UPT, URZ, UR7, URZ, UP0, !UPT ;  /* 0x00000007ff077290 */ /* 0x000fd200087fe4ff */
[----:B------:R2:W-:Y:S01]  /*145a0*/  UTMASTG.5D [UR16], [UR6] ;  /* 0x00000010060073b5 */ /* 0x0005e20008020000 */
[----:B------:R0:W-:Y:S01]  /*145b0*/  UTMACMDFLUSH ;  /* 0x00000000000079b7 */ /* 0x0001e20000000000 */
[----:B--2---:R-:W-:Y:S05]  /*145c0*/  BRA.U UP6, `(.L_x_354) ;  /* 0x0000000106047547 */ /* 0x004fea000b800000 */
[----:B------:R-:W-:Y:S05]  /*145d0*/  BPT.TRAP 0x1 ;  /* 0x000000040000795c */ /* 0x000fea0000300000 */
.L_x_354:
[----:B------:R-:W2:Y:S02]  /*145e0*/  SYNCS.PHASECHK.TRANS64.TRYWAIT P0, [UR16+0xe0b8], R3 ;  /* 0x00e0b803ff0075a7 */ /* 0x000ea40008001110 */
[----:B--2---:R-:W-:Y:S05]  /*145f0*/  @!P0 BRA `(.L_x_355) ;  /* 0x0000001800208947 */ /* 0x004fea0003800000 */
.L_x_448:
[----:B------:R-:W2:Y:S01]  /*14600*/  LDCU.64 UR6, c[0x0][0x348] ;  /* 0x00006900ff0677ac */ /* 0x000ea20008000a00 */
[----:B------:R-:W-:Y:S02]  /*14610*/  UIADD3 UR10, UPT, UPT, UR18, 0x80, URZ ;  /* 0x00000080120a7890 */ /* 0x000fe4000fffe0ff */
[----:B------:R-:W-:Y:S01]  /*14620*/  UIADD3 UR8, UPT, UPT, UR16, 0x4000, URZ ;  /* 0x0000400010087890 */ /* 0x000fe2000fffe0ff */
[----:B------:R-:W-:Y:S01]  /*14630*/  UMOV UR9, URZ ;  /* 0x000000ff00097c82 */ /* 0x000fe20008000000 */
[----:B------:R-:W-:Y:S01]  /*14640*/  UMOV UR11, UR19 ;  /* 0x00000013000b7c82 */ /* 0x000fe20008000000 */
[----:B------:R-:W-:Y:S01]  /*14650*/  UMOV UR12, UR20 ;  /* 0x00000014000c7c82 */ /* 0x000fe20008000000 */
[----:B------:R-:W-:Y:S01]  /*14660*/  UMOV UR13, UR21 ;  /* 0x00000015000d7c82 */ /* 0x000fe20008000000 */
[----:B--2---:R-:W-:-:S04]  /*14670*/  UIADD3 UR6, UP0, UPT, UR6, 0x400, URZ ;  /* 0x0000040006067890 */ /* 0x004fc8000ff1e0ff */
[----:B------:R-:W-:-:S09]  /*14680*/  UIADD3.X UR7, UPT, UPT, URZ, UR7, URZ, UP0, !UPT ;  /* 0x00000007ff077290 */ /* 0x000fd200087fe4ff */
[----:B------:R2:W-:Y:S01]  /*14690*/  UTMASTG.5D [UR8], [UR6] ;  /* 0x00000008060073b5 */ /* 0x0005e20008020000 */
[----:B------:R0:W-:Y:S01]  /*146a0*/  UTMACMDFLUSH ;  /* 0x00000000000079b7 */ /* 0x0001e20000000000 */
[----:B------:R-:W-:-:S04]  /*146b0*/  DEPBAR.LE SB0, 0x1 ;  /* 0x000080400000791a */ /* 0x000fc80000000000 */
[----:B--2---:R-:W-:Y:S05]  /*146c0*/  BRA.U UP6, `(.L_x_356) ;  /* 0x0000000106047547 */ /* 0x004fea000b800000 */
[----:B------:R-:W-:Y:S05]  /*146d0*/  BPT.TRAP 0x1 ;  /* 0x000000040000795c */ /* 0x000fea0000300000 */
.L_x_356:
[----:B------:R-:W-:-:S04]  /*146e0*/  UIADD3 UR5, UPT, UPT, UR16, 0xe0c0, URZ ;  /* 0x0000e0c010057890 */ /* 0x000fc8000fffe0ff */
[----:B------:R-:W-:-:S09]  /*146f0*/  UPRMT UR5, UR4, 0x654, UR5 ;  /* 0x0000065404057896 */ /* 0x000fd20008000005 */
[----:B------:R-:W-:Y:S01]  /*14700*/  SYNCS.ARRIVE.TRANS64.RED.A1T0 RZ, [UR5], RZ ;  /* 0x000000ffffff79a7 */ /* 0x000fe20008100405 */
[----:B------:R-:W-:-:S04]  /*14710*/  DEPBAR.LE SB0, 0x0 ;  /* 0x000080000000791a */ /* 0x000fc80000000000 */
[----:B------:R-:W-:Y:S05]  /*14720*/  BRA.U UP6, `(.L_x_357) ;  /* 0x0000000106047547 */ /* 0x000fea000b800000 */
[----:B------:R-:W-:Y:S05]  /*14730*/  BPT.TRAP 0x1 ;  /* 0x000000040000795c */ /* 0x000fea0000300000 */
.L_x_357:
[----:B------:R-:W-:Y:S01]  /*14740*/  UIADD3 UR5, UPT, UPT, UR16, 0xe0c8, URZ ;  /* 0x0000e0c810057890 */ /* 0x000fe2000fffe0ff */
[----:B------:R-:W-:Y:S02]  /*14750*/  IMAD.MOV.U32 R2, RZ, RZ, 0xffff ;  /* 0x0000ffffff027424 */ /* 0x000fe400078e00ff */
[----:B-1----:R-:W-:Y:S01]  /*14760*/  IMAD.MOV.U32 R0, RZ, RZ, 0x1 ;  /* 0x00000001ff007424 */ /* 0x002fe200078e00ff */
[----:B------:R-:W-:-:S09]  /*14770*/  UPRMT UR5, UR4, 0x654, UR5 ;  /* 0x0000065404057896 */ /* 0x000fd20008000005 */
[----:B------:R-:W-:Y:S01]  /*14780*/  SYNCS.ARRIVE.TRANS64.RED.A1T0 RZ, [UR5], RZ ;  /* 0x000000ffffff79a7 */ /* 0x000fe20008100405 */
[----:B------:R-:W1:Y:S01]  /*14790*/  LDS R3, [UR16+0xe0e0] ;  /* 0x00e0e010ff037984 */ /* 0x000e620008000800 */
[----:B------:R-:W-:Y:S02]  /*147a0*/  UMOV UR6, 0x40 ;  /* 0x0000004000067882 */ /* 0x000fe40000000000 */
[----:B------:R-:W-:Y:S01]  /*147b0*/  ULEA UR6, UR4, UR6, 0x18 ;  /* 0x0000000604067291 */ /* 0x000fe2000f8ec0ff */
[----:B------:R-:W-:-:S08]  /*147c0*/  NOP ;  /* 0x0000000000007918 */ /* 0x000fd00000000000 */
[----:B------:R-:W2:Y:S01]  /*147d0*/  LDS R5, [UR6+0x14] ;  /* 0x00001406ff057984 */ /* 0x000ea20008000800 */
[----:B-1----:R-:W-:-:S04]  /*147e0*/  LOP3.LUT R3, R3, 0xffff, RZ, 0xc0, !PT ;  /* 0x0000ffff03037812 */ /* 0x002fc800078ec0ff */
[----:B------:R-:W-:-:S04]  /*147f0*/  SHF.R.U32.HI R3, RZ, 0x5, R3 ;  /* 0x00000005ff037819 */ /* 0x000fc80000011603 */
[-C--:B------:R-:W-:Y:S02]  /*14800*/  SHF.L.U32 R2, R2, R3.reuse, RZ ;  /* 0x0000000302027219 */ /* 0x080fe400000006ff */
[----:B------:R-:W-:Y:S02]  /*14810*/  SHF.L.U32 R3, R0, R3, RZ ;  /* 0x0000000300037219 */ /* 0x000fe400000006ff */
[----:B--2---:R-:W-:-:S04]  /*14820*/  LOP3.LUT R5, R5, R2, RZ, 0xc0, !PT ;  /* 0x0000000205057212 */ /* 0x004fc800078ec0ff */
[----:B------:R-:W-:-:S13]  /*14830*/  ISETP.NE.AND P0, PT, R5, R2, PT ;  /* 0x000000020500720c */ /* 0x000fda0003f05270 */
[----:B------:R-:W-:Y:S05]  /*14840*/  @P0 BRA `(.L_x_358) ;  /* 0x00000000005c0947 */ /* 0x000fea0003800000 */
[----:B------:R-:W1:Y:S02]  /*14850*/  LDS R0, [UR6+0x18] ;  /* 0x00001806ff007984 */ /* 0x000e640008000800 */
[----:B-1----:R-:W-:-:S04]  /*14860*/  LOP3.LUT R0, R0, R3, RZ, 0xc0, !PT ;  /* 0x0000000300007212 */ /* 0x002fc800078ec0ff */
[----:B------:R-:W-:-:S13]  /*14870*/  ISETP.NE.AND P0, PT, R0, R3, PT ;  /* 0x000000030000720c */ /* 0x000fda0003f05270 */
[----:B------:R-:W-:Y:S05]  /*14880*/  @P0 BRA `(.L_x_359) ;  /* 0x0000000000400947 */ /* 0x000fea0003800000 */
[----:B------:R-:W-:Y:S01]  /*14890*/  R2UR UR8, R2 ;  /* 0x00000000020872ca */ /* 0x000fe200000e0000 */
[----:B------:R-:W-:Y:S01]  /*148a0*/  VOTEU.ANY UR7, UPT, PT ;  /* 0x0000000000077886 */ /* 0x000fe200038e0100 */
[----:B------:R-:W1:Y:S01]  /*148b0*/  S2R R2, SR_LANEID ;  /* 0x0000000000027919 */ /* 0x000e620000000000 */
[----:B------:R-:W-:Y:S01]  /*148c0*/  LOP3.LUT R4, RZ, R3, RZ, 0x33, !PT ;  /* 0x00000003ff047212 */ /* 0x000fe200078e33ff */
[----:B------:R-:W-:-:S03]  /*148d0*/  UFLO.U32 UR7, UR7 ;  /* 0x00000007000772bd */ /* 0x000fc600080e0000 */
[----:B------:R-:W2:Y:S06]  /*148e0*/  REDUX UR4, R4 ;  /* 0x00000000040473c4 */ /* 0x000eac0000000000 */
[----:B------:R-:W-:-:S06]  /*148f0*/  ULOP3.LUT UR8, URZ, UR8, URZ, 0x33, !UPT ;  /* 0x00000008ff087292 */ /* 0x000fcc000f8e33ff */
[----:B------:R-:W-:-:S04]  /*14900*/  IMAD.U32 R0, RZ, RZ, UR8 ;  /* 0x00000008ff007e24 */ /* 0x000fc8000f8e00ff */
[----:B------:R-:W3:Y:S02]  /*14910*/  REDUX UR5, R0 ;  /* 0x00000000000573c4 */ /* 0x000ee40000000000 */
[----:B------:R4:W-:Y:S01]  /*14920*/  UTCATOMSWS.AND URZ, UR8 ;  /* 0x0000000800ff79e3 */ /* 0x0009e20008000000 */
[----:B-1----:R-:W-:Y:S01]  /*14930*/  ISETP.EQ.U32.AND P0, PT, R2, UR7, PT ;  /* 0x0000000702007c0c */ /* 0x002fe2000bf02070 */
[----:B--2---:R-:W-:Y:S02]  /*14940*/  IMAD.U32 R2, RZ, RZ, UR4 ;  /* 0x00000004ff027e24 */ /* 0x004fe4000f8e00ff */
[----:B---3--:R-:W-:-:S10]  /*14950*/  IMAD.U32 R3, RZ, RZ, UR5 ;  /* 0x00000005ff037e24 */ /* 0x008fd4000f8e00ff */
[----:B------:R4:W-:Y:S04]  /*14960*/  @P0 ATOMS.AND RZ, [UR6+0x14], R3 ;  /* 0x00001403ffff098c */ /* 0x0009e8000a800006 */
[----:B------:R4:W-:Y:S01]  /*14970*/  @P0 ATOMS.AND RZ, [UR6+0x18], R2 ;  /* 0x00001802ffff098c */ /* 0x0009e2000a800006 */
[----:B------:R-:W-:Y:S05]  /*14980*/  BRA `(.L_x_360) ;  /* 0x0000000000147947 */ /* 0x000fea0003800000 */
.L_x_359:
[----:B------:R-:W-:Y:S02]  /*14990*/  MOV R2, 0x149b0 ;  /* 0x000149b000027802 */ /* 0x000fe40000000f00 */
[----:B------:R-:W-:Y:S05]  /*149a0*/  CALL.REL.NOINC `($__internal_0_$__cuda_sm10x_tcgen05_guardrail_trap_col_being_dealloced_not_returned_by_alloc) ;  /* 0x00000014004c7944 */ /* 0x000fea0003c00000 */
[----:B------:R-:W-:Y:S05]  /*149b0*/  BRA `(.L_x_360) ;  /* 0x0000000000087947 */ /* 0x000fea0003800000 */
.L_x_358:
[----:B------:R-:W-:Y:S02]  /*149c0*/  MOV R2, 0x149e0 ;  /* 0x000149e000027802 */ /* 0x000fe40000000f00 */
[----:B------:R-:W-:Y:S05]  /*149d0*/  CALL.REL.NOINC `($__internal_2_$__cuda_sm10x_tcgen05_guardrail_trap_unallocated_columns_being_dealloced) ;  /* 0x0000001400587944 */ /* 0x000fea0003c00000 */
.L_x_360:
[----:B------:R-:W-:Y:S01]  /*149e0*/  NOP ;  /* 0x0000000000007918 */ /* 0x000fe20000000000 */
[----:B----4-:R-:W-:Y:S05]  /*149f0*/  EXIT ;  /* 0x000000000000794d */ /* 0x010fea0003800000 */
.L_x_35:
[----:B------:R-:W-:-:S07]  /*14a00*/  MOV R0, UR4 ;  /* 0x0000000400007c02 */ /* 0x000fce0008000f00 */
.L_x_361:
[----:B-1----:R1:W2:Y:S02]  /*14a10*/  SYNCS.PHASECHK.TRANS64.TRYWAIT P0, [R0+URZ+0xe000], R3 ;  /* 0x00e00003000075a7 */ /* 0x0022a400080011ff */
[----:B--2---:R-:W-:Y:S05]  /*14a20*/  @!P0 NANOSLEEP.SYNCS 0x989680 ;  /* 0x009896800000895d */ /* 0x004fea0003900000 */
[----:B------:R-:W2:Y:S02]  /*14a30*/  @!P0 SYNCS.PHASECHK.TRANS64 P0, [R0+URZ+0xe000], R3 ;  /* 0x00e00003000085a7 */ /* 0x000ea400080010ff */
[----:B--2---:R-:W-:Y:S05]  /*14a40*/  @!P0 BRA `(.L_x_361) ;  /* 0xfffffffc00f08947 */ /* 0x004fea000383ffff */
[----:B------:R-:W-:Y:S05]  /*14a50*/  BRA `(.L_x_362) ;  /* 0xfffffed000407947 */ /* 0x000fea000383ffff */
.L_x_37:
[----:B-1----:R-:W-:-:S07]  /*14a60*/  MOV R0, UR4 ;  /* 0x0000000400007c02 */ /* 0x002fce0008000f00 */
.L_x_363:
[----:B-1----:R1:W2:Y:S02]  /*14a70*/  SYNCS.PHASECHK.TRANS64.TRYWAIT P0, [R0+URZ+0xe020], R3 ;  /* 0x00e02003000075a7 */ /* 0x0022a400080011ff */
[----:B--2---:R-:W-:Y:S05]  /*14a80*/  @!P0 NANOSLEEP.SYNCS 0x989680 ;  /* 0x009896800000895d */ /* 0x004fea0003900000 */
[----:B------:R-:W2:Y:S02]  /*14a90*/  @!P0 SYNCS.PHASECHK.TRANS64 P0, [R0+URZ+0xe020], R3 ;  /* 0x00e02003000085a7 */ /* 0x000ea400080010ff */
[----:B--2---:R-:W-:Y:S05]  /*14aa0*/  @!P0 BRA `(.L_x_363) ;  /* 0xfffffffc00f08947 */ /* 0x004fea000383ffff */
[----:B------:R-:W-:Y:S05]  /*14ab0*/  BRA `(.L_x_364) ;  /* 0xfffffed0003c7947 */ /* 0x000fea000383ffff */
.L_x_39:
[----:B------:R-:W-:-:S07]  /*14ac0*/  MOV R5, UR4 ;  /* 0x0000000400057c02 */ /* 0x000fce0008000f00 */
.L_x_365:
[----:B--2---:R2:W3:Y:S02]  /*14ad0*/  SYNCS.PHASECHK.TRANS64.TRYWAIT P0, [R5+URZ+0xe058], R2 ;  /* 0x00e05802050075a7 */ /* 0x0044e400080011ff */
[----:B---3--:R-:W-:Y:S05]  /*14ae0*/  @!P0 NANOSLEEP.SYNCS 0x989680 ;  /* 0x009896800000895d */ /* 0x008fea0003900000 */
[----:B------:R-:W3:Y:S02]  /*14af0*/  @!P0 SYNCS.PHASECHK.TRANS64 P0, [R5+URZ+0xe058], R2 ;  /* 0x00e05802050085a7 */ /* 0x000ee400080010ff */
[----:B---3--:R-:W-:Y:S05]  /*14b00*/  @!P0 BRA `(.L_x_365) ;  /* 0xfffffffc00f08947 */ /* 0x008fea000383ffff */
[----:B------:R-:W-:Y:S05]  /*14b10*/  BRA `(.L_x_366) ;  /* 0xfffffed000407947 */ /* 0x000fea000383ffff */
.L_x_43:
[----:B------:R-:W-:-:S07]  /*14b20*/  MOV R0, UR4 ;  /* 0x0000000400007c02 */ /* 0x000fce0008000f00 */
.L_x_367:
[----:B-1----:R1:W3:Y:S02]  /*14b30*/  SYNCS.PHASECHK.TRANS64.TRYWAIT P0, [R0+URZ+0xe008], R3 ;  /* 0x00e00803000075a7 */ /* 0x0022e400080011ff */
[----:B---3--:R-:W-:Y:S05]  /*14b40*/  @!P0 NANOSLEEP.SYNCS 0x989680 ;  /* 0x009896800000895d */ /* 0x008fea0003900000 */
[----:B------:R-:W3:Y:S02]  /*14b50*/  @!P0 SYNCS.PHASECHK.TRANS64 P0, [R0+URZ+0xe008], R3 ;  /* 0x00e00803000085a7 */ /* 0x000ee400080010ff */
[----:B---3--:R-:W-:Y:S05]  /*14b60*/  @!P0 BRA `(.L_x_367) ;  /* 0xfffffffc00f08947 */ /* 0x008fea000383ffff */
[----:B------:R-:W-:Y:S05]  /*14b70*/  BRA `(.L_x_368) ;  /* 0xfffffed000cc7947 */ /* 0x000fea000383ffff */
.L_x_45:
[----:B--2---:R-:W-:-:S07]  /*14b80*/  MOV R5, UR4 ;  /* 0x0000000400057c02 */ /* 0x004fce0008000f00 */
.L_x_369:
[----:B--2---:R2:W3:Y:S02]  /*14b90*/  SYNCS.PHASECHK.TRANS64.TRYWAIT P0, [R5+URZ+0xe068], R2 ;  /* 0x00e06802050075a7 */ /* 0x0044e400080011ff */
[----:B---3--:R-:W-:Y:S05]  /*14ba0*/  @!P0 NANOSLEEP.SYNCS 0x989680 ;  /* 0x009896800000895d */ /* 0x008fea0003900000 */
[----:B------:R-:W3:Y:S02]  /*14bb0*/  @!P0 SYNCS.PHASECHK.TRANS64 P0, [R5+URZ+0xe068], R2 ;  /* 0x00e06802050085a7 */ /* 0x000ee400080010ff */
[----:B---3--:R-:W-:Y:S05]  /*14bc0*/  @!P0 BRA `(.L_x_369) ;  /* 0xfffffffc00f08947 */ /* 0x008fea000383ffff */
[----:B------:R-:W-:Y:S05]  /*14bd0*/  BRA `(.L_x_370) ;  /* 0xfffffed000c87947 */ /* 0x000fea000383ffff */
.L_x_49:
[----:B------:R-:W-:-:S07]  /*14be0*/  MOV R0, UR4 ;  /* 0x0000000400007c02 */ /* 0x000fce0008000f00 */
.L_x_371:
[----:B---3--:R3:W4:Y:S02]  /*14bf0*/  SYNCS.PHASECHK.TRANS64.TRYWAIT P0, [R0+URZ+0xe028], R3 ;  /* 0x00e02803000075a7 */ /* 0x00872400080011ff */
[----:B----4-:R-:W-:Y:S05]  /*14c00*/  @!P0 NANOSLEEP.SYNCS 0x989680 ;  /* 0x009896800000895d */ /* 0x010fea0003900000 */
[----:B------:R-:W4:Y:S02]  /*14c10*/  @!P0 SYNCS.PHASECHK.TRANS64 P0, [R0+URZ+0xe028], R3 ;  /* 0x00e02803000085a7 */ /* 0x000f2400080010ff */
[----:B----4-:R-:W-:Y:S05]  /*14c20*/  @!P0 BRA `(.L_x_371) ;  /* 0xfffffffc00f08947 */ /* 0x010fea000383ffff */
[----:B------:R-:W-:Y:S05]  /*14c30*/  BRA `(.L_x_372) ;  /* 0xfffffed400547947 */ /* 0x000fea000383ffff */
.L_x_51:
[----:B--2---:R-:W-:-:S07]  /*14c40*/  MOV R5, UR4 ;  /* 0x0000000400057c02 */ /* 0x004fce0008000f00 */
.L_x_373:
[----:B--2---:R2:W4:Y:S02]  /*14c50*/  SYNCS.PHASECHK.TRANS64.TRYWAIT P0, [R5+URZ+0xe0a0], R2 ;  /* 0x00e0a002050075a7 */ /* 0x00452400080011ff */
[----:B----4-:R-:W-:Y:S05]  /*14c60*/  @!P0 NANOSLEEP.SYNCS 0x989680 ;  /* 0x009896800000895d */ /* 0x010fea0003900000 */
[----:B------:R-:W4:Y:S02]  /*14c70*/  @!P0 SYNCS.PHASECHK.TRANS64 P0, [R5+URZ+0xe0a0], R2 ;  /* 0x00e0a002050085a7 */ /* 0x000f2400080010ff */
[----:B----4-:R-:W-:Y:S05]  /*14c80*/  @!P0 BRA `(.L_x_373) ;  /* 0xfffffffc00f08947 */ /* 0x010fea000383ffff */
[----:B------:R-:W-:Y:S05]  /*14c90*/  BRA `(.L_x_374) ;  /* 0xfffffed4004c7947 */ /* 0x000fea000383ffff */
.L_x_53:
[----:B---3--:R-:W-:-:S07]  /*14ca0*/  MOV R0, UR4 ;  /* 0x0000000400007c02 */ /* 0x008fce0008000f00 */
.L_x_375:
[----:B---3--:R3:W4:Y:S02]  /*14cb0*/  SYNCS.PHASECHK.TRANS64.TRYWAIT P0, [R0+URZ+0xe058], R3 ;  /* 0x00e05803000075a7 */ /* 0x00872400080011ff */
[----:B----4-:R-:W-:Y:S05]  /*14cc0*/  @!P0 NANOSLEEP.SYNCS 0x989680 ;  /* 0x009896800000895d */ /* 0x010fea0003900000 */
[----:B------:R-:W4:Y:S02]  /*14cd0*/  @!P0 SYNCS.PHASECHK.TRANS64 P0, [R0+URZ+0xe058], R3 ;  /* 0x00e05803000085a7 */ /* 0x000f2400080010ff */
[----:B----4-:R-:W-:Y:S05]  /*14ce0*/  @!P0 BRA `(.L_x_375) ;  /* 0xfffffffc00f08947 */ /* 0x010fea000383ffff */
[----:B------:R-:W-:Y:S05]  /*14cf0*/  BRA `(.L_x_376) ;  /* 0xfffffed400447947 */ /* 0x000fea000383ffff */
.L_x_57:
[----:B------:R-:W-:Y:S07]  /*14d00*/  MOV R0, UR8 ;  /* 0x0000000800007c02 */ /* 0x000fee0008000f00 */
.L_x_377:
[----:B--2---:R2:W3:Y:S02]  /*14d10*/  SYNCS.PHASECHK.TRANS64.TRYWAIT P0, [R0+URZ+0xe020], R3 ;  /* 0x00e02003000075a7 */ /* 0x0044e400080011ff */
[----:B---3--:R-:W-:Y:S05]  /*14d20*/  @!P0 NANOSLEEP.SYNCS 0x989680 ;  /* 0x009896800000895d */ /* 0x008fea0003900000 */
[----:B------:R-:W3:Y:S02]  /*14d30*/  @!P0 SYNCS.PHASECHK.TRANS64 P0, [R0+URZ+0xe020], R3 ;  /* 0x00e02003000085a7 */ /* 0x000ee400080010ff */
[----:B---3--:R-:W-:Y:S05]  /*14d40*/  @!P0 BRA `(.L_x_377) ;  /* 0xfffffffc00f08947 */ /* 0x008fea000383ffff */
[----:B------:R-:W-:Y:S05]  /*14d50*/  BRA `(.L_x_378) ;  /* 0xfffffed8002c7947 */ /* 0x000fea000383ffff */
.L_x_60:
[----:B------:R-:W-:Y:S07]  /*14d60*/  MOV R0, UR4 ;  /* 0x0000000400007c02 */ /* 0x000fee0008000f00 */
.L_x_379:
[----:B--2---:R2:W3:Y:S02]  /*14d70*/  SYNCS.PHASECHK.TRANS64.TRYWAIT P0, [R0+URZ+0xe0a8], R3 ;  /* 0x00e0a803000075a7 */ /* 0x0044e400080011ff */
[----:B---3--:R-:W-:Y:S05]  /*14d80*/  @!P0 NANOSLEEP.SYNCS 0x989680 ;  /* 0x009896800000895d */ /* 0x008fea0003900000 */
[----:B------:R-:W3:Y:S02]  /*14d90*/  @!P0 SYNCS.PHASECHK.TRANS64 P0, [R0+URZ+0xe0a8], R3 ;  /* 0x00e0a803000085a7 */ /* 0x000ee400080010ff */
[----:B---3--:R-:W-:Y:S05]  /*14da0*/  @!P0 BRA `(.L_x_379) ;  /* 0xfffffffc00f08947 */ /* 0x008fea000383ffff */
[----:B------:R-:W-:Y:S05]  /*14db0*/  BRA `(.L_x_380) ;  /* 0xfffffed800d47947 */ /* 0x000fea000383ffff */
.L_x_62:
[----:B------:R-:W-:Y:S07]  /*14dc0*/  MOV R0, UR4 ;  /* 0x0000000400007c02 */ /* 0x000fee0008000f00 */
.L_x_381:
[----:B--2---:R2:W3:Y:S02]  /*14dd0*/  SYNCS.PHASECHK.TRANS64.TRYWAIT P0, [R0+URZ+0xe068], R3 ;  /* 0x00e06803000075a7 */ /* 0x0044e400080011ff */
[----:B---3--:R-:W-:Y:S05]  /*14de0*/  @!P0 NANOSLEEP.SYNCS 0x989680 ;  /* 0x009896800000895d */ /* 0x008fea0003900000 */
[----:B------:R-:W3:Y:S02]  /*14df0*/  @!P0 SYNCS.PHASECHK.TRANS64 P0, [R0+URZ+0xe068], R3 ;  /* 0x00e06803000085a7 */ /* 0x000ee400080010ff */
[----:B---3--:R-:W-:Y:S05]  /*14e00*/  @!P0 BRA `(.L_x_381) ;  /* 0xfffffffc00f08947 */ /* 0x008fea000383ffff */
[----:B------:R-:W-:Y:S05]  /*14e10*/  BRA `(.L_x_382) ;  /* 0xfffffed800d07947 */ /* 0x000fea000383ffff */
.L_x_68:
[----:B------:R-:W-:Y:S07]  /*14e20*/  MOV R0, UR8 ;  /* 0x0000000800007c02 */ /* 0x000fee0008000f00 */
.L_x_383:
[----:B--2---:R2:W3:Y:S02]  /*14e30*/  SYNCS.PHASECHK.TRANS64.TRYWAIT P0, [R0+URZ+0xe020], R3 ;  /* 0x00e02003000075a7 */ /* 0x0044e400080011ff */
[----:B---3--:R-:W-:Y:S05]  /*14e40*/  @!P0 NANOSLEEP.SYNCS 0x989680 ;  /* 0x009896800000895d */ /* 0x008fea0003900000 */
[----:B------:R-:W3:Y:S02]  /*14e50*/  @!P0 SYNCS.PHASECHK.TRANS64 P0, [R0+URZ+0xe020], R3 ;  /* 0x00e02003000085a7 */ /* 0x000ee400080010ff */
[----:B---3--:R-:W-:Y:S05]  /*14e60*/  @!P0 BRA `(.L_x_383) ;  /* 0xfffffffc00f08947 */ /* 0x008fea000383ffff */
[----:B------:R-:W-:Y:S05]  /*14e70*/  BRA `(.L_x_384) ;  /* 0xfffffee0004c7947 */ /* 0x000fea000383ffff */
.L_x_70:
[----:B------:R-:W-:Y:S07]  /*14e80*/  MOV R0, UR4 ;  /* 0x0000000400007c02 */ /* 0x000fee0008000f00 */
.L_x_385:
[----:B--2---:R2:W3:Y:S02]  /*14e90*/  SYNCS.PHASECHK.TRANS64.TRYWAIT P0, [R0+URZ+0xe0a0], R3 ;  /* 0x00e0a003000075a7 */ /* 0x0044e400080011ff */
[----:B---3--:R-:W-:Y:S05]  /*14ea0*/  @!P0 NANOSLEEP.SYNCS 0x989680 ;  /* 0x009896800000895d */ /* 0x008fea0003900000 */
[----:B------:R-:W3:Y:S02]  /*14eb0*/  @!P0 SYNCS.PHASECHK.TRANS64 P0, [R0+URZ+0xe0a0], R3 ;  /* 0x00e0a003000085a7 */ /* 0x000ee400080010ff */
[----:B---3--:R-:W-:Y:S05]  /*14ec0*/  @!P0 BRA `(.L_x_385) ;  /* 0xfffffffc00f08947 */ /* 0x008fea000383ffff */
[----:B------:R-:W-:Y:S05]  /*14ed0*/  BRA `(.L_x_386) ;  /* 0xfffffee000487947 */ /* 0x000fea000383ffff */
.L_x_72:
[----:B------:R-:W-:Y:S07]  /*14ee0*/  MOV R0, UR4 ;  /* 0x0000000400007c02 */ /* 0x000fee0008000f00 */
.L_x_387:
[----:B--2---:R2:W3:Y:S02]  /*14ef0*/  SYNCS.PHASECHK.TRANS64.TRYWAIT P0, [R0+URZ+0xe058], R3 ;  /* 0x00e05803000075a7 */ /* 0x0044e400080011ff */
[----:B---3--:R-:W-:Y:S05]  /*14f00*/  @!P0 NANOSLEEP.SYNCS 0x989680 ;  /* 0x009896800000895d */ /* 0x008fea0003900000 */
[----:B------:R-:W3:Y:S02]  /*14f10*/  @!P0 SYNCS.PHASECHK.TRANS64 P0, [R0+URZ+0xe058], R3 ;  /* 0x00e05803000085a7 */ /* 0x000ee400080010ff */
[----:B---3--:R-:W-:Y:S05]  /*14f20*/  @!P0 BRA `(.L_x_387) ;  /* 0xfffffffc00f08947 */ /* 0x008fea000383ffff */
[----:B------:R-:W-:Y:S05]  /*14f30*/  BRA `(.L_x_388) ;  /* 0xfffffee000447947 */ /* 0x000fea000383ffff */
.L_x_80:
[----:B------:R-:W-:-:S07]  /*14f40*/  MOV R0, UR4 ;  /* 0x0000000400007c02 */ /* 0x000fce0008000f00 */
.L_x_389:
[----:B--2---:R2:W3:Y:S02]  /*14f50*/  SYNCS.PHASECHK.TRANS64.TRYWAIT P0, [R0+URZ+0xe0a8], R3 ;  /* 0x00e0a803000075a7 */ /* 0x0044e400080011ff */
[----:B---3--:R-:W-:Y:S05]  /*14f60*/  @!P0 NANOSLEEP.SYNCS 0x989680 ;  /* 0x009896800000895d */ /* 0x008fea0003900000 */
[----:B------:R-:W3:Y:S02]  /*14f70*/  @!P0 SYNCS.PHASECHK.TRANS64 P0, [R0+URZ+0xe0a8], R3 ;  /* 0x00e0a803000085a7 */ /* 0x000ee400080010ff */
[----:B---3--:R-:W-:Y:S05]  /*14f80*/  @!P0 BRA `(.L_x_389) ;  /* 0xfffffffc00f08947 */ /* 0x008fea000383ffff */
[----:B------:R-:W-:Y:S05]  /*14f90*/  BRA `(.L_x_390) ;  /* 0xfffffee400447947 */ /* 0x000fea000383ffff */
.L_x_82:
[----:B--2---:R-:W-:-:S07]  /*14fa0*/  MOV R0, UR4 ;  /* 0x0000000400007c02 */ /* 0x004fce0008000f00 */
.L_x_391:
[----:B--2---:R2:W3:Y:S02]  /*14fb0*/  SYNCS.PHASECHK.TRANS64.TRYWAIT P0, [R0+URZ+0xe068], R5 ;  /* 0x00e06805000075a7 */ /* 0x0044e400080011ff */
[----:B---3--:R-:W-:Y:S05]  /*14fc0*/  @!P0 NANOSLEEP.SYNCS 0x989680 ;  /* 0x009896800000895d */ /* 0x008fea0003900000 */
[----:B------:R-:W3:Y:S02]  /*14fd0*/  @!P0 SYNCS.PHASECHK.TRANS64 P0, [R0+URZ+0xe068], R5 ;  /* 0x00e06805000085a7 */ /* 0x000ee400080010ff */
[----:B---3--:R-:W-:Y:S05]  /*14fe0*/  @!P0 BRA `(.L_x_391) ;  /* 0xfffffffc00f08947 */ /* 0x008fea000383ffff */
[----:B------:R-:W-:Y:S05]  /*14ff0*/  BRA `(.L_x_392) ;  /* 0xfffffee400407947 */ /* 0x000fea000383ffff */
.L_x_89:
[----:B-1----:R1:W2:Y:S02]  /*15000*/  SYNCS.PHASECHK.TRANS64.TRYWAIT P0, [R17+URZ+0xe0c0], R0 ;  /* 0x00e0c000110075a7 */ /* 0x0022a400080011ff */
[----:B--2---:R-:W-:Y:S05]  /*15010*/  @!P0 NANOSLEEP.SYNCS 0x989680 ;  /* 0x009896800000895d */ /* 0x004fea0003900000 */
[----:B------:R-:W2:Y:S02]  /*15020*/  @!P0 SYNCS.PHASECHK.TRANS64 P0, [R17+URZ+0xe0c0], R0 ;  /* 0x00e0c000110085a7 */ /* 0x000ea400080010ff */
[----:B--2---:R-:W-:Y:S05]  /*15030*/  @!P0 BRA `(.L_x_89) ;  /* 0xfffffffc00f08947 */ /* 0x004fea000383ffff */
[----:B------:R-:W-:Y:S05]  /*15040*/  BRA `(.L_x_393) ;  /* 0xfffffee800707947 */ /* 0x000fea000383ffff */
.L_x_155:
[----:B-1----:R1:W5:Y:S02]  /*15050*/  SYNCS.PHASECHK.TRANS64.TRYWAIT P0, [R17+URZ+0xe0c8], R4 ;  /* 0x00e0c804110075a7 */ /* 0x00236400080011ff */
[----:B-----5:R-:W-:Y:S05]  /*15060*/  @!P0 NANOSLEEP.SYNCS 0x989680 ;  /* 0x009896800000895d */ /* 0x020fea0003900000 */
[----:B------:R-:W5:Y:S02]  /*15070*/  @!P0 SYNCS.PHASECHK.TRANS64 P0, [R17+URZ+0xe0c8], R4 ;  /* 0x00e0c804110085a7 */ /* 0x000f6400080010ff */
[----:B-----5:R-:W-:Y:S05]  /*15080*/  @!P0 BRA `(.L_x_155) ;  /* 0xfffffffc00f08947 */ /* 0x020fea000383ffff */
[----:B------:R-:W-:Y:S05]  /*15090*/  BRA `(.L_x_394) ;  /* 0xffffff2400547947 */ /* 0x000fea000383ffff */
.L_x_160:
[----:B-1----:R-:W-:-:S04]  /*150a0*/  MOV R0, UR39 ;  /* 0x0000002700007c02 */ /* 0x002fc80008000f00 */
[----:B------:R1:W2:Y:S03]  /*150b0*/  SYNCS.PHASECHK.TRANS64.TRYWAIT P0, [R0+URZ+0xe070], R3 ;  /* 0x00e07003000075a7 */ /* 0x0002a600080011ff */
[----:B--2---:R-:W-:Y:S05]  /*150c0*/  @!P0 NANOSLEEP.SYNCS 0x989680 ;  /* 0x009896800000895d */ /* 0x004fea0003900000 */
[----:B------:R-:W2:Y:S02]  /*150d0*/  @!P0 SYNCS.PHASECHK.TRANS64 P0, [R0+URZ+0xe070], R3 ;  /* 0x00e07003000085a7 */ /* 0x000ea400080010ff */
[----:B--2---:R-:W-:Y:S05]  /*150e0*/  @!P0 BRA `(.L_x_160) ;  /* 0xfffffffc00ec8947 */ /* 0x004fea000383ffff */
[----:B------:R-:W-:Y:S05]  /*150f0*/  BRA `(.L_x_395) ;  /* 0xffffff2800347947 */ /* 0x000fea000383ffff */
.L_x_163:
[----:B-1----:R-:W-:-:S04]  /*15100*/  MOV R0, UR39 ;  /* 0x0000002700007c02 */ /* 0x002fc80008000f00 */
[----:B------:R1:W2:Y:S03]  /*15110*/  SYNCS.PHASECHK.TRANS64.TRYWAIT P0, [R0+URZ+0xe080], R3 ;  /* 0x00e08003000075a7 */ /* 0x0002a600080011ff */
[----:B--2---:R-:W-:Y:S05]  /*15120*/  @!P0 NANOSLEEP.SYNCS 0x989680 ;  /* 0x009896800000895d */ /* 0x004fea0003900000 */
[----:B------:R-:W2:Y:S02]  /*15130*/  @!P0 SYNCS.PHASECHK.TRANS64 P0, [R0+URZ+0xe080], R3 ;  /* 0x00e08003000085a7 */ /* 0x000ea400080010ff */
[----:B--2---:R-:W-:Y:S05]  /*15140*/  @!P0 BRA `(.L_x_163) ;  /* 0xfffffffc00ec8947 */ /* 0x004fea000383ffff */
[----:B------:R-:W-:Y:S05]  /*15150*/  BRA `(.L_x_396) ;  /* 0xffffff28004c7947 */ /* 0x000fea000383ffff */
.L_x_166:
[----:B-1----:R-:W-:-:S04]  /*15160*/  MOV R0, UR39 ;  /* 0x0000002700007c02 */ /* 0x002fc80008000f00 */
[----:B------:R1:W2:Y:S03]  /*15170*/  SYNCS.PHASECHK.TRANS64.TRYWAIT P0, [R0+URZ+0xe070], R3 ;  /* 0x00e07003000075a7 */ /* 0x0002a600080011ff */
[----:B--2---:R-:W-:Y:S05]  /*15180*/  @!P0 NANOSLEEP.SYNCS 0x989680 ;  /* 0x009896800000895d */ /* 0x004fea0003900000 */
[----:B------:R-:W2:Y:S02]  /*15190*/  @!P0 SYNCS.PHASECHK.TRANS64 P0, [R0+URZ+0xe070], R3 ;  /* 0x00e07003000085a7 */ /* 0x000ea400080010ff */
[----:B--2---:R-:W-:Y:S05]  /*151a0*/  @!P0 BRA `(.L_x_166) ;  /* 0xfffffffc00ec8947 */ /* 0x004fea000383ffff */
[----:B------:R-:W-:Y:S05]  /*151b0*/  BRA `(.L_x_397) ;  /* 0xffffff2800d87947 */ /* 0x000fea000383ffff */
.L_x_168:
[----:B-1----:R-:W-:-:S04]  /*151c0*/  MOV R0, UR39 ;  /* 0x0000002700007c02 */ /* 0x002fc80008000f00 */
[----:B------:R1:W2:Y:S03]  /*151d0*/  SYNCS.PHASECHK.TRANS64.TRYWAIT P0, [R0+URZ+0xe090], R3 ;  /* 0x00e09003000075a7 */ /* 0x0002a600080011ff */
[----:B--2---:R-:W-:Y:S05]  /*151e0*/  @!P0 NANOSLEEP.SYNCS 0x989680 ;  /* 0x009896800000895d */ /* 0x004fea0003900000 */
[----:B------:R-:W2:Y:S02]  /*151f0*/  @!P0 SYNCS.PHASECHK.TRANS64 P0, [R0+URZ+0xe090], R3 ;  /* 0x00e09003000085a7 */ /* 0x000ea400080010ff */
[----:B--2---:R-:W-:Y:S05]  /*15200*/  @!P0 BRA `(.L_x_168) ;  /* 0xfffffffc00ec8947 */ /* 0x004fea000383ffff */
[----:B------:R-:W-:Y:S05]  /*15210*/  BRA `(.L_x_398) ;  /* 0xffffff2c00187947 */ /* 0x000fea000383ffff */
.L_x_181:
[----:B-1----:R-:W-:-:S04]  /*15220*/  MOV R0, UR39 ;  /* 0x0000002700007c02 */ /* 0x002fc80008000f00 */
[----:B------:R1:W4:Y:S03]  /*15230*/  SYNCS.PHASECHK.TRANS64.TRYWAIT P1, [R0+URZ+0xe080], R3 ;  /* 0x00e08003000075a7 */ /* 0x00032600080211ff */
[----:B----4-:R-:W-:Y:S05]  /*15240*/  @!P1 NANOSLEEP.SYNCS 0x989680 ;  /* 0x009896800000995d */ /* 0x010fea0003900000 */
[----:B------:R-:W4:Y:S02]  /*15250*/  @!P1 SYNCS.PHASECHK.TRANS64 P1, [R0+URZ+0xe080], R3 ;  /* 0x00e08003000095a7 */ /* 0x000f2400080210ff */
[----:B----4-:R-:W-:Y:S05]  /*15260*/  @!P1 BRA `(.L_x_181) ;  /* 0xfffffffc00ec9947 */ /* 0x010fea000383ffff */
[----:B------:R-:W-:Y:S05]  /*15270*/  BRA `(.L_x_399) ;  /* 0xffffff3800947947 */ /* 0x000fea000383ffff */
.L_x_184:
[----:B-1----:R-:W-:-:S04]  /*15280*/  MOV R0, UR39 ;  /* 0x0000002700007c02 */ /* 0x002fc80008000f00 */
[----:B------:R1:W4:Y:S03]  /*15290*/  SYNCS.PHASECHK.TRANS64.TRYWAIT P0, [R0+URZ+0xe098], R3 ;  /* 0x00e09803000075a7 */ /* 0x00032600080011ff */
[----:B----4-:R-:W-:Y:S05]  /*152a0*/  @!P0 NANOSLEEP.SYNCS 0x989680 ;  /* 0x009896800000895d */ /* 0x010fea0003900000 */
[----:B------:R-:W4:Y:S02]  /*152b0*/  @!P0 SYNCS.PHASECHK.TRANS64 P0, [R0+URZ+0xe098], R3 ;  /* 0x00e09803000085a7 */ /* 0x000f2400080010ff */
[----:B----4-:R-:W-:Y:S05]  /*152c0*/  @!P0 BRA `(.L_x_184) ;  /* 0xfffffffc00ec8947 */ /* 0x010fea000383ffff */
[----:B------:R-:W-:Y:S05]  /*152d0*/  BRA `(.L_x_400) ;  /* 0xffffff3c001c7947 */ /* 0x000fea000383ffff */
.L_x_199:
[----:B-1----:R-:W-:-:S04]  /*152e0*/  MOV R0, UR40 ;  /* 0x0000002800007c02 */ /* 0x002fc80008000f00 */
[----:B------:R1:W5:Y:S03]  /*152f0*/  SYNCS.PHASECHK.TRANS64.TRYWAIT P0, [R0+URZ+0xe070], R3 ;  /* 0x00e07003000075a7 */ /* 0x00036600080011ff */
[----:B-----5:R-:W-:Y:S05]  /*15300*/  @!P0 NANOSLEEP.SYNCS 0x989680 ;  /* 0x009896800000895d */ /* 0x020fea0003900000 */
[----:B------:R-:W5:Y:S02]  /*15310*/  @!P0 SYNCS.PHASECHK.TRANS64 P0, [R0+URZ+0xe070], R3 ;  /* 0x00e07003000085a7 */ /* 0x000f6400080010ff */
[----:B-----5:R-:W-:Y:S05]  /*15320*/  @!P0 BRA `(.L_x_199) ;  /* 0xfffffffc00ec8947 */ /* 0x020fea000383ffff */
[----:B------:R-:W-:Y:S05]  /*15330*/  BRA `(.L_x_401) ;  /* 0xffffff4800c07947 */ /* 0x000fea000383ffff */
.L_x_202:
[----:B-1----:R-:W-:-:S04]  /*15340*/  MOV R0, UR40 ;  /* 0x0000002800007c02 */ /* 0x002fc80008000f00 */
[----:B------:R1:W5:Y:S03]  /*15350*/  SYNCS.PHASECHK.TRANS64.TRYWAIT P0, [R0+URZ+0xe090], R3 ;  /* 0x00e09003000075a7 */ /* 0x00036600080011ff */
[----:B-----5:R-:W-:Y:S05]  /*15360*/  @!P0 NANOSLEEP.SYNCS 0x989680 ;  /* 0x009896800000895d */ /* 0x020fea0003900000 */
[----:B------:R-:W5:Y:S02]  /*15370*/  @!P0 SYNCS.PHASECHK.TRANS64 P0, [R0+URZ+0xe090], R3 ;  /* 0x00e09003000085a7 */ /* 0x000f6400080010ff */
[----:B-----5:R-:W-:Y:S05]  /*15380*/  @!P0 BRA `(.L_x_202) ;  /* 0xfffffffc00ec8947 */ /* 0x020fea000383ffff */
[----:B------:R-:W-:Y:S05]  /*15390*/  BRA `(.L_x_402) ;  /* 0xffffff4800dc7947 */ /* 0x000fea000383ffff */
.L_x_204:
[----:B-1----:R-:W-:-:S04]  /*153a0*/  MOV R0, UR40 ;  /* 0x0000002800007c02 */ /* 0x002fc80008000f00 */
[----:B------:R1:W2:Y:S03]  /*153b0*/  SYNCS.PHASECHK.TRANS64.TRYWAIT P0, [R0+URZ+0xe0c0], R5 ;  /* 0x00e0c005000075a7 */ /* 0x0002a600080011ff */
[----:B--2---:R-:W-:Y:S05]  /*153c0*/  @!P0 NANOSLEEP.SYNCS 0x989680 ;  /* 0x009896800000895d */ /* 0x004fea0003900000 */
[----:B------:R-:W2:Y:S02]  /*153d0*/  @!P0 SYNCS.PHASECHK.TRANS64 P0, [R0+URZ+0xe0c0], R5 ;  /* 0x00e0c005000085a7 */ /* 0x000ea400080010ff */
[----:B--2---:R-:W-:Y:S05]  /*153e0*/  @!P0 BRA `(.L_x_204) ;  /* 0xfffffffc00ec8947 */ /* 0x004fea000383ffff */
[----:B------:R-:W-:Y:S05]  /*153f0*/  BRA `(.L_x_403) ;  /* 0xffffff4800e47947 */ /* 0x000fea000383ffff */
.L_x_216:
[----:B---3--:R-:W-:-:S04]  /*15400*/  MOV R0, UR40 ;  /* 0x0000002800007c02 */ /* 0x008fc80008000f00 */
[----:B------:R3:W1:Y:S03]  /*15410*/  SYNCS.PHASECHK.TRANS64.TRYWAIT P1, [R0+URZ+0xe080], R3 ;  /* 0x00e08003000075a7 */ /* 0x00066600080211ff */
[----:B-1----:R-:W-:Y:S05]  /*15420*/  @!P1 NANOSLEEP.SYNCS 0x989680 ;  /* 0x009896800000995d */ /* 0x002fea0003900000 */
[----:B------:R-:W1:Y:S02]  /*15430*/  @!P1 SYNCS.PHASECHK.TRANS64 P1, [R0+URZ+0xe080], R3 ;  /* 0x00e08003000095a7 */ /* 0x000e6400080210ff */
[----:B-1----:R-:W-:Y:S05]  /*15440*/  @!P1 BRA `(.L_x_216) ;  /* 0xfffffffc00ec9947 */ /* 0x002fea000383ffff */
[----:B------:R-:W-:Y:S05]  /*15450*/  BRA `(.L_x_404) ;  /* 0xffffff5c00c07947 */ /* 0x000fea000383ffff */
.L_x_220:
[----:B-1----:R-:W-:-:S04]  /*15460*/  MOV R0, UR40 ;  /* 0x0000002800007c02 */ /* 0x002fc80008000f00 */
[----:B------:R1:W3:Y:S03]  /*15470*/  SYNCS.PHASECHK.TRANS64.TRYWAIT P0, [R0+URZ+0xe098], R3 ;  /* 0x00e09803000075a7 */ /* 0x0002e600080011ff */
[----:B---3--:R-:W-:Y:S05]  /*15480*/  @!P0 NANOSLEEP.SYNCS 0x989680 ;  /* 0x009896800000895d */ /* 0x008fea0003900000 */
[----:B------:R-:W3:Y:S02]  /*15490*/  @!P0 SYNCS.PHASECHK.TRANS64 P0, [R0+URZ+0xe098], R3 ;  /* 0x00e09803000085a7 */ /* 0x000ee400080010ff */
[----:B---3--:R-:W-:Y:S05]  /*154a0*/  @!P0 BRA `(.L_x_220) ;  /* 0xfffffffc00ec8947 */ /* 0x008fea000383ffff */
[----:B------:R-:W-:Y:S05]  /*154b0*/  BRA `(.L_x_405) ;  /* 0xffffff6000287947 */ /* 0x000fea000383ffff */
.L_x_222:
[----:B-1----:R-:W-:-:S04]  /*154c0*/  MOV R0, UR40 ;  /* 0x0000002800007c02 */ /* 0x002fc80008000f00 */
[----:B------:R1:W3:Y:S03]  /*154d0*/  SYNCS.PHASECHK.TRANS64.TRYWAIT P0, [R0+URZ+0xe0c8], R3 ;  /* 0x00e0c803000075a7 */ /* 0x0002e600080011ff */
[----:B---3--:R-:W-:Y:S05]  /*154e0*/  @!P0 NANOSLEEP.SYNCS 0x989680 ;  /* 0x009896800000895d */ /* 0x008fea0003900000 */
[----:B------:R-:W3:Y:S02]  /*154f0*/  @!P0 SYNCS.PHASECHK.TRANS64 P0, [R0+URZ+0xe0c8], R3 ;  /* 0x00e0c803000085a7 */ /* 0x000ee400080010ff */
[----:B---3--:R-:W-:Y:S05]  /*15500*/  @!P0 BRA `(.L_x_222) ;  /* 0xfffffffc00ec8947 */ /* 0x008fea000383ffff */
[----:B------:R-:W-:Y:S05]  /*15510*/  BRA `(.L_x_406) ;  /* 0xffffff6000307947 */ /* 0x000fea000383ffff */
.L_x_234:
[----:B-1----:R-:W-:-:S04]  /*15520*/  MOV R0, UR56 ;  /* 0x0000003800007c02 */ /* 0x002fc80008000f00 */
[----:B------:R1:W2:Y:S03]  /*15530*/  SYNCS.PHASECHK.TRANS64.TRYWAIT P0, [R0+URZ], R3 ;  /* 0x00000003000075a7 */ /* 0x0002a600080011ff */
[----:B--2---:R-:W-:Y:S05]  /*15540*/  @!P0 NANOSLEEP.SYNCS 0x989680 ;  /* 0x009896800000895d */ /* 0x004fea0003900000 */
[----:B------:R-:W2:Y:S02]  /*15550*/  @!P0 SYNCS.PHASECHK.TRANS64 P0, [R0+URZ], R3 ;  /* 0x00000003000085a7 */ /* 0x000ea400080010ff */
[----:B--2---:R-:W-:Y:S05]  /*15560*/  @!P0 BRA `(.L_x_234) ;  /* 0xfffffffc00ec8947 */ /* 0x004fea000383ffff */
[----:B------:R-:W-:Y:S05]  /*15570*/  BRA `(.L_x_407) ;  /* 0xffffff74004c7947 */ /* 0x000fea000383ffff */
.L_x_237:
[----:B-1----:R-:W-:-:S04]  /*15580*/  MOV R0, UR42 ;  /* 0x0000002a00007c02 */ /* 0x002fc80008000f00 */
[----:B------:R1:W3:Y:S03]  /*15590*/  SYNCS.PHASECHK.TRANS64.TRYWAIT P1, [R0+URZ], R3 ;  /* 0x00000003000075a7 */ /* 0x0002e600080211ff */
[----:B---3--:R-:W-:Y:S05]  /*155a0*/  @!P1 NANOSLEEP.SYNCS 0x989680 ;  /* 0x009896800000995d */ /* 0x008fea0003900000 */
[----:B------:R-:W3:Y:S02]  /*155b0*/  @!P1 SYNCS.PHASECHK.TRANS64 P1, [R0+URZ], R3 ;  /* 0x00000003000095a7 */ /* 0x000ee400080210ff */
[----:B---3--:R-:W-:Y:S05]  /*155c0*/  @!P1 BRA `(.L_x_237) ;  /* 0xfffffffc00ec9947 */ /* 0x008fea000383ffff */
[----:B------:R-:W-:Y:S05]  /*155d0*/  BRA `(.L_x_408) ;  /* 0xffffff7400e87947 */ /* 0x000fea000383ffff */
.L_x_242:
[----:B-1----:R-:W-:-:S04]  /*155e0*/  MOV R4, UR45 ;  /* 0x0000002d00047c02 */ /* 0x002fc80008000f00 */
[----:B------:R1:W2:Y:S03]  /*155f0*/  SYNCS.PHASECHK.TRANS64.TRYWAIT P2, [R4+URZ+0xe0d0], R3 ;  /* 0x00e0d003040075a7 */ /* 0x0002a600080411ff */
[----:B--2---:R-:W-:Y:S05]  /*15600*/  @!P2 NANOSLEEP.SYNCS 0x989680 ;  /* 0x009896800000a95d */ /* 0x004fea0003900000 */
[----:B------:R-:W2:Y:S02]  /*15610*/  @!P2 SYNCS.PHASECHK.TRANS64 P2, [R4+URZ+0xe0d0], R3 ;  /* 0x00e0d0030400a5a7 */ /* 0x000ea400080410ff */
[----:B--2---:R-:W-:Y:S05]  /*15620*/  @!P2 BRA `(.L_x_242) ;  /* 0xfffffffc00eca947 */ /* 0x004fea000383ffff */
[----:B------:R-:W-:Y:S05]  /*15630*/  BRA `(.L_x_409) ;  /* 0xffffff7c00dc7947 */ /* 0x000fea000383ffff */
.L_x_246:
[----:B--2---:R-:W-:-:S04]  /*15640*/  MOV R3, UR56 ;  /* 0x0000003800037c02 */ /* 0x004fc80008000f00 */
[----:B------:R2:W3:Y:S03]  /*15650*/  SYNCS.PHASECHK.TRANS64.TRYWAIT P2, [R3+URZ], R0 ;  /* 0x00000000030075a7 */ /* 0x0004e600080411ff */
[----:B---3--:R-:W-:Y:S05]  /*15660*/  @!P2 NANOSLEEP.SYNCS 0x989680 ;  /* 0x009896800000a95d */ /* 0x008fea0003900000 */
[----:B------:R-:W3:Y:S02]  /*15670*/  @!P2 SYNCS.PHASECHK.TRANS64 P2, [R3+URZ], R0 ;  /* 0x000000000300a5a7 */ /* 0x000ee400080410ff */
[----:B---3--:R-:W-:Y:S05]  /*15680*/  @!P2 BRA `(.L_x_246) ;  /* 0xfffffffc00eca947 */ /* 0x008fea000383ffff */
[----:B------:R-:W-:Y:S05]  /*15690*/  BRA `(.L_x_410) ;  /* 0xffffff9400647947 */ /* 0x000fea000383ffff */
.L_x_251:
[----:B--2---:R-:W-:-:S04]  /*156a0*/  MOV R0, UR42 ;  /* 0x0000002a00007c02 */ /* 0x004fc80008000f00 */
[----:B------:R2:W3:Y:S03]  /*156b0*/  SYNCS.PHASECHK.TRANS64.TRYWAIT P1, [R0+URZ], R3 ;  /* 0x00000003000075a7 */ /* 0x0004e600080211ff */
[----:B---3--:R-:W-:Y:S05]  /*156c0*/  @!P1 NANOSLEEP.SYNCS 0x989680 ;  /* 0x009896800000995d */ /* 0x008fea0003900000 */
[----:B------:R-:W3:Y:S02]  /*156d0*/  @!P1 SYNCS.PHASECHK.TRANS64 P1, [R0+URZ], R3 ;  /* 0x00000003000095a7 */ /* 0x000ee400080210ff */
[----:B---3--:R-:W-:Y:S05]  /*156e0*/  @!P1 BRA `(.L_x_251) ;  /* 0xfffffffc00ec9947 */ /* 0x008fea000383ffff */
[----:B------:R-:W-:Y:S05]  /*156f0*/  BRA `(.L_x_411) ;  /* 0xffffff9800107947 */ /* 0x000fea000383ffff */
.L_x_256:
[----:B-1----:R-:W-:-:S04]  /*15700*/  MOV R0, UR40 ;  /* 0x0000002800007c02 */ /* 0x002fc80008000f00 */
[----:B------:R1:W2:Y:S03]  /*15710*/  SYNCS.PHASECHK.TRANS64.TRYWAIT P1, [R0+URZ], R3 ;  /* 0x00000003000075a7 */ /* 0x0002a600080211ff */
[----:B--2---:R-:W-:Y:S05]  /*15720*/  @!P1 NANOSLEEP.SYNCS 0x989680 ;  /* 0x009896800000995d */ /* 0x004fea0003900000 */
[----:B------:R-:W2:Y:S02]  /*15730*/  @!P1 SYNCS.PHASECHK.TRANS64 P1, [R0+URZ], R3 ;  /* 0x00000003000095a7 */ /* 0x000ea400080210ff */
[----:B--2---:R-:W-:Y:S05]  /*15740*/  @!P1 BRA `(.L_x_256) ;  /* 0xfffffffc00ec9947 */ /* 0x004fea000383ffff */
[----:B------:R-:W-:Y:S05]  /*15750*/  BRA `(.L_x_412) ;  /* 0xffffff9800c87947 */ /* 0x000fea000383ffff */
.L_x_261:
[----:B-1----:R-:W-:-:S04]  /*15760*/  MOV R4, UR45 ;  /* 0x0000002d00047c02 */ /* 0x002fc80008000f00 */
[----:B------:R1:W2:Y:S03]  /*15770*/  SYNCS.PHASECHK.TRANS64.TRYWAIT P2, [R4+URZ+0xe0d0], R3 ;  /* 0x00e0d003040075a7 */ /* 0x0002a600080411ff */
[----:B--2---:R-:W-:Y:S05]  /*15780*/  @!P2 NANOSLEEP.SYNCS 0x989680 ;  /* 0x009896800000a95d */ /* 0x004fea0003900000 */
[----:B------:R-:W2:Y:S02]  /*15790*/  @!P2 SYNCS.PHASECHK.TRANS64 P2, [R4+URZ+0xe0d0], R3 ;  /* 0x00e0d0030400a5a7 */ /* 0x000ea400080410ff */
[----:B--2---:R-:W-:Y:S05]  /*157a0*/  @!P2 BRA `(.L_x_261) ;  /* 0xfffffffc00eca947 */ /* 0x004fea000383ffff */
[----:B------:R-:W-:Y:S05]  /*157b0*/  BRA `(.L_x_413) ;  /* 0xffffffac00cc7947 */ /* 0x000fea000383ffff */
.L_x_265:
[----:B--2---:R-:W-:-:S04]  /*157c0*/  MOV R3, UR56 ;  /* 0x0000003800037c02 */ /* 0x004fc80008000f00 */
[----:B------:R2:W3:Y:S03]  /*157d0*/  SYNCS.PHASECHK.TRANS64.TRYWAIT P2, [R3+URZ], R0 ;  /* 0x00000000030075a7 */ /* 0x0004e600080411ff */
[----:B---3--:R-:W-:Y:S05]  /*157e0*/  @!P2 NANOSLEEP.SYNCS 0x989680 ;  /* 0x009896800000a95d */ /* 0x008fea0003900000 */
[----:B------:R-:W3:Y:S02]  /*157f0*/  @!P2 SYNCS.PHASECHK.TRANS64 P2, [R3+URZ], R0 ;  /* 0x000000000300a5a7 */ /* 0x000ee400080410ff */
[----:B---3--:R-:W-:Y:S05]  /*15800*/  @!P2 BRA `(.L_x_265) ;  /* 0xfffffffc00eca947 */ /* 0x008fea000383ffff */
[----:B------:R-:W-:Y:S05]  /*15810*/  BRA `(.L_x_414) ;  /* 0xffffffc4003c7947 */ /* 0x000fea000383ffff */
.L_x_269:
[----:B--2---:R-:W-:-:S04]  /*15820*/  MOV R3, UR40 ;  /* 0x0000002800037c02 */ /* 0x004fc80008000f00 */
[----:B------:R2:W3:Y:S03]  /*15830*/  SYNCS.PHASECHK.TRANS64.TRYWAIT P1, [R3+URZ], R0 ;  /* 0x00000000030075a7 */ /* 0x0004e600080211ff */
[----:B---3--:R-:W-:Y:S05]  /*15840*/  @!P1 NANOSLEEP.SYNCS 0x989680 ;  /* 0x009896800000995d */ /* 0x008fea0003900000 */
[----:B------:R-:W3:Y:S02]  /*15850*/  @!P1 SYNCS.PHASECHK.TRANS64 P1, [R3+URZ], R0 ;  /* 0x00000000030095a7 */ /* 0x000ee400080210ff */
[----:B---3--:R-:W-:Y:S05]  /*15860*/  @!P1 BRA `(.L_x_269) ;  /* 0xfffffffc00ec9947 */ /* 0x008fea000383ffff */
[----:B------:R-:W-:Y:S05]  /*15870*/  BRA `(.L_x_415) ;  /* 0xffffffc400e87947 */ /* 0x000fea000383ffff */
.L_x_273:
[----:B-1----:R-:W-:-:S04]  /*15880*/  MOV R0, UR56 ;  /* 0x0000003800007c02 */ /* 0x002fc80008000f00 */
[----:B------:R1:W2:Y:S03]  /*15890*/  SYNCS.PHASECHK.TRANS64.TRYWAIT P0, [R0+URZ], R3 ;  /* 0x00000003000075a7 */ /* 0x0002a600080011ff */
[----:B--2---:R-:W-:Y:S05]  /*158a0*/  @!P0 NANOSLEEP.SYNCS 0x989680 ;  /* 0x009896800000895d */ /* 0x004fea0003900000 */
[----:B------:R-:W2:Y:S02]  /*158b0*/  @!P0 SYNCS.PHASECHK.TRANS64 P0, [R0+URZ], R3 ;  /* 0x00000003000085a7 */ /* 0x000ea400080010ff */
[----:B--2---:R-:W-:Y:S05]  /*158c0*/  @!P0 BRA `(.L_x_273) ;  /* 0xfffffffc00ec8947 */ /* 0x004fea000383ffff */
[----:B------:R-:W-:Y:S05]  /*158d0*/  BRA `(.L_x_416) ;  /* 0xffffffc800687947 */ /* 0x000fea000383ffff */
.L_x_277:
[----:B------:R-:W-:-:S07]  /*158e0*/  MOV R0, UR8 ;  /* 0x0000000800007c02 */ /* 0x000fce0008000f00 */
.L_x_417:
[----:B-1----:R1:W2:Y:S02]  /*158f0*/  SYNCS.PHASECHK.TRANS64.TRYWAIT P1, [R0+URZ+0xe010], R3 ;  /* 0x00e01003000075a7 */ /* 0x0022a400080211ff */
[----:B--2---:R-:W-:Y:S05]  /*15900*/  @!P1 NANOSLEEP.SYNCS 0x989680 ;  /* 0x009896800000995d */ /* 0x004fea0003900000 */
[----:B------:R-:W2:Y:S02]  /*15910*/  @!P1 SYNCS.PHASECHK.TRANS64 P1, [R0+URZ+0xe010], R3 ;  /* 0x00e01003000095a7 */ /* 0x000ea400080210ff */
[----:B--2---:R-:W-:Y:S05]  /*15920*/  @!P1 BRA `(.L_x_417) ;  /* 0xfffffffc00f09947 */ /* 0x004fea000383ffff */
[----:B------:R-:W-:Y:S05]  /*15930*/  BRA `(.L_x_418) ;  /* 0xffffffcc00587947 */ /* 0x000fea000383ffff */
.L_x_283:
[----:B-1----:R-:W-:-:S07]  /*15940*/  MOV R0, UR8 ;  /* 0x0000000800007c02 */ /* 0x002fce0008000f00 */
.L_x_419:
[----:B-1----:R1:W2:Y:S02]  /*15950*/  SYNCS.PHASECHK.TRANS64.TRYWAIT P1, [R0+URZ+0xe038], R3 ;  /* 0x00e03803000075a7 */ /* 0x0022a400080211ff */
[----:B--2---:R-:W-:Y:S05]  /*15960*/  @!P1 NANOSLEEP.SYNCS 0x989680 ;  /* 0x009896800000995d */ /* 0x004fea0003900000 */
[----:B------:R-:W2:Y:S02]  /*15970*/  @!P1 SYNCS.PHASECHK.TRANS64 P1, [R0+URZ+0xe038], R3 ;  /* 0x00e03803000095a7 */ /* 0x000ea400080210ff */
[----:B--2---:R-:W-:Y:S05]  /*15980*/  @!P1 BRA `(.L_x_419) ;  /* 0xfffffffc00f09947 */ /* 0x004fea000383ffff */
[----:B------:R-:W-:Y:S05]  /*15990*/  BRA `(.L_x_420) ;  /* 0xffffffcc00ac7947 */ /* 0x000fea000383ffff */
.L_x_289:
[----:B-1----:R-:W-:-:S07]  /*159a0*/  MOV R0, UR8 ;  /* 0x0000000800007c02 */ /* 0x002fce0008000f00 */
.L_x_421:
[----:B-1----:R1:W2:Y:S02]  /*159b0*/  SYNCS.PHASECHK.TRANS64.TRYWAIT P1, [R0+URZ+0xe018], R3 ;  /* 0x00e01803000075a7 */ /* 0x0022a400080211ff */
[----:B--2---:R-:W-:Y:S05]  /*159c0*/  @!P1 NANOSLEEP.SYNCS 0x989680 ;  /* 0x009896800000995d */ /* 0x004fea0003900000 */
[----:B------:R-:W2:Y:S02]  /*159d0*/  @!P1 SYNCS.PHASECHK.TRANS64 P1, [R0+URZ+0xe018], R3 ;  /* 0x00e01803000095a7 */ /* 0x000ea400080210ff */
[----:B--2---:R-:W-:Y:S05]  /*159e0*/  @!P1 BRA `(.L_x_421) ;  /* 0xfffffffc00f09947 */ /* 0x004fea000383ffff */
[----:B------:R-:W-:Y:S05]  /*159f0*/  BRA `(.L_x_422) ;  /* 0xffffffd000087947 */ /* 0x000fea000383ffff */
.L_x_295:
[----:B-1----:R-:W-:-:S07]  /*15a00*/  MOV R0, UR8 ;  /* 0x0000000800007c02 */ /* 0x002fce0008000f00 */
.L_x_423:
[----:B-1----:R1:W2:Y:S02]  /*15a10*/  SYNCS.PHASECHK.TRANS64.TRYWAIT P1, [R0+URZ+0xe040], R3 ;  /* 0x00e04003000075a7 */ /* 0x0022a400080211ff */
[----:B--2---:R-:W-:Y:S05]  /*15a20*/  @!P1 NANOSLEEP.SYNCS 0x989680 ;  /* 0x009896800000995d */ /* 0x004fea0003900000 */
[----:B------:R-:W2:Y:S02]  /*15a30*/  @!P1 SYNCS.PHASECHK.TRANS64 P1, [R0+URZ+0xe040], R3 ;  /* 0x00e04003000095a7 */ /* 0x000ea400080210ff */
[----:B--2---:R-:W-:Y:S05]  /*15a40*/  @!P1 BRA `(.L_x_423) ;  /* 0xfffffffc00f09947 */ /* 0x004fea000383ffff */
[----:B------:R-:W-:Y:S05]  /*15a50*/  BRA `(.L_x_424) ;  /* 0xffffffd000607947 */ /* 0x000fea000383ffff */
.L_x_301:
[----:B-1----:R-:W-:-:S07]  /*15a60*/  MOV R0, UR33 ;  /* 0x0000002100007c02 */ /* 0x002fce0008000f00 */
.L_x_425:
[----:B-1----:R1:W3:Y:S02]  /*15a70*/  SYNCS.PHASECHK.TRANS64.TRYWAIT P1, [R0+URZ+0xe038], R3 ;  /* 0x00e03803000075a7 */ /* 0x0022e400080211ff */
[----:B---3--:R-:W-:Y:S05]  /*15a80*/  @!P1 NANOSLEEP.SYNCS 0x989680 ;  /* 0x009896800000995d */ /* 0x008fea0003900000 */
[----:B------:R-:W3:Y:S02]  /*15a90*/  @!P1 SYNCS.PHASECHK.TRANS64 P1, [R0+URZ+0xe038], R3 ;  /* 0x00e03803000095a7 */ /* 0x000ee400080210ff */
[----:B---3--:R-:W-:Y:S05]  /*15aa0*/  @!P1 BRA `(.L_x_425) ;  /* 0xfffffffc00f09947 */ /* 0x008fea000383ffff */
[----:B------:R-:W-:Y:S05]  /*15ab0*/  BRA `(.L_x_426) ;  /* 0xffffffd400187947 */ /* 0x000fea000383ffff */
.L_x_306:
[----:B-1----:R-:W-:-:S07]  /*15ac0*/  MOV R0, UR17 ;  /* 0x0000001100007c02 */ /* 0x002fce0008000f00 */
.L_x_427:
[----:B-1----:R1:W2:Y:S02]  /*15ad0*/  SYNCS.PHASECHK.TRANS64.TRYWAIT P1, [R0+URZ+0xe038], R3 ;  /* 0x00e03803000075a7 */ /* 0x0022a400080211ff */
[----:B--2---:R-:W-:Y:S05]  /*15ae0*/  @!P1 NANOSLEEP.SYNCS 0x989680 ;  /* 0x009896800000995d */ /* 0x004fea0003900000 */
[----:B------:R-:W2:Y:S02]  /*15af0*/  @!P1 SYNCS.PHASECHK.TRANS64 P1, [R0+URZ+0xe038], R3 ;  /* 0x00e03803000095a7 */ /* 0x000ea400080210ff */
[----:B--2---:R-:W-:Y:S05]  /*15b00*/  @!P1 BRA `(.L_x_427) ;  /* 0xfffffffc00f09947 */ /* 0x004fea000383ffff */
[----:B------:R-:W-:Y:S05]  /*15b10*/  BRA `(.L_x_428) ;  /* 0xffffffd400747947 */ /* 0x000fea000383ffff */
.L_x_311:
[----:B-1----:R-:W-:-:S07]  /*15b20*/  MOV R0, UR25 ;  /* 0x0000001900007c02 */ /* 0x002fce0008000f00 */
.L_x_429:
[----:B-1----:R1:W2:Y:S02]  /*15b30*/  SYNCS.PHASECHK.TRANS64.TRYWAIT P1, [R0+URZ+0xe038], R3 ;  /* 0x00e03803000075a7 */ /* 0x0022a400080211ff */
[----:B--2---:R-:W-:Y:S05]  /*15b40*/  @!P1 NANOSLEEP.SYNCS 0x989680 ;  /* 0x009896800000995d */ /* 0x004fea0003900000 */
[----:B------:R-:W2:Y:S02]  /*15b50*/  @!P1 SYNCS.PHASECHK.TRANS64 P1, [R0+URZ+0xe038], R3 ;  /* 0x00e03803000095a7 */ /* 0x000ea400080210ff */
[----:B--2---:R-:W-:Y:S05]  /*15b60*/  @!P1 BRA `(.L_x_429) ;  /* 0xfffffffc00f09947 */ /* 0x004fea000383ffff */
[----:B------:R-:W-:Y:S05]  /*15b70*/  BRA `(.L_x_430) ;  /* 0xffffffd400d87947 */ /* 0x000fea000383ffff */
.L_x_316:
[----:B-1----:R-:W-:-:S07]  /*15b80*/  MOV R0, UR17 ;  /* 0x0000001100007c02 */ /* 0x002fce0008000f00 */
.L_x_431:
[----:B-1----:R1:W2:Y:S02]  /*15b90*/  SYNCS.PHASECHK.TRANS64.TRYWAIT P1, [R0+URZ+0xe038], R3 ;  /* 0x00e03803000075a7 */ /* 0x0022a400080211ff */
[----:B--2---:R-:W-:Y:S05]  /*15ba0*/  @!P1 NANOSLEEP.SYNCS 0x989680 ;  /* 0x009896800000995d */ /* 0x004fea0003900000 */
[----:B------:R-:W2:Y:S02]  /*15bb0*/  @!P1 SYNCS.PHASECHK.TRANS64 P1, [R0+URZ+0xe038], R3 ;  /* 0x00e03803000095a7 */ /* 0x000ea400080210ff */
[----:B--2---:R-:W-:Y:S05]  /*15bc0*/  @!P1 BRA `(.L_x_431) ;  /* 0xfffffffc00f09947 */ /* 0x004fea000383ffff */
[----:B------:R-:W-:Y:S05]  /*15bd0*/  BRA `(.L_x_432) ;  /* 0xffffffd800387947 */ /* 0x000fea000383ffff */
.L_x_321:
[----:B-1----:R-:W-:-:S07]  /*15be0*/  MOV R0, UR17 ;  /* 0x0000001100007c02 */ /* 0x002fce0008000f00 */
.L_x_433:
[----:B-1----:R1:W2:Y:S02]  /*15bf0*/  SYNCS.PHASECHK.TRANS64.TRYWAIT P1, [R0+URZ+0xe038], R3 ;  /* 0x00e03803000075a7 */ /* 0x0022a400080211ff */
[----:B--2---:R-:W-:Y:S05]  /*15c00*/  @!P1 NANOSLEEP.SYNCS 0x989680 ;  /* 0x009896800000995d */ /* 0x004fea0003900000 */
[----:B------:R-:W2:Y:S02]  /*15c10*/  @!P1 SYNCS.PHASECHK.TRANS64 P1, [R0+URZ+0xe038], R3 ;  /* 0x00e03803000095a7 */ /* 0x000ea400080210ff */
[----:B--2---:R-:W-:Y:S05]  /*15c20*/  @!P1 BRA `(.L_x_433) ;  /* 0xfffffffc00f09947 */ /* 0x004fea000383ffff */
[----:B------:R-:W-:Y:S05]  /*15c30*/  BRA `(.L_x_434) ;  /* 0xffffffd8009c7947 */ /* 0x000fea000383ffff */
.L_x_326:
[----:B-1----:R-:W-:-:S07]  /*15c40*/  MOV R0, UR17 ;  /* 0x0000001100007c02 */ /* 0x002fce0008000f00 */
.L_x_435:
[----:B-1----:R1:W2:Y:S02]  /*15c50*/  SYNCS.PHASECHK.TRANS64.TRYWAIT P1, [R0+URZ+0xe038], R3 ;  /* 0x00e03803000075a7 */ /* 0x0022a400080211ff */
[----:B--2---:R-:W-:Y:S05]  /*15c60*/  @!P1 NANOSLEEP.SYNCS 0x989680 ;  /* 0x009896800000995d */ /* 0x004fea0003900000 */
[----:B------:R-:W2:Y:S02]  /*15c70*/  @!P1 SYNCS.PHASECHK.TRANS64 P1, [R0+URZ+0xe038], R3 ;  /* 0x00e03803000095a7 */ /* 0x000ea400080210ff */
[----:B--2---:R-:W-:Y:S05]  /*15c80*/  @!P1 BRA `(.L_x_435) ;  /* 0xfffffffc00f09947 */ /* 0x004fea000383ffff */
[----:B------:R-:W-:Y:S05]  /*15c90*/  BRA `(.L_x_436) ;  /* 0xffffffdc00007947 */ /* 0x000fea000383ffff */
.L_x_331:
[----:B-1----:R-:W-:-:S07]  /*15ca0*/  MOV R0, UR17 ;  /* 0x0000001100007c02 */ /* 0x002fce0008000f00 */
.L_x_437:
[----:B-1----:R1:W2:Y:S02]  /*15cb0*/  SYNCS.PHASECHK.TRANS64.TRYWAIT P1, [R0+URZ+0xe038], R3 ;  /* 0x00e03803000075a7 */ /* 0x0022a400080211ff */
[----:B--2---:R-:W-:Y:S05]  /*15cc0*/  @!P1 NANOSLEEP.SYNCS 0x989680 ;  /* 0x009896800000995d */ /* 0x004fea0003900000 */
[----:B------:R-:W2:Y:S02]  /*15cd0*/  @!P1 SYNCS.PHASECHK.TRANS64 P1, [R0+URZ+0xe038], R3 ;  /* 0x00e03803000095a7 */ /* 0x000ea400080210ff */
[----:B--2---:R-:W-:Y:S05]  /*15ce0*/  @!P1 BRA `(.L_x_437) ;  /* 0xfffffffc00f09947 */ /* 0x004fea000383ffff */
[----:B------:R-:W-:Y:S05]  /*15cf0*/  BRA `(.L_x_438) ;  /* 0xffffffdc00647947 */ /* 0x000fea000383ffff */
.L_x_336:
[----:B-1----:R-:W-:-:S07]  /*15d00*/  MOV R0, UR17 ;  /* 0x0000001100007c02 */ /* 0x002fce0008000f00 */
.L_x_439:
[----:B-1----:R1:W2:Y:S02]  /*15d10*/  SYNCS.PHASECHK.TRANS64.TRYWAIT P1, [R0+URZ+0xe038], R3 ;  /* 0x00e03803000075a7 */ /* 0x0022a400080211ff */
[----:B--2---:R-:W-:Y:S05]  /*15d20*/  @!P1 NANOSLEEP.SYNCS 0x989680 ;  /* 0x009896800000995d */ /* 0x004fea0003900000 */
[----:B------:R-:W2:Y:S02]  /*15d30*/  @!P1 SYNCS.PHASECHK.TRANS64 P1, [R0+URZ+0xe038], R3 ;  /* 0x00e03803000095a7 */ /* 0x000ea400080210ff */
[----:B--2---:R-:W-:Y:S05]  /*15d40*/  @!P1 BRA `(.L_x_439) ;  /* 0xfffffffc00f09947 */ /* 0x004fea000383ffff */
[----:B------:R-:W-:Y:S05]  /*15d50*/  BRA `(.L_x_440) ;  /* 0xffffffdc00c87947 */ /* 0x000fea000383ffff */
.L_x_342:
[----:B-1----:R-:W-:-:S07]  /*15d60*/  MOV R0, UR25 ;  /* 0x0000001900007c02 */ /* 0x002fce0008000f00 */
.L_x_441:
[----:B-1----:R1:W2:Y:S02]  /*15d70*/  SYNCS.PHASECHK.TRANS64.TRYWAIT P1, [R0+URZ+0xe038], R3 ;  /* 0x00e03803000075a7 */ /* 0x0022a400080211ff */
[----:B--2---:R-:W-:Y:S05]  /*15d80*/  @!P1 NANOSLEEP.SYNCS 0x989680 ;  /* 0x009896800000995d */ /* 0x004fea0003900000 */
[----:B------:R-:W2:Y:S02]  /*15d90*/  @!P1 SYNCS.PHASECHK.TRANS64 P1, [R0+URZ+0xe038], R3 ;  /* 0x00e03803000095a7 */ /* 0x000ea400080210ff */
[----:B--2---:R-:W-:Y:S05]  /*15da0*/  @!P1 BRA `(.L_x_441) ;  /* 0xfffffffc00f09947 */ /* 0x004fea000383ffff */
[----:B------:R-:W-:Y:S05]  /*15db0*/  BRA `(.L_x_442) ;  /* 0xffffffe000547947 */ /* 0x000fea000383ffff */
.L_x_347:
[----:B-1----:R-:W-:-:S07]  /*15dc0*/  MOV R0, UR17 ;  /* 0x0000001100007c02 */ /* 0x002fce0008000f00 */
.L_x_443:
[----:B-1----:R1:W2:Y:S02]  /*15dd0*/  SYNCS.PHASECHK.TRANS64.TRYWAIT P1, [R0+URZ+0xe038], R3 ;  /* 0x00e03803000075a7 */ /* 0x0022a400080211ff */
[----:B--2---:R-:W-:Y:S05]  /*15de0*/  @!P1 NANOSLEEP.SYNCS 0x989680 ;  /* 0x009896800000995d */ /* 0x004fea0003900000 */
[----:B------:R-:W2:Y:S02]  /*15df0*/  @!P1 SYNCS.PHASECHK.TRANS64 P1, [R0+URZ+0xe038], R3 ;  /* 0x00e03803000095a7 */ /* 0x000ea400080210ff */
[----:B--2---:R-:W-:Y:S05]  /*15e00*/  @!P1 BRA `(.L_x_443) ;  /* 0xfffffffc00f09947 */ /* 0x004fea000383ffff */
[----:B------:R-:W-:Y:S05]  /*15e10*/  BRA `(.L_x_444) ;  /* 0xffffffe000b47947 */ /* 0x000fea000383ffff */
.L_x_353:
[----:B------:R-:W-:-:S07]  /*15e20*/  MOV R0, UR16 ;  /* 0x0000001000007c02 */ /* 0x000fce0008000f00 */
.L_x_445:
[----:B-1----:R1:W2:Y:S02]  /*15e30*/  SYNCS.PHASECHK.TRANS64.TRYWAIT P0, [R0+URZ+0xe0b0], R3 ;  /* 0x00e0b003000075a7 */ /* 0x0022a400080011ff */
[----:B--2---:R-:W-:Y:S05]  /*15e40*/  @!P0 NANOSLEEP.SYNCS 0x989680 ;  /* 0x009896800000895d */ /* 0x004fea0003900000 */
[----:B------:R-:W2:Y:S02]  /*15e50*/  @!P0 SYNCS.PHASECHK.TRANS64 P0, [R0+URZ+0xe0b0], R3 ;  /* 0x00e0b003000085a7 */ /* 0x000ea400080010ff */
[----:B--2---:R-:W-:Y:S05]  /*15e60*/  @!P0 BRA `(.L_x_445) ;  /* 0xfffffffc00f08947 */ /* 0x004fea000383ffff */
[----:B------:R-:W-:Y:S05]  /*15e70*/  BRA `(.L_x_446) ;  /* 0xffffffe400b87947 */ /* 0x000fea000383ffff */
.L_x_355:
[----:B-1----:R-:W-:-:S07]  /*15e80*/  MOV R0, UR16 ;  /* 0x0000001000007c02 */ /* 0x002fce0008000f00 */
.L_x_447:
[----:B-1----:R1:W2:Y:S02]  /*15e90*/  SYNCS.PHASECHK.TRANS64.TRYWAIT P0, [R0+URZ+0xe0b8], R3 ;  /* 0x00e0b803000075a7 */ /* 0x0022a400080011ff */
[----:B--2---:R-:W-:Y:S05]  /*15ea0*/  @!P0 NANOSLEEP.SYNCS 0x989680 ;  /* 0x009896800000895d */ /* 0x004fea0003900000 */
[----:B------:R-:W2:Y:S02]  /*15eb0*/  @!P0 SYNCS.PHASECHK.TRANS64 P0, [R0+URZ+0xe0b8], R3 ;  /* 0x00e0b803000085a7 */ /* 0x000ea400080010ff */
[----:B--2---:R-:W-:Y:S05]  /*15ec0*/  @!P0 BRA `(.L_x_447) ;  /* 0xfffffffc00f08947 */ /* 0x004fea000383ffff */
[----:B------:R-:W-:Y:S05]  /*15ed0*/  BRA `(.L_x_448) ;  /* 0xffffffe400c87947 */ /* 0x000fea000383ffff */
        .weak           $__internal_0_$__cuda_sm10x_tcgen05_guardrail_trap_col_being_dealloced_not_returned_by_alloc
        .type           $__internal_0_$__cuda_sm10x_tcgen05_guardrail_trap_col_being_dealloced_not_returned_by_alloc,@function
        .size           $__internal_0_$__cuda_sm10x_tcgen05_guardrail_trap_col_being_dealloced_not_returned_by_alloc,($__internal_1_$__cuda_sm10x_tcgen05_guardrail_trap_phase_invalid_during_alloc - $__internal_0_$__cuda_sm10x_tcgen05_guardrail_trap_col_being_dealloced_not_returned_by_alloc)
$__internal_0_$__cuda_sm10x_tcgen05_guardrail_trap_col_being_dealloced_not_returned_by_alloc:
[----:B------:R-:W-:Y:S05]  /*15ee0*/  BPT.TRAP 0x1 ;  /* 0x000000040000795c */ /* 0x000fea0000300000 */
[----:B------:R-:W-:-:S04]  /*15ef0*/  HFMA2 R3, -RZ, RZ, 0, 0 ;  /* 0x00000000ff037431 */ /* 0x000fc800000001ff */
[----:B------:R-:W-:Y:S05]  /*15f00*/  RET.REL.NODEC R2 `(_ZN7cutlass13device_kernelINS_4fmha6kernel36Sm100FmhaFwdKernelTmaWarpspecializedIN4cute5tupleIJiiiNS5_IJNS5_IJiiEEEiEEEEEENS1_10collective38Sm100FmhaFwdMainloopTmaWarpspecializedINS_6half_tEffNS5_IJNS4_1CILi256EEENSC_ILi64EEESE_EEENS5_IJiNSC_ILi1EEES7_EEENS5_IJiSG_NS5_IJNS5_IJNSC_ILi0EEEiEEEiEEEEEESL_NS9_12ResidualMaskENS5_IJNSC_ILi2EEESG_SG_EEENSC_ILb0EEEEENS9_38Sm100FmhaFwdEpilogueTmaWarpspecializedISB_fNS5_IJNSC_ILi128EEESE_SE_EEESH_NS5_IJSG_S7_EEESP_EENS2_23IndividualTileSchedulerENS2_41Sm100FmhaCtxKernelWarpspecializedScheduleEEEEEvNT_6ParamsE) ;  /* 0xfffffea0023c7950 */ /* 0x000fea0003c3ffff */
        .weak           $__internal_1_$__cuda_sm10x_tcgen05_guardrail_trap_phase_invalid_during_alloc
        .type           $__internal_1_$__cuda_sm10x_tcgen05_guardrail_trap_phase_invalid_during_alloc,@function
        .size           $__internal_1_$__cuda_sm10x_tcgen05_guardrail_trap_phase_invalid_during_alloc,($__internal_2_$__cuda_sm10x_tcgen05_guardrail_trap_unallocated_columns_being_dealloced - $__internal_1_$__cuda_sm10x_tcgen05_guardrail_trap_phase_invalid_during_alloc)
$__internal_1_$__cuda_sm10x_tcgen05_guardrail_trap_phase_invalid_during_alloc:
[----:B------:R-:W-:Y:S05]  /*15f10*/  BPT.TRAP 0x1 ;  /* 0x000000040000795c */ /* 0x000fea0000300000 */
[----:B------:R-:W-:-:S04]  /*15f20*/  MOV R3, 0x0 ;  /* 0x0000000000037802 */ /* 0x000fc80000000f00 */
[----:B------:R-:W-:Y:S05]  /*15f30*/  RET.REL.NODEC R2 `(_ZN7cutlass13device_kernelINS_4fmha6kernel36Sm100FmhaFwdKernelTmaWarpspecializedIN4cute5tupleIJiiiNS5_IJNS5_IJiiEEEiEEEEEENS1_10collective38Sm100FmhaFwdMainloopTmaWarpspecializedINS_6half_tEffNS5_IJNS4_1CILi256EEENSC_ILi64EEESE_EEENS5_IJiNSC_ILi1EEES7_EEENS5_IJiSG_NS5_IJNS5_IJNSC_ILi0EEEiEEEiEEEEEESL_NS9_12ResidualMaskENS5_IJNSC_ILi2EEESG_SG_EEENSC_ILb0EEEEENS9_38Sm100FmhaFwdEpilogueTmaWarpspecializedISB_fNS5_IJNSC_ILi128EEESE_SE_EEESH_NS5_IJSG_S7_EEESP_EENS2_23IndividualTileSchedulerENS2_41Sm100FmhaCtxKernelWarpspecializedScheduleEEEEEvNT_6ParamsE) ;  /* 0xfffffea002307950 */ /* 0x000fea0003c3ffff */
        .weak           $__internal_2_$__cuda_sm10x_tcgen05_guardrail_trap_unallocated_columns_being_dealloced
        .type           $__internal_2_$__cuda_sm10x_tcgen05_guardrail_trap_unallocated_columns_being_dealloced,@function
        .size           $__internal_2_$__cuda_sm10x_tcgen05_guardrail_trap_unallocated_columns_being_dealloced,($__internal_3_$__cuda_sm3x_div_rn_noftz_f32_slowpath - $__internal_2_$__cuda_sm10x_tcgen05_guardrail_trap_unallocated_columns_being_dealloced)
$__internal_2_$__cuda_sm10x_tcgen05_guardrail_trap_unallocated_columns_being_dealloced:
[----:B------:R-:W-:Y:S05]  /*15f40*/  BPT.TRAP 0x1 ;  /* 0x000000040000795c */ /* 0x000fea0000300000 */
[----:B------:R-:W-:-:S04]  /*15f50*/  HFMA2 R3, -RZ, RZ, 0, 0 ;  /* 0x00000000ff037431 */ /* 0x000fc800000001ff */
[----:B------:R-:W-:Y:S05]  /*15f60*/  RET.REL.NODEC R2 `(_ZN7cutlass13device_kernelINS_4fmha6kernel36Sm100FmhaFwdKernelTmaWarpspecializedIN4cute5tupleIJiiiNS5_IJNS5_IJiiEEEiEEEEEENS1_10collective38Sm100FmhaFwdMainloopTmaWarpspecializedINS_6half_tEffNS5_IJNS4_1CILi256EEENSC_ILi64EEESE_EEENS5_IJiNSC_ILi1EEES7_EEENS5_IJiSG_NS5_IJNS5_IJNSC_ILi0EEEiEEEiEEEEEESL_NS9_12ResidualMaskENS5_IJNSC_ILi2EEESG_SG_EEENSC_ILb0EEEEENS9_38Sm100FmhaFwdEpilogueTmaWarpspecializedISB_fNS5_IJNSC_ILi128EEESE_SE_EEESH_NS5_IJSG_S7_EEESP_EENS2_23IndividualTileSchedulerENS2_41Sm100FmhaCtxKernelWarpspecializedScheduleEEEEEvNT_6ParamsE) ;  /* 0xfffffea002247950 */ /* 0x000fea0003c3ffff */
        .weak           $__internal_3_$__cuda_sm3x_div_rn_noftz_f32_slowpath
        .type           $__internal_3_$__cuda_sm3x_div_rn_noftz_f32_slowpath,@function
        .size           $__internal_3_$__cuda_sm3x_div_rn_noftz_f32_slowpath,(.L_x_465 - $__internal_3_$__cuda_sm3x_div_rn_noftz_f32_slowpath)
$__internal_3_$__cuda_sm3x_div_rn_noftz_f32_slowpath:
[----:B------:R-:W-:Y:S01]  /*15f70*/  SHF.R.U32.HI R3, RZ, 0x17, R22 ;  /* 0x00000017ff037819 */ /* 0x000fe20000011616 */
[----:B------:R-:W-:Y:S01]  /*15f80*/  BSSY.RECONVERGENT B1, `(.L_x_449) ;  /* 0x0000065000017945 */ /* 0x000fe20003800200 */
[--C-:B------:R-:W-:Y:S01]  /*15f90*/  SHF.R.U32.HI R8, RZ, 0x17, R34.reuse ;  /* 0x00000017ff087819 */ /* 0x100fe20000011622 */
[----:B------:R-:W-:Y:S01]  /*15fa0*/  IMAD.MOV.U32 R7, RZ, RZ, R34 ;  /* 0x000000ffff077224 */ /* 0x000fe200078e0022 */
[----:B------:R-:W-:Y:S01]  /*15fb0*/  LOP3.LUT R3, R3, 0xff, RZ, 0xc0, !PT ;  /* 0x000000ff03037812 */ /* 0x000fe200078ec0ff */
[----:B------:R-:W-:Y:S01]  /*15fc0*/  IMAD.MOV.U32 R6, RZ, RZ, R22 ;  /* 0x000000ffff067224 */ /* 0x000fe200078e0016 */
[----:B------:R-:W-:-:S03]  /*15fd0*/  LOP3.LUT R8, R8, 0xff, RZ, 0xc0, !PT ;  /* 0x000000ff08087812 */ /* 0x000fc600078ec0ff */
[----:B------:R-:W-:Y:S02]  /*15fe0*/  VIADD R0, R3, 0xffffffff ;  /* 0xffffffff03007836 */ /* 0x000fe40000000000 */
[----:B------:R-:W-:-:S03]  /*15ff0*/  VIADD R5, R8, 0xffffffff ;  /* 0xffffffff08057836 */ /* 0x000fc60000000000 */
[----:B------:R-:W-:-:S04]  /*16000*/  ISETP.GT.U32.AND P0, PT, R0, 0xfd, PT ;  /* 0x000000fd0000780c */ /* 0x000fc80003f04070 */
[----:B------:R-:W-:-:S13]  /*16010*/  ISETP.GT.U32.OR P0, PT, R5, 0xfd, P0 ;  /* 0x000000fd0500780c */ /* 0x000fda0000704470 */
[----:B------:R-:W-:Y:S01]  /*16020*/  @!P0 IMAD.MOV.U32 R10, RZ, RZ, RZ ;  /* 0x000000ffff0a8224 */ /* 0x000fe200078e00ff */
[----:B------:R-:W-:Y:S06]  /*16030*/  @!P0 BRA `(.L_x_450) ;  /* 0x00000000005c8947 */ /* 0x000fec0003800000 */
[----:B------:R-:W-:Y:S02]  /*16040*/  FSETP.GTU.FTZ.AND P1, PT, |R34|, +INF , PT ;  /* 0x7f8000002200780b */ /* 0x000fe40003f3c200 */
[----:B------:R-:W-:-:S04]  /*16050*/  FSETP.GTU.FTZ.AND P0, PT, |R22|, +INF , PT ;  /* 0x7f8000001600780b */ /* 0x000fc80003f1c200 */
[----:B------:R-:W-:-:S13]  /*16060*/  PLOP3.LUT P0, PT, P1, P0, PT, 0xf8, 0x8f ;  /* 0x00000000008f781c */ /* 0x000fda0000f01f70 */
[----:B------:R-:W-:Y:S05]  /*16070*/  @P0 BRA `(.L_x_451) ;  /* 0x0000000400500947 */ /* 0x000fea0003800000 */
[----:B------:R-:W-:-:S13]  /*16080*/  LOP3.LUT P0, RZ, R6, 0x7fffffff, R7, 0xc8, !PT ;  /* 0x7fffffff06ff7812 */ /* 0x000fda000780c807 */
[----:B------:R-:W-:Y:S05]  /*16090*/  @!P0 BRA `(.L_x_452) ;  /* 0x0000000400408947 */ /* 0x000fea0003800000 */
[----:B------:R-:W-:Y:S02]  /*160a0*/  FSETP.NEU.FTZ.AND P0, PT, |R34|, +INF , PT ;  /* 0x7f8000002200780b */ /* 0x000fe40003f1d200 */
[----:B------:R-:W-:Y:S02]  /*160b0*/  FSETP.NEU.FTZ.AND P1, PT, |R22|, +INF , PT ;  /* 0x7f8000001600780b */ /* 0x000fe40003f3d200 */
[----:B------:R-:W-:-:S11]  /*160c0*/  FSETP.NEU.FTZ.AND P2, PT, |R34|, +INF , PT ;  /* 0x7f8000002200780b */ /* 0x000fd60003f5d200 */
[----:B------:R-:W-:Y:S05]  /*160d0*/  @!P1 BRA !P0, `(.L_x_452) ;  /* 0x0000000400309947 */ /* 0x000fea0004000000 */
[----:B------:R-:W-:-:S04]  /*160e0*/  LOP3.LUT P0, RZ, R7, 0x7fffffff, RZ, 0xc0, !PT ;  /* 0x7fffffff07ff7812 */ /* 0x000fc8000780c0ff */
[----:B------:R-:W-:-:S13]  /*160f0*/  PLOP3.LUT P0, PT, P1, P0, PT, 0x2f, 0xf2 ;  /* 0x0000000000f2781c */ /* 0x000fda0000f00577 */
[----:B------:R-:W-:Y:S05]  /*16100*/  @P0 BRA `(.L_x_453) ;  /* 0x00000004001c0947 */ /* 0x000fea0003800000 */
[----:B------:R-:W-:-:S04]  /*16110*/  LOP3.LUT P0, RZ, R6, 0x7fffffff, RZ, 0xc0, !PT ;  /* 0x7fffffff06ff7812 */ /* 0x000fc8000780c0ff */
[----:B------:R-:W-:-:S13]  /*16120*/  PLOP3.LUT P0, PT, P2, P0, PT, 0x2f, 0xf2 ;  /* 0x0000000000f2781c */ /* 0x000fda0001700577 */
[----:B------:R-:W-:Y:S05]  /*16130*/  @P0 BRA `(.L_x_454) ;  /* 0x0000000400040947 */ /* 0x000fea0003800000 */
[----:B------:R-:W-:Y:S02]  /*16140*/  ISETP.GE.AND P1, PT, R5, RZ, PT ;  /* 0x000000ff0500720c */ /* 0x000fe40003f26270 */
[----:B------:R-:W-:-:S11]  /*16150*/  ISETP.GE.AND P0, PT, R0, RZ, PT ;  /* 0x000000ff0000720c */ /* 0x000fd60003f06270 */
[----:B------:R-:W-:Y:S01]  /*16160*/  @P1 MOV R10, RZ ;  /* 0x000000ff000a1202 */ /* 0x000fe20000000f00 */
[----:B------:R-:W-:Y:S01]  /*16170*/  @!P1 FFMA R7, R34, 1.84467440737095516160e+19, RZ ;  /* 0x5f80000022079823 */ /* 0x000fe200000000ff */
[----:B------:R-:W-:Y:S01]  /*16180*/  @!P1 MOV R10, 0xffffffc0 ;  /* 0xffffffc0000a9802 */ /* 0x000fe20000000f00 */
[----:B------:R-:W-:-:S03]  /*16190*/  @!P0 FFMA R6, R22, 1.84467440737095516160e+19, RZ ;  /* 0x5f80000016068823 */ /* 0x000fc600000000ff */
[----:B------:R-:W-:-:S07]  /*161a0*/  @!P0 IADD3 R10, PT, PT, R10, 0x40, RZ ;  /* 0x000000400a0a8810 */ /* 0x000fce0007ffe0ff */
.L_x_450:
[----:B------:R-:W-:Y:S01]  /*161b0*/  LEA R11, R3, 0xc0800000, 0x17 ;  /* 0xc0800000030b7811 */ /* 0x000fe200078eb8ff */
[----:B------:R-:W-:Y:S01]  /*161c0*/  BSSY.RECONVERGENT B0, `(.L_x_455) ;  /* 0x0000036000007945 */ /* 0x000fe20003800200 */
[----:B------:R-:W-:Y:S02]  /*161d0*/  IADD3 R8, PT, PT, R8, -0x7f, RZ ;  /* 0xffffff8108087810 */ /* 0x000fe40007ffe0ff */
[----:B------:R-:W-:-:S03]  /*161e0*/  IADD3 R11, PT, PT, -R11, R6, RZ ;  /* 0x000000060b0b7210 */ /* 0x000fc60007ffe1ff */
[----:B------:R-:W-:Y:S01]  /*161f0*/  IMAD R9, R8, -0x800000, R7 ;  /* 0xff80000008097824 */ /* 0x000fe200078e0207 */
[----:B------:R-:W1:Y:S01]  /*16200*/  MUFU.RCP R5, R11 ;  /* 0x0000000b00057308 */ /* 0x000e620000001000 */
[----:B------:R-:W-:-:S04]  /*16210*/  FADD.FTZ R6, -R11, -RZ ;  /* 0x800000ff0b067221 */ /* 0x000fc80000010100 */
[----:B-1----:R-:W-:-:S04]  /*16220*/  FFMA R0, R5, R6, 1 ;  /* 0x3f80000005007423 */ /* 0x002fc80000000006 */
[----:B------:R-:W-:-:S04]  /*16230*/  FFMA R0, R5, R0, R5 ;  /* 0x0000000005007223 */ /* 0x000fc80000000005 */
[----:B------:R-:W-:-:S04]  /*16240*/  FFMA R7, R9, R0, RZ ;  /* 0x0000000009077223 */ /* 0x000fc800000000ff */
[----:B------:R-:W-:-:S04]  /*16250*/  FFMA R5, R6, R7, R9 ;  /* 0x0000000706057223 */ /* 0x000fc80000000009 */
[----:B------:R-:W-:-:S04]  /*16260*/  FFMA R5, R0, R5, R7 ;  /* 0x0000000500057223 */ /* 0x000fc80000000007 */
[----:B------:R-:W-:Y:S01]  /*16270*/  FFMA R6, R6, R5, R9 ;  /* 0x0000000506067223 */ /* 0x000fe20000000009 */
[----:B------:R-:W-:-:S03]  /*16280*/  IADD3 R9, PT, PT, R8, 0x7f, -R3 ;  /* 0x0000007f08097810 */ /* 0x000fc60007ffe803 */
[----:B------:R-:W-:Y:S01]  /*16290*/  FFMA R7, R0, R6, R5 ;  /* 0x0000000600077223 */ /* 0x000fe20000000005 */
[----:B------:R-:W-:-:S04]  /*162a0*/  IADD3 R10, PT, PT, R9, R10, RZ ;  /* 0x0000000a090a7210 */ /* 0x000fc80007ffe0ff */
[----:B------:R-:W-:-:S04]  /*162b0*/  SHF.R.U32.HI R3, RZ, 0x17, R7 ;  /* 0x00000017ff037819 */ /* 0x000fc80000011607 */
[----:B------:R-:W-:-:S04]  /*162c0*/  LOP3.LUT R3, R3, 0xff, RZ, 0xc0, !PT ;  /* 0x000000ff03037812 */ /* 0x000fc800078ec0ff */
[----:B------:R-:W-:-:S04]  /*162d0*/  IADD3 R3, PT, PT, R3, R10, RZ ;  /* 0x0000000a03037210 */ /* 0x000fc80007ffe0ff */
[----:B------:R-:W-:-:S04]  /*162e0*/  IADD3 R8, PT, PT, R3, -0x1, RZ ;  /* 0xffffffff03087810 */ /* 0x000fc80007ffe0ff */
[----:B------:R-:W-:-:S13]  /*162f0*/  ISETP.GE.U32.AND P0, PT, R8, 0xfe, PT ;  /* 0x000000fe0800780c */ /* 0x000fda0003f06070 */
[----:B------:R-:W-:Y:S05]  /*16300*/  @!P0 BRA `(.L_x_456) ;  /* 0x0000000000808947 */ /* 0x000fea0003800000 */
[----:B------:R-:W-:-:S13]  /*16310*/  ISETP.GT.AND P0, PT, R3, 0xfe, PT ;  /* 0x000000fe0300780c */ /* 0x000fda0003f04270 */
[----:B------:R-:W-:Y:S05]  /*16320*/  @P0 BRA `(.L_x_457) ;  /* 0x00000000006c0947 */ /* 0x000fea0003800000 */
[----:B------:R-:W-:-:S13]  /*16330*/  ISETP.GE.AND P0, PT, R3, 0x1, PT ;  /* 0x000000010300780c */ /* 0x000fda0003f06270 */
[----:B------:R-:W-:Y:S05]  /*16340*/  @P0 BRA `(.L_x_458) ;  /* 0x0000000000740947 */ /* 0x000fea0003800000 */
[----:B------:R-:W-:Y:S02]  /*16350*/  ISETP.GE.AND P0, PT, R3, -0x18, PT ;  /* 0xffffffe80300780c */ /* 0x000fe40003f06270 */
[----:B------:R-:W-:-:S11]  /*16360*/  LOP3.LUT R7, R7, 0x80000000, RZ, 0xc0, !PT ;  /* 0x8000000007077812 */ /* 0x000fd600078ec0ff */
[----:B------:R-:W-:Y:S05]  /*16370*/  @!P0 BRA `(.L_x_458) ;  /* 0x0000000000688947 */ /* 0x000fea0003800000 */
[CCC-:B------:R-:W-:Y:S01]  /*16380*/  FFMA.RZ R8, R0.reuse, R6.reuse, R5.reuse ;  /* 0x0000000600087223 */ /* 0x1c0fe2000000c005 */
[CCC-:B------:R-:W-:Y:S01]  /*16390*/  FFMA.RP R9, R0.reuse, R6.reuse, R5.reuse ;  /* 0x0000000600097223 */ /* 0x1c0fe20000008005 */
[----:B------:R-:W-:Y:S01]  /*163a0*/  FFMA.RM R6, R0, R6, R5 ;  /* 0x0000000600067223 */ /* 0x000fe20000004005 */
[C---:B------:R-:W-:Y:S01]  /*163b0*/  VIADD R0, R3.reuse, 0x20 ;  /* 0x0000002003007836 */ /* 0x040fe20000000000 */
[C---:B------:R-:W-:Y:S02]  /*163c0*/  ISETP.NE.AND P0, PT, R3.reuse, RZ, PT ;  /* 0x000000ff0300720c */ /* 0x040fe40003f05270 */
[----:B------:R-:W-:Y:S02]  /*163d0*/  LOP3.LUT R8, R8, 0x7fffff, RZ, 0xc0, !PT ;  /* 0x007fffff08087812 */ /* 0x000fe400078ec0ff */
[----:B------:R-:W-:Y:S01]  /*163e0*/  ISETP.NE.AND P1, PT, R3, RZ, PT ;  /* 0x000000ff0300720c */ /* 0x000fe20003f25270 */
[----:B------:R-:W-:Y:S01]  /*163f0*/  IMAD.MOV R3, RZ, RZ, -R3 ;  /* 0x000000ffff037224 */ /* 0x000fe200078e0a03 */
[----:B------:R-:W-:-:S02]  /*16400*/  LOP3.LUT R5, R8, 0x800000, RZ, 0xfc, !PT ;  /* 0x0080000008057812 */ /* 0x000fc400078efcff */
[----:B------:R-:W-:Y:S02]  /*16410*/  FSETP.NEU.FTZ.AND P2, PT, R9, R6, PT ;  /* 0x000000060900720b */ /* 0x000fe40003f5d000 */
[----:B------:R-:W-:Y:S02]  /*16420*/  SHF.L.U32 R0, R5, R0, RZ ;  /* 0x0000000005007219 */ /* 0x000fe400000006ff */
[----:B------:R-:W-:Y:S02]  /*16430*/  SEL R6, R3, RZ, P0 ;  /* 0x000000ff03067207 */ /* 0x000fe40000000000 */
[----:B------:R-:W-:Y:S02]  /*16440*/  ISETP.NE.AND P1, PT, R0, RZ, P1 ;  /* 0x000000ff0000720c */ /* 0x000fe40000f25270 */
[----:B------:R-:W-:Y:S02]  /*16450*/  SHF.R.U32.HI R5, RZ, R6, R5 ;  /* 0x00000006ff057219 */ /* 0x000fe40000011605 */
[----:B------:R-:W-:-:S02]  /*16460*/  PLOP3.LUT P1, PT, P2, P1, PT, 0xf8, 0x8f ;  /* 0x00000000008f781c */ /* 0x000fc40001723f70 */
[----:B------:R-:W-:Y:S02]  /*16470*/  SHF.R.U32.HI R3, RZ, 0x1, R5 ;  /* 0x00000001ff037819 */ /* 0x000fe40000011605 */
[----:B------:R-:W-:-:S04]  /*16480*/  SEL R0, RZ, 0x1, !P1 ;  /* 0x00000001ff007807 */ /* 0x000fc80004800000 */
[----:B------:R-:W-:-:S04]  /*16490*/  LOP3.LUT R0, R0, 0x1, R3, 0xf8, !PT ;  /* 0x0000000100007812 */ /* 0x000fc800078ef803 */
[----:B------:R-:W-:-:S05]  /*164a0*/  LOP3.LUT R0, R0, R5, RZ, 0xc0, !PT ;  /* 0x0000000500007212 */ /* 0x000fca00078ec0ff */
[----:B------:R-:W-:-:S05]  /*164b0*/  IMAD.IADD R0, R3, 0x1, R0 ;  /* 0x0000000103007824 */ /* 0x000fca00078e0200 */
[----:B------:R-:W-:Y:S01]  /*164c0*/  LOP3.LUT R7, R0, R7, RZ, 0xfc, !PT ;  /* 0x0000000700077212 */ /* 0x000fe200078efcff */
[----:B------:R-:W-:Y:S05]  /*164d0*/  BRA `(.L_x_458) ;  /* 0x0000000000107947 */ /* 0x000fea0003800000 */
.L_x_457:
[----:B------:R-:W-:-:S04]  /*164e0*/  LOP3.LUT R7, R7, 0x80000000, RZ, 0xc0, !PT ;  /* 0x8000000007077812 */ /* 0x000fc800078ec0ff */
[----:B------:R-:W-:Y:S01]  /*164f0*/  LOP3.LUT R7, R7, 0x7f800000, RZ, 0xfc, !PT ;  /* 0x7f80000007077812 */ /* 0x000fe200078efcff */
[----:B------:R-:W-:Y:S05]  /*16500*/  BRA `(.L_x_458) ;  /* 0x0000000000047947 */ /* 0x000fea0003800000 */
.L_x_456:
[----:B------:R-:W-:Y:S02]  /*16510*/  LEA R7, R10, R7, 0x17 ;  /* 0x000000070a077211 */ /* 0x000fe400078eb8ff */
.L_x_458:
[----:B------:R-:W-:Y:S05]  /*16520*/  BSYNC.RECONVERGENT B0 ;  /* 0x0000000000007941 */ /* 0x000fea0003800200 */
.L_x_455:
[----:B------:R-:W-:Y:S01]  /*16530*/  MOV R32, R7 ;  /* 0x0000000700207202 */ /* 0x000fe20000000f00 */
[----:B------:R-:W-:Y:S05]  /*16540*/  BRA `(.L_x_459) ;  /* 0x0000000000207947 */ /* 0x000fea0003800000 */
.L_x_454:
[----:B------:R-:W-:-:S04]  /*16550*/  LOP3.LUT R6, R6, 0x80000000, R7, 0x48, !PT ;  /* 0x8000000006067812 */ /* 0x000fc800078e4807 */
[----:B------:R-:W-:Y:S01]  /*16560*/  LOP3.LUT R32, R6, 0x7f800000, RZ, 0xfc, !PT ;  /* 0x7f80000006207812 */ /* 0x000fe200078efcff */
[----:B------:R-:W-:Y:S05]  /*16570*/  BRA `(.L_x_459) ;  /* 0x0000000000147947 */ /* 0x000fea0003800000 */
.L_x_453:
[----:B------:R-:W-:Y:S01]  /*16580*/  LOP3.LUT R32, R6, 0x80000000, R7, 0x48, !PT ;  /* 0x8000000006207812 */ /* 0x000fe200078e4807 */
[----:B------:R-:W-:Y:S05]  /*16590*/  BRA `(.L_x_459) ;  /* 0x00000000000c7947 */ /* 0x000fea0003800000 */
.L_x_452:
[----:B------:R-:W1:Y:S01]  /*165a0*/  MUFU.RSQ R32, -QNAN ;  /* 0xffc0000000207908 */ /* 0x000e620000001400 */
[----:B------:R-:W-:Y:S05]  /*165b0*/  BRA `(.L_x_459) ;  /* 0x0000000000047947 */ /* 0x000fea0003800000 */
.L_x_451:
[----:B------:R-:W-:-:S07]  /*165c0*/  FADD.FTZ R32, R34, R22 ;  /* 0x0000001622207221 */ /* 0x000fce0000010000 */
.L_x_459:
[----:B------:R-:W-:Y:S05]  /*165d0*/  BSYNC.RECONVERGENT B1 ;  /* 0x0000000000017941 */ /* 0x000fea0003800200 */
.L_x_449:
[----:B------:R-:W-:-:S04]  /*165e0*/  HFMA2 R5, -RZ, RZ, 0, 0 ;  /* 0x00000000ff057431 */ /* 0x000fc800000001ff */
[----:B-1----:R-:W-:Y:S05]  /*165f0*/  RET.REL.NODEC R4 `(_ZN7cutlass13device_kernelINS_4fmha6kernel36Sm100FmhaFwdKernelTmaWarpspecializedIN4cute5tupleIJiiiNS5_IJNS5_IJiiEEEiEEEEEENS1_10collective38Sm100FmhaFwdMainloopTmaWarpspecializedINS_6half_tEffNS5_IJNS4_1CILi256EEENSC_ILi64EEESE_EEENS5_IJiNSC_ILi1EEES7_EEENS5_IJiSG_NS5_IJNS5_IJNSC_ILi0EEEiEEEiEEEEEESL_NS9_12ResidualMaskENS5_IJNSC_ILi2EEESG_SG_EEENSC_ILb0EEEEENS9_38Sm100FmhaFwdEpilogueTmaWarpspecializedISB_fNS5_IJNSC_ILi128EEESE_SE_EEESH_NS5_IJSG_S7_EEESP_EENS2_23IndividualTileSchedulerENS2_41Sm100FmhaCtxKernelWarpspecializedScheduleEEEEEvNT_6ParamsE) ;  /* 0xfffffe9804807950 */ /* 0x002fea0003c3ffff */
.L_x_460:
[----:B------:R-:W-:-:S00]  /*16600*/  BRA `(.L_x_460) ;  /* 0xfffffffc00fc7947 */ /* 0x000fc0000383ffff */
[----:B------:R-:W-:-:S00]  /*16610*/  NOP ;  /* 0x0000000000007918 */ /* 0x000fc00000000000 */
        /* <DEDUP_REMOVED lines=14> */
.L_x_465:


//--------------------- .nv.global.init           --------------------------
	.section	.nv.global.init,"aw",@progbits
.nv.global.init:
	.type		$str$23,@object
	.size		$str$23,($str$37 - $str$23)
$str$23:
        /*0000*/ 	.byte	0x0a, 0x00
	.type		$str$37,@object
	.size		$str$37,($str$32 - $str$37)
$str$37:
        /*0002*/ 	.byte	0x3a, 0x00
	.type		$str$32,@object
	.size		$str$32,($str$29 - $str$32)
$str$32:
        /*0004*/ 	.byte	0x5f, 0x00
	.type		$str$29,@object
	.size		$str$29,($str$28 - $str$29)
$str$29:
        /*0006*/ 	.byte	0x25, 0x64, 0x00
	.type		$str$28,@object
	.size		$str$28,($str$30 - $str$28)
$str$28:
        /*0009*/ 	.byte	0x25, 0x63, 0x00
	.type		$str$30,@object
	.size		$str$30,($str$31 - $str$30)
$str$30:
        /*000c*/ 	.byte	0x25, 0x73, 0x00
	.type		$str$31,@object
	.size		$str$31,($str$35 - $str$31)
$str$31:
        /*000f*/ 	.byte	0x20, 0x6f, 0x20, 0x00
	.type		$str$35,@object
	.size		$str$35,($str$22 - $str$35)
$str$35:
        /*0013*/ 	.byte	0x70, 0x74, 0x72, 0x5b, 0x00
	.type		$str$22,@object
	.size		$str$22,($str$34 - $str$22)
$str$22:
        /*0018*/ 	.byte	0x73, 0x4f, 0x3a, 0x20, 0x00
	.type		$str$34,@object
	.size		$str$34,($str$36 - $str$34)
$str$34:
        /*001d*/ 	.byte	0x73, 0x6d, 0x65, 0x6d, 0x5f, 0x00
	.type		$str$36,@object
	.size		$str$36,($str$33 - $str$36)
$str$36:
        /*0023*/ 	.byte	0x62, 0x5d, 0x28, 0x25, 0x70, 0x29, 0x00
	.type		$str$33,@object
	.size		$str$33,($str$27 - $str$33)
$str$33:
        /*002a*/ 	.byte	0x53, 0x77, 0x3c, 0x25, 0x64, 0x2c, 0x25, 0x64, 0x2c, 0x25, 0x64, 0x3e, 0x00
	.type		$str$27,@object
	.size		$str$27,($str$26 - $str$27)
$str$27:
        /*0037*/ 	.byte	0x2f, 0x74, 0x6d, 0x70, 0x2f, 0x63, 0x75, 0x74, 0x6c, 0x61, 0x73, 0x73, 0x5f, 0x73, 0x77, 0x65
        /*0047*/ 	.byte	0x65, 0x70, 0x5f, 0x73, 0x72, 0x63, 0x2f, 0x69, 0x6e, 0x63, 0x6c, 0x75, 0x64, 0x65, 0x2f, 0x63
        /*0057*/ 	.byte	0x75, 0x74, 0x65, 0x2f, 0x61, 0x74, 0x6f, 0x6d, 0x2f, 0x63, 0x6f, 0x70, 0x79, 0x5f, 0x74, 0x72
        /*0067*/ 	.byte	0x61, 0x69, 0x74, 0x73, 0x5f, 0x73, 0x6d, 0x31, 0x30, 0x30, 0x2e, 0x68, 0x70, 0x70, 0x00
	.type		$str$26,@object
	.size		$str$26,(__unnamed_4 - $str$26)
$str$26:
        /*0076*/ 	.byte	0x28, 0x28, 0x75, 0x69, 0x6e, 0x74, 0x33, 0x32, 0x5f, 0x74, 0x28, 0x74, 0x68, 0x72, 0x65, 0x61
        /*0086*/ 	.byte	0x64, 0x49, 0x64, 0x78, 0x2e, 0x78, 0x29, 0x20, 0x2f, 0x20, 0x33, 0x32, 0x29, 0x20, 0x25, 0x20
        /*0096*/ 	.byte	0x34, 0x29, 0x20, 0x3d, 0x3d, 0x20, 0x28, 0x28, 0x28, 0x74, 0x6d, 0x65, 0x6d, 0x5f, 0x61, 0x64
        /*00a6*/ 	.byte	0x64, 0x72, 0x20, 0x3e, 0x3e, 0x20, 0x31, 0x36, 0x29, 0x20, 0x2f, 0x20, 0x33, 0x32, 0x29, 0x20
        /*00b6*/ 	.byte	0x25, 0x20, 0x34, 0x29, 0x00
	.type		__unnamed_4,@object
	.size		__unnamed_4,(__unnamed_1 - __unnamed_4)
__unnamed_4:
        /*00bb*/ 	.byte	0x63, 0x6f, 0x6e, 0x73, 0x74, 0x65, 0x78, 0x70, 0x72, 0x20, 0x76, 0x6f, 0x69, 0x64, 0x20, 0x63
        /* <DEDUP_REMOVED lines=36> */
        /*030b*/ 	.byte	0x30, 0x3e, 0x3e, 0x3e, 0x3e, 0x5d, 0x00
	.type		__unnamed_1,@object
	.size		__unnamed_1,(__unnamed_5 - __unnamed_1)
__unnamed_1:
        /* <DEDUP_REMOVED lines=37> */
        /*0562*/ 	.byte	0x3a, 0x43, 0x3c, 0x30, 0x3e, 0x3e, 0x3e, 0x3e, 0x5d, 0x00
	.type		__unnamed_5,@object
	.size		__unnamed_5,(__unnamed_6 - __unnamed_5)
__unnamed_5:
        /* <DEDUP_REMOVED lines=38> */
	.type		__unnamed_6,@object
	.size		__unnamed_6,(__unnamed_7 - __unnamed_6)
__unnamed_6:
        /* <DEDUP_REMOVED lines=37> */
        /*0a16*/ 	.byte	0x74, 0x65, 0x3a, 0x3a, 0x43, 0x3c, 0x30, 0x3e, 0x3e, 0x3e, 0x3e, 0x5d, 0x00
	.type		__unnamed_7,@object
	.size		__unnamed_7,(__unnamed_2 - __unnamed_7)
__unnamed_7:
        /* <DEDUP_REMOVED lines=37> */
        /*0c73*/ 	.byte	0x63, 0x75, 0x74, 0x65, 0x3a, 0x3a, 0x43, 0x3c, 0x30, 0x3e, 0x3e, 0x3e, 0x3e, 0x5d, 0x00
	.type		__unnamed_2,@object
	.size		__unnamed_2,(__unnamed_3 - __unnamed_2)
__unnamed_2:
        /* <DEDUP_REMOVED lines=38> */
	.type		__unnamed_3,@object
	.size		__unnamed_3,(.L_3 - __unnamed_3)
__unnamed_3:
        /* <DEDUP_REMOVED lines=38> */
        /*1142*/ 	.byte	0x3e, 0x3e, 0x5d, 0x00
.L_3:


//--------------------- .nv.shared._ZN7cutlass13device_kernelINS_4fmha6kernel36Sm100FmhaFwdKernelTmaWarpspecializedIN4cute5tupleIJiiiNS5_IJNS5_IJiiEEEiEEEEEENS1_10collective38Sm100FmhaFwdMainloopTmaWarpspecializedINS_6half_tEffNS5_IJNS4_1CILi256EEENSC_ILi64EEESE_EEENS5_IJiNSC_ILi1EEES7_EEENS5_IJiSG_NS5_IJNS5_IJNSC_ILi0EEEiEEEiEEEEEESL_NS9_12ResidualMaskENS5_IJNSC_ILi2EEESG_SG_EEENSC_ILb0EEEEENS9_38Sm100FmhaFwdEpilogueTmaWarpspecializedISB_fNS5_IJNSC_ILi128EEESE_SE_EEESH_NS5_IJSG_S7_EEESP_EENS2_23IndividualTileSchedulerENS2_41Sm100FmhaCtxKernelWarpspecializedScheduleEEEEEvNT_6ParamsE --------------------------
	.section	.nv.shared._ZN7cutlass13device_kernelINS_4fmha6kernel36Sm100FmhaFwdKernelTmaWarpspecializedIN4cute5tupleIJiiiNS5_IJNS5_IJiiEEEiEEEEEENS1_10collective38Sm100FmhaFwdMainloopTmaWarpspecializedINS_6half_tEffNS5_IJNS4_1CILi256EEENSC_ILi64EEESE_EEENS5_IJiNSC_ILi1EEES7_EEENS5_IJiSG_NS5_IJNS5_IJNSC_ILi0EEEiEEEiEEEEEESL_NS9_12ResidualMaskENS5_IJNSC_ILi2EEESG_SG_EEENSC_ILb0EEEEENS9_38Sm100FmhaFwdEpilogueTmaWarpspecializedISB_fNS5_IJNSC_ILi128EEESE_SE_EEESH_NS5_IJSG_S7_EEESP_EENS2_23IndividualTileSchedulerENS2_41Sm100FmhaCtxKernelWarpspecializedScheduleEEEEEvNT_6ParamsE,"aw",@nobits
	.sectionflags	@""
	.align	16
	.zero		1024


//--------------------- .nv.shared.reserved.0     --------------------------
	.section	.nv.shared.reserved.0,"aw",@nobits
	.weak		__nv_reservedSMEM_offset_0_alias
	.size		__nv_reservedSMEM_offset_0_alias, 0, 64
	.other		__nv_reservedSMEM_offset_0_alias,@"STO_CUDA_RESERVED_SHARED STV_DEFAULT"
__nv_reservedSMEM_offset_0_alias:
	.zero		0
.nv.shared.reserved.0:
	.zero		64
	.weak		__nv_reservedSMEM_tcgen05_partition
	.type		__nv_reservedSMEM_tcgen05_partition,@object
	.size		__nv_reservedSMEM_tcgen05_partition,(.L_0 - __nv_reservedSMEM_tcgen05_partition)
__nv_reservedSMEM_tcgen05_partition:
	.zero		32
.L_0:


//--------------------- .nv.global                --------------------------
	.section	.nv.global,"aw",@nobits
.nv.global:
	.type		_ZN39_INTERNAL_81d5abf1_4_k_cu_9a1e9f66_36294cute1_E,@object
	.size		_ZN39_INTERNAL_81d5abf1_4_k_cu_9a1e9f66_36294cute1_E,(_ZN39_INTERNAL_81d5abf1_4_k_cu_9a1e9f66_36294cuda3std3__45__cpo6cbeginE - _ZN39_INTERNAL_81d5abf1_4_k_cu_9a1e9f66_36294cute1_E)
_ZN39_INTERNAL_81d5abf1_4_k_cu_9a1e9f66_36294cute1_E:
	.zero		1
	.type		_ZN39_INTERNAL_81d5abf1_4_k_cu_9a1e9f66_36294cuda3std3__45__cpo6cbeginE,@object
	.size		_ZN39_INTERNAL_81d5abf1_4_k_cu_9a1e9f66_36294cuda3std3__45__cpo6cbeginE,(_ZN39_INTERNAL_81d5abf1_4_k_cu_9a1e9f66_36294cuda3std3__48in_placeE - _ZN39_INTERNAL_81d5abf1_4_k_cu_9a1e9f66_36294cuda3std3__45__cpo6cbeginE)
_ZN39_INTERNAL_81d5abf1_4_k_cu_9a1e9f66_36294cuda3std3__45__cpo6cbeginE:
	.zero		1
	.type		_ZN39_INTERNAL_81d5abf1_4_k_cu_9a1e9f66_36294cuda3std3__48in_placeE,@object
	.size		_ZN39_INTERNAL_81d5abf1_4_k_cu_9a1e9f66_36294cuda3std3__48in_placeE,(_ZN39_INTERNAL_81d5abf1_4_k_cu_9a1e9f66_36294cuda3std6ranges3__45__cpo9iter_moveE - _ZN39_INTERNAL_81d5abf1_4_k_cu_9a1e9f66_36294cuda3std3__48in_placeE)
_ZN39_INTERNAL_81d5abf1_4_k_cu_9a1e9f66_36294cuda3std3__48in_placeE:
	.zero		1
	.type		_ZN39_INTERNAL_81d5abf1_4_k_cu_9a1e9f66_36294cuda3std6ranges3__45__cpo9iter_moveE,@object
	.size		_ZN39_INTERNAL_81d5abf1_4_k_cu_9a1e9f66_36294cuda3std6ranges3__45__cpo9iter_moveE,(_ZN39_INTERNAL_81d5abf1_4_k_cu_9a1e9f66_36294cuda3std3__45__cpo5beginE - _ZN39_INTERNAL_81d5abf1_4_k_cu_9a1e9f66_36294cuda3std6ranges3__45__cpo9iter_moveE)
_ZN39_INTERNAL_81d5abf1_4_k_cu_9a1e9f66_36294cuda3std6ranges3__45__cpo9iter_moveE:
	.zero		1
	.type		_ZN39_INTERNAL_81d5abf1_4_k_cu_9a1e9f66_36294cuda3std3__45__cpo5beginE,@object
	.size		_ZN39_INTERNAL_81d5abf1_4_k_cu_9a1e9f66_36294cuda3std3__45__cpo5beginE,(_ZN39_INTERNAL_81d5abf1_4_k_cu_9a1e9f66_36294cuda3std3__441_GLOBAL__N__81d5abf1_4_k_cu_9a1e9f66_36296ignoreE - _ZN39_INTERNAL_81d5abf1_4_k_cu_9a1e9f66_36294cuda3std3__45__cpo5beginE)
_ZN39_INTERNAL_81d5abf1_4_k_cu_9a1e9f66_36294cuda3std3__45__cpo5beginE:
	.zero		1
	.type		_ZN39_INTERNAL_81d5abf1_4_k_cu_9a1e9f66_36294cuda3std3__441_GLOBAL__N__81d5abf1_4_k_cu_9a1e9f66_36296ignoreE,@object
	.size		_ZN39_INTERNAL_81d5abf1_4_k_cu_9a1e9f66_36294cuda3std3__441_GLOBAL__N__81d5abf1_4_k_cu_9a1e9f66_36296ignoreE,(_ZN39_INTERNAL_81d5abf1_4_k_cu_9a1e9f66_36294cute7productE - _ZN39_INTERNAL_81d5abf1_4_k_cu_9a1e9f66_36294cuda3std3__441_GLOBAL__N__81d5abf1_4_k_cu_9a1e9f66_36296ignoreE)
_ZN39_INTERNAL_81d5abf1_4_k_cu_9a1e9f66_36294cuda3std3__441_GLOBAL__N__81d5abf1_4_k_cu_9a1e9f66_36296ignoreE:
	.zero		1
	.type		_ZN39_INTERNAL_81d5abf1_4_k_cu_9a1e9f66_36294cute7productE,@object
	.size		_ZN39_INTERNAL_81d5abf1_4_k_cu_9a1e9f66_36294cute7productE,(_ZN39_INTERNAL_81d5abf1_4_k_cu_9a1e9f66_36294cuda3std3__45__cpo3endE - _ZN39_INTERNAL_81d5abf1_4_k_cu_9a1e9f66_36294cute7productE)
_ZN39_INTERNAL_81d5abf1_4_k_cu_9a1e9f66_36294cute7productE:
	.zero		1
	.type		_ZN39_INTERNAL_81d5abf1_4_k_cu_9a1e9f66_36294cuda3std3__45__cpo3endE,@object
	.size		_ZN39_INTERNAL_81d5abf1_4_k_cu_9a1e9f66_36294cuda3std3__45__cpo3endE,(_ZN39_INTERNAL_81d5abf1_4_k_cu_9a1e9f66_36294cuda3std3__419piecewise_constructE - _ZN39_INTERNAL_81d5abf1_4_k_cu_9a1e9f66_36294cuda3std3__45__cpo3endE)
_ZN39_INTERNAL_81d5abf1_4_k_cu_9a1e9f66_36294cuda3std3__45__cpo3endE:
	.zero		1
	.type		_ZN39_INTERNAL_81d5abf1_4_k_cu_9a1e9f66_36294cuda3std3__419piecewise_constructE,@object
	.size		_ZN39_INTERNAL_81d5abf1_4_k_cu_9a1e9f66_36294cuda3std3__419piecewise_constructE,(_ZN39_INTERNAL_81d5abf1_4_k_cu_9a1e9f66_36294cuda3std3__45__cpo4cendE - _ZN39_INTERNAL_81d5abf1_4_k_cu_9a1e9f66_36294cuda3std3__419piecewise_constructE)
_ZN39_INTERNAL_81d5abf1_4_k_cu_9a1e9f66_36294cuda3std3__419piecewise_constructE:
	.zero		1
	.type		_ZN39_INTERNAL_81d5abf1_4_k_cu_9a1e9f66_36294cuda3std3__45__cpo4cendE,@object
	.size		_ZN39_INTERNAL_81d5abf1_4_k_cu_9a1e9f66_36294cuda3std3__45__cpo4cendE,(_ZN39_INTERNAL_81d5abf1_4_k_cu_9a1e9f66_36294cuda3std6ranges3__45__cpo4swapE - _ZN39_INTERNAL_81d5abf1_4_k_cu_9a1e9f66_36294cuda3std3__45__cpo4cendE)
_ZN39_INTERNAL_81d5abf1_4_k_cu_9a1e9f66_36294cuda3std3__45__cpo4cendE:
	.zero		1
	.type		_ZN39_INTERNAL_81d5abf1_4_k_cu_9a1e9f66_36294cuda3std6ranges3__45__cpo4swapE,@object
	.size		_ZN39_INTERNAL_81d5abf1_4_k_cu_9a1e9f66_36294cuda3std6ranges3__45__cpo4swapE,(.L_15 - _ZN39_INTERNAL_81d5abf1_4_k_cu_9a1e9f66_36294cuda3std6ranges3__45__cpo4swapE)
_ZN39_INTERNAL_81d5abf1_4_k_cu_9a1e9f66_36294cuda3std6ranges3__45__cpo4swapE:
	.zero		1
.L_15:


//--------------------- .nv.constant0._ZN7cutlass13device_kernelINS_4fmha6kernel36Sm100FmhaFwdKernelTmaWarpspecializedIN4cute5tupleIJiiiNS5_IJNS5_IJiiEEEiEEEEEENS1_10collective38Sm100FmhaFwdMainloopTmaWarpspecializedINS_6half_tEffNS5_IJNS4_1CILi256EEENSC_ILi64EEESE_EEENS5_IJiNSC_ILi1EEES7_EEENS5_IJiSG_NS5_IJNS5_IJNSC_ILi0EEEiEEEiEEEEEESL_NS9_12ResidualMaskENS5_IJNSC_ILi2EEESG_SG_EEENSC_ILb0EEEEENS9_38Sm100FmhaFwdEpilogueTmaWarpspecializedISB_fNS5_IJNSC_ILi128EEESE_SE_EEESH_NS5_IJSG_S7_EEESP_EENS2_23IndividualTileSchedulerENS2_41Sm100FmhaCtxKernelWarpspecializedScheduleEEEEEvNT_6ParamsE --------------------------
	.section	.nv.constant0._ZN7cutlass13device_kernelINS_4fmha6kernel36Sm100FmhaFwdKernelTmaWarpspecializedIN4cute5tupleIJiiiNS5_IJNS5_IJiiEEEiEEEEEENS1_10collective38Sm100FmhaFwdMainloopTmaWarpspecializedINS_6half_tEffNS5_IJNS4_1CILi256EEENSC_ILi64EEESE_EEENS5_IJiNSC_ILi1EEES7_EEENS5_IJiSG_NS5_IJNS5_IJNSC_ILi0EEEiEEEiEEEEEESL_NS9_12ResidualMaskENS5_IJNSC_ILi2EEESG_SG_EEENSC_ILb0EEEEENS9_38Sm100FmhaFwdEpilogueTmaWarpspecializedISB_fNS5_IJNSC_ILi128EEESE_SE_EEESH_NS5_IJSG_S7_EEESP_EENS2_23IndividualTileSchedulerENS2_41Sm100FmhaCtxKernelWarpspecializedScheduleEEEEEvNT_6ParamsE,"a",@progbits
	.sectionflags	@""
	.align	4
.nv.constant0._ZN7cutlass13device_kernelINS_4fmha6kernel36Sm100FmhaFwdKernelTmaWarpspecializedIN4cute5tupleIJiiiNS5_IJNS5_IJiiEEEiEEEEEENS1_10collective38Sm100FmhaFwdMainloopTmaWarpspecializedINS_6half_tEffNS5_IJNS4_1CILi256EEENSC_ILi64EEESE_EEENS5_IJiNSC_ILi1EEES7_EEENS5_IJiSG_NS5_IJNS5_IJNSC_ILi0EEEiEEEiEEEEEESL_NS9_12ResidualMaskENS5_IJNSC_ILi2EEESG_SG_EEENSC_ILb0EEEEENS9_38Sm100FmhaFwdEpilogueTmaWarpspecializedISB_fNS5_IJNSC_ILi128EEESE_SE_EEESH_NS5_IJSG_S7_EEESP_EENS2_23IndividualTileSchedulerENS2_41Sm100FmhaCtxKernelWarpspecializedScheduleEEEEEvNT_6ParamsE:
	.zero		2432


//--------------------- SYMBOLS --------------------------

	.type		.nv.reservedSmem.offset0,@object
	.size		.nv.reservedSmem.offset0,0x4
	.type		.nv.reservedSmem.cap,@object
	.size		.nv.reservedSmem.cap,0x4
	.type		vprintf,@function
	.type		__assertfail,@function
